	.target	sm_90a

	.elftype	@"ET_EXEC"


//--------------------- .note.nv.tkinfo           --------------------------
	.section	.note.nv.tkinfo,"",@"SHT_NOTE"
	.sectionflags	@"SHF_NOTE_NV_TKINFO"
	.tkinfo
        /*0018*/ 	.word	0x00000002
        /*0030*/ 	.string	""
        /*0030*/ 	.string	"ptxas"
        /*0030*/ 	.string	"Cuda compilation tools, release 13.0, V13.0.88"
        /*0030*/ 	.string	"Build cuda_13.0.r13.0/compiler.36424714_0"
        /*0030*/ 	.string	"-v  -suppress-debug-info  -lineinfo  -arch sm_90a "



//--------------------- .note.nv.cuinfo           --------------------------
	.section	.note.nv.cuinfo,"",@"SHT_NOTE"
	.sectionflags	@"SHF_NOTE_NV_CUINFO"
        /*0018*/ 	.short	0x0002
        /*001a*/ 	.short	0x005a
        /*001c*/ 	.short	0x0082
	.zero		2


//--------------------- .nv.info                  --------------------------
	.section	.nv.info,"",@"SHT_CUDA_INFO"
	.align	4


	//----- nvinfo : EIATTR_REGCOUNT
	.align		4
        /*0000*/ 	.byte	0x04, 0x2f
        /*0002*/ 	.short	(.L_1 - .L_0)
	.align		4
.L_0:
        /*0004*/ 	.word	index@(matmul_kernel)
        /*0008*/ 	.word	0x000000ff


	//----- nvinfo : EIATTR_FRAME_SIZE
	.align		4
.L_1:
        /*000c*/ 	.byte	0x04, 0x11
        /*000e*/ 	.short	(.L_3 - .L_2)
	.align		4
.L_2:
        /*0010*/ 	.word	index@(matmul_kernel)
        /*0014*/ 	.word	0x00000658


	//----- nvinfo : EIATTR_MIN_STACK_SIZE
	.align		4
.L_3:
        /*0018*/ 	.byte	0x04, 0x12
        /*001a*/ 	.short	(.L_5 - .L_4)
	.align		4
.L_4:
        /*001c*/ 	.word	index@(matmul_kernel)
        /*0020*/ 	.word	0x00000658
.L_5:


//--------------------- .nv.compat                --------------------------
	.section	.nv.compat,"",@"SHT_CUDA_COMPAT_INFO"
	.align	4
        /*0000*/ 	.byte	0x02, 0x09, 0x01, 0x00, 0x02, 0x02, 0x04, 0x00, 0x02, 0x05, 0x05, 0x00, 0x03, 0x07, 0x01, 0x01
        /*0010*/ 	.byte	0x02, 0x03, 0x00, 0x00, 0x02, 0x06, 0x01, 0x00, 0x04, 0x0b, 0x08, 0x00, 0x00, 0x00, 0x00, 0x00
        /*0020*/ 	.byte	0x00, 0x00, 0x00, 0x00


//--------------------- .nv.info.matmul_kernel    --------------------------
	.section	.nv.info.matmul_kernel,"",@"SHT_CUDA_INFO"
	.sectionflags	@""
	.align	4


	//----- nvinfo : EIATTR_CUDA_API_VERSION
	.align		4
        /*0000*/ 	.byte	0x04, 0x37
        /*0002*/ 	.short	(.L_7 - .L_6)
.L_6:
        /*0004*/ 	.word	0x00000082


	//----- nvinfo : EIATTR_KPARAM_INFO
	.align		4
.L_7:
        /*0008*/ 	.byte	0x04, 0x17
        /*000a*/ 	.short	(.L_9 - .L_8)
.L_8:
        /*000c*/ 	.word	0x00000000
        /*0010*/ 	.short	0x000d
        /*0012*/ 	.short	0x0048
        /*0014*/ 	.byte	0x00, 0xf4, 0x21, 0x00


	//----- nvinfo : EIATTR_KPARAM_INFO
	.align		4
.L_9:
        /*0018*/ 	.byte	0x04, 0x17
        /*001a*/ 	.short	(.L_11 - .L_10)
.L_10:
        /*001c*/ 	.word	0x00000000
        /*0020*/ 	.short	0x000c
        /*0022*/ 	.short	0x0040
        /*0024*/ 	.byte	0x00, 0xf4, 0x21, 0x00


	//----- nvinfo : EIATTR_KPARAM_INFO
	.align		4
.L_11:
        /*0028*/ 	.byte	0x04, 0x17
        /*002a*/ 	.short	(.L_13 - .L_12)
.L_12:
        /*002c*/ 	.word	0x00000000
        /*0030*/ 	.short	0x000b
        /*0032*/ 	.short	0x0038
        /*0034*/ 	.byte	0x00, 0xf0, 0x11, 0x00


	//----- nvinfo : EIATTR_KPARAM_INFO
	.align		4
.L_13:
        /*0038*/ 	.byte	0x04, 0x17
        /*003a*/ 	.short	(.L_15 - .L_14)
.L_14:
        /*003c*/ 	.word	0x00000000
        /*0040*/ 	.short	0x000a
        /*0042*/ 	.short	0x0034
        /*0044*/ 	.byte	0x00, 0xf0, 0x11, 0x00


	//----- nvinfo : EIATTR_KPARAM_INFO
	.align		4
.L_15:
        /*0048*/ 	.byte	0x04, 0x17
        /*004a*/ 	.short	(.L_17 - .L_16)
.L_16:
        /*004c*/ 	.word	0x00000000
        /*0050*/ 	.short	0x0009
        /*0052*/ 	.short	0x0030
        /*0054*/ 	.byte	0x00, 0xf0, 0x11, 0x00


	//----- nvinfo : EIATTR_KPARAM_INFO
	.align		4
.L_17:
        /*0058*/ 	.byte	0x04, 0x17
        /*005a*/ 	.short	(.L_19 - .L_18)
.L_18:
        /*005c*/ 	.word	0x00000000
        /*0060*/ 	.short	0x0008
        /*0062*/ 	.short	0x002c
        /*0064*/ 	.byte	0x00, 0xf0, 0x11, 0x00


	//----- nvinfo : EIATTR_KPARAM_INFO
	.align		4
.L_19:
        /*0068*/ 	.byte	0x04, 0x17
        /*006a*/ 	.short	(.L_21 - .L_20)
.L_20:
        /*006c*/ 	.word	0x00000000
        /*0070*/ 	.short	0x0007
        /*0072*/ 	.short	0x0028
        /*0074*/ 	.byte	0x00, 0xf0, 0x11, 0x00


	//----- nvinfo : EIATTR_KPARAM_INFO
	.align		4
.L_21:
        /*0078*/ 	.byte	0x04, 0x17
        /*007a*/ 	.short	(.L_23 - .L_22)
.L_22:
        /*007c*/ 	.word	0x00000000
        /*0080*/ 	.short	0x0006
        /*0082*/ 	.short	0x0024
        /*0084*/ 	.byte	0x00, 0xf0, 0x11, 0x00


	//----- nvinfo : EIATTR_KPARAM_INFO
	.align		4
.L_23:
        /*0088*/ 	.byte	0x04, 0x17
        /*008a*/ 	.short	(.L_25 - .L_24)
.L_24:
        /*008c*/ 	.word	0x00000000
        /*0090*/ 	.short	0x0005
        /*0092*/ 	.short	0x0020
        /*0094*/ 	.byte	0x00, 0xf0, 0x11, 0x00


	//----- nvinfo : EIATTR_KPARAM_INFO
	.align		4
.L_25:
        /*0098*/ 	.byte	0x04, 0x17
        /*009a*/ 	.short	(.L_27 - .L_26)
.L_26:
        /*009c*/ 	.word	0x00000000
        /*00a0*/ 	.short	0x0004
        /*00a2*/ 	.short	0x001c
        /*00a4*/ 	.byte	0x00, 0xf0, 0x11, 0x00


	//----- nvinfo : EIATTR_KPARAM_INFO
	.align		4
.L_27:
        /*00a8*/ 	.byte	0x04, 0x17
        /*00aa*/ 	.short	(.L_29 - .L_28)
.L_28:
        /*00ac*/ 	.word	0x00000000
        /*00b0*/ 	.short	0x0003
        /*00b2*/ 	.short	0x0018
        /*00b4*/ 	.byte	0x00, 0xf0, 0x11, 0x00


	//----- nvinfo : EIATTR_KPARAM_INFO
	.align		4
.L_29:
        /*00b8*/ 	.byte	0x04, 0x17
        /*00ba*/ 	.short	(.L_31 - .L_30)
.L_30:
        /*00bc*/ 	.word	0x00000000
        /*00c0*/ 	.short	0x0002
        /*00c2*/ 	.short	0x0010
        /*00c4*/ 	.byte	0x00, 0xf4, 0x21, 0x00


	//----- nvinfo : EIATTR_KPARAM_INFO
	.align		4
.L_31:
        /*00c8*/ 	.byte	0x04, 0x17
        /*00ca*/ 	.short	(.L_33 - .L_32)
.L_32:
        /*00cc*/ 	.word	0x00000000
        /*00d0*/ 	.short	0x0001
        /*00d2*/ 	.short	0x0008
        /*00d4*/ 	.byte	0x00, 0xf4, 0x21, 0x00


	//----- nvinfo : EIATTR_KPARAM_INFO
	.align		4
.L_33:
        /*00d8*/ 	.byte	0x04, 0x17
        /*00da*/ 	.short	(.L_35 - .L_34)
.L_34:
        /*00dc*/ 	.word	0x00000000
        /*00e0*/ 	.short	0x0000
        /*00e2*/ 	.short	0x0000
        /*00e4*/ 	.byte	0x00, 0xf4, 0x21, 0x00


	//----- nvinfo : EIATTR_SPARSE_MMA_MASK
	.align		4
.L_35:
        /*00e8*/ 	.byte	0x03, 0x50
        /*00ea*/ 	.short	0x0000


	//----- nvinfo : EIATTR_MAXREG_COUNT
	.align		4
        /*00ec*/ 	.byte	0x03, 0x1b
        /*00ee*/ 	.short	0x00ff


	//----- nvinfo : EIATTR_NUM_BARRIERS
	.align		4
        /*00f0*/ 	.byte	0x02, 0x4c
        /*00f2*/ 	.byte	0x01
	.zero		1


	//----- nvinfo : EIATTR_ANNOTATIONS
	.align		4
        /*00f4*/ 	.byte	0x04, 0x55
        /*00f6*/ 	.short	(.L_37 - .L_36)


	//   ....[0]....
.L_36:
        /*00f8*/ 	.word	0x00000001
        /*00fc*/ 	.byte	0x80, 0x07, 0x00, 0x00, 0x01, 0x00, 0x00, 0x00, 0x70, 0x42, 0x00, 0x00, 0x01, 0x00, 0x00, 0x00
        /* <DEDUP_REMOVED lines=692> */
        /*2c4c*/ 	.byte	0x10, 0x1a, 0x01, 0x00, 0x01, 0x00, 0x00, 0x00, 0xc0, 0x20, 0x01, 0x00


	//----- nvinfo : EIATTR_MERCURY_ISA_VERSION
	.align		4
.L_37:
        /*2c58*/ 	.byte	0x03, 0x5f
        /*2c5a*/ 	.short	0x0101


	//----- nvinfo : EIATTR_EXIT_INSTR_OFFSETS
	.align		4
        /*2c5c*/ 	.byte	0x04, 0x1c
        /*2c5e*/ 	.short	(.L_39 - .L_38)


	//   ....[0]....
.L_38:
        /*2c60*/ 	.word	0x00013dc0


	//   ....[1]....
        /*2c64*/ 	.word	0x00013df0


	//----- nvinfo : EIATTR_REQNTID
	.align		4
.L_39:
        /*2c68*/ 	.byte	0x04, 0x10
        /*2c6a*/ 	.short	(.L_41 - .L_40)
.L_40:
        /*2c6c*/ 	.word	0x00000080
        /*2c70*/ 	.word	0x00000001
        /*2c74*/ 	.word	0x00000001


	//----- nvinfo : EIATTR_CBANK_PARAM_SIZE
	.align		4
.L_41:
        /*2c78*/ 	.byte	0x03, 0x19
        /*2c7a*/ 	.short	0x0050


	//----- nvinfo : EIATTR_PARAM_CBANK
	.align		4
        /*2c7c*/ 	.byte	0x04, 0x0a
        /*2c7e*/ 	.short	(.L_43 - .L_42)
	.align		4
.L_42:
        /*2c80*/ 	.word	index@(.nv.constant0.matmul_kernel)
        /*2c84*/ 	.short	0x0210
        /*2c86*/ 	.short	0x0050


	//----- nvinfo : EIATTR_SW_WAR
	.align		4
.L_43:
        /*2c88*/ 	.byte	0x04, 0x36
        /*2c8a*/ 	.short	(.L_45 - .L_44)
.L_44:
        /*2c8c*/ 	.word	0x00000008
.L_45:


//--------------------- .nv.callgraph             --------------------------
	.section	.nv.callgraph,"",@"SHT_CUDA_CALLGRAPH"
	.align	4
	.sectionentsize	8
	.align		4
        /*0000*/ 	.word	0x00000000
	.align		4
        /*0004*/ 	.word	0xffffffff
	.align		4
        /*0008*/ 	.word	0x00000000
	.align		4
        /*000c*/ 	.word	0xfffffffe
	.align		4
        /*0010*/ 	.word	0x00000000
	.align		4
        /*0014*/ 	.word	0xfffffffd
	.align		4
        /*0018*/ 	.word	0x00000000
	.align		4
        /*001c*/ 	.word	0xfffffffc


//--------------------- .text.matmul_kernel       --------------------------
	.section	.text.matmul_kernel,"ax",@progbits
	.align	128
        .global         matmul_kernel
        .type           matmul_kernel,@function
        .size           matmul_kernel,(.L_x_3 - matmul_kernel)
        .other          matmul_kernel,@"STO_CUDA_ENTRY STV_DEFAULT"
matmul_kernel:
.text.matmul_kernel:
[----:B------:R-:W0:Y:S08]  /*0000*/  LDC R1, c[0x0][0x28] ;  /* 0x00000a00ff017b82 */ /* 0x000e300000000800 */
[----:B------:R-:W1:Y:S01]  /*0010*/  LDC.64 R56, c[0x0][0x228] ;  /* 0x00008a00ff387b82 */ /* 0x000e620000000a00 */
[----:B------:R-:W2:Y:S01]  /*0020*/  S2R R5, SR_CTAID.X ;  /* 0x0000000000057919 */ /* 0x000ea20000002500 */
[----:B0-----:R-:W-:Y:S01]  /*0030*/  VIADD R1, R1, 0xfffff9a8 ;  /* 0xfffff9a801017836 */ /* 0x001fe20000000000 */
[----:B------:R-:W-:Y:S01]  /*0040*/  UMOV UR4, 0x400 ;  /* 0x0000040000047882 */ /* 0x000fe20000000000 */
[----:B------:R-:W-:Y:S01]  /*0050*/  ULDC.64 UR6, c[0x0][0x208] ;  /* 0x0000820000067ab9 */ /* 0x000fe20000000a00 */
[----:B------:R-:W-:-:S02]  /*0060*/  CS2R R28, SRZ ;  /* 0x00000000001c7805 */ /* 0x000fc4000001ff00 */
[----:B------:R-:W-:Y:S02]  /*0070*/  CS2R R30, SRZ ;  /* 0x00000000001e7805 */ /* 0x000fe4000001ff00 */
[----:B------:R-:W-:Y:S01]  /*0080*/  CS2R R32, SRZ ;  /* 0x0000000000207805 */ /* 0x000fe2000001ff00 */
[----:B------:R-:W0:Y:S01]  /*0090*/  LDC R112, c[0x0][0x230] ;  /* 0x00008c00ff707b82 */ /* 0x000e220000000800 */
[----:B------:R-:W-:Y:S02]  /*00a0*/  CS2R R34, SRZ ;  /* 0x0000000000227805 */ /* 0x000fe4000001ff00 */
[----:B------:R-:W-:Y:S02]  /*00b0*/  CS2R R36, SRZ ;  /* 0x0000000000247805 */ /* 0x000fe4000001ff00 */
[----:B------:R-:W-:Y:S02]  /*00c0*/  CS2R R38, SRZ ;  /* 0x0000000000267805 */ /* 0x000fe4000001ff00 */
[----:B------:R-:W-:-:S02]  /*00d0*/  CS2R R40, SRZ ;  /* 0x0000000000287805 */ /* 0x000fc4000001ff00 */
[----:B------:R-:W-:Y:S02]  /*00e0*/  CS2R R42, SRZ ;  /* 0x00000000002a7805 */ /* 0x000fe4000001ff00 */
[----:B------:R-:W-:Y:S02]  /*00f0*/  CS2R R44, SRZ ;  /* 0x00000000002c7805 */ /* 0x000fe4000001ff00 */
[----:B------:R-:W-:Y:S01]  /*0100*/  CS2R R46, SRZ ;  /* 0x00000000002e7805 */ /* 0x000fe2000001ff00 */
[----:B------:R-:W3:Y:S01]  /*0110*/  S2UR UR5, SR_CgaCtaId ;  /* 0x00000000000579c3 */ /* 0x000ee20000008800 */
[----:B------:R-:W-:Y:S02]  /*0120*/  CS2R R48, SRZ ;  /* 0x0000000000307805 */ /* 0x000fe4000001ff00 */
[----:B------:R-:W-:Y:S02]  /*0130*/  CS2R R50, SRZ ;  /* 0x0000000000327805 */ /* 0x000fe4000001ff00 */
[----:B------:R-:W-:-:S02]  /*0140*/  CS2R R52, SRZ ;  /* 0x0000000000347805 */ /* 0x000fc4000001ff00 */
[----:B------:R-:W-:Y:S01]  /*0150*/  CS2R R54, SRZ ;  /* 0x0000000000367805 */ /* 0x000fe2000001ff00 */
[----:B-1----:R-:W-:-:S05]  /*0160*/  VIADD R0, R57, 0x3f ;  /* 0x0000003f39007836 */ /* 0x002fca0000000000 */
[----:B------:R-:W-:Y:S01]  /*0170*/  SHF.R.S32.HI R3, RZ, 0x1f, R0 ;  /* 0x0000001fff037819 */ /* 0x000fe20000011400 */
[----:B0-----:R-:W-:-:S03]  /*0180*/  VIADD R112, R112, 0x7f ;  /* 0x0000007f70707836 */ /* 0x001fc60000000000 */
[----:B------:R-:W-:Y:S02]  /*0190*/  LEA.HI R3, R3, R0, RZ, 0x6 ;  /* 0x0000000003037211 */ /* 0x000fe400078f30ff */
[----:B--2---:R-:W-:Y:S02]  /*01a0*/  IABS R8, R5 ;  /* 0x0000000500087213 */ /* 0x004fe40000000000 */
[----:B------:R-:W-:Y:S01]  /*01b0*/  SHF.R.S32.HI R3, RZ, 0x6, R3 ;  /* 0x00000006ff037819 */ /* 0x000fe20000011403 */
[----:B---3--:R-:W-:-:S04]  /*01c0*/  ULEA UR4, UR5, UR4, 0x18 ;  /* 0x0000000405047291 */ /* 0x008fc8000f8ec03f */
[----:B------:R-:W-:-:S05]  /*01d0*/  IMAD.SHL.U32 R4, R3, 0x8, RZ ;  /* 0x0000000803047824 */ /* 0x000fca00078e00ff */
[-C--:B------:R-:W-:Y:S02]  /*01e0*/  IABS R7, R4.reuse ;  /* 0x0000000400077213 */ /* 0x080fe40000000000 */
[----:B------:R-:W-:Y:S02]  /*01f0*/  IABS R10, R4 ;  /* 0x00000004000a7213 */ /* 0x000fe40000000000 */
[----:B------:R-:W0:Y:S08]  /*0200*/  I2F.RP R0, R7 ;  /* 0x0000000700007306 */ /* 0x000e300000209400 */
[----:B0-----:R-:W0:Y:S02]  /*0210*/  MUFU.RCP R0, R0 ;  /* 0x0000000000007308 */ /* 0x001e240000001000 */
[----:B0-----:R-:W-:-:S02]  /*0220*/  VIADD R2, R0, 0xffffffe ;  /* 0x0ffffffe00027836 */ /* 0x001fc40000000000 */
[----:B------:R-:W-:-:S04]  /*0230*/  IMAD.MOV R0, RZ, RZ, -R10 ;  /* 0x000000ffff007224 */ /* 0x000fc800078e0a0a */
[----:B------:R0:W1:Y:S02]  /*0240*/  F2I.FTZ.U32.TRUNC.NTZ R3, R2 ;  /* 0x0000000200037305 */ /* 0x000064000021f000 */
[----:B0-----:R-:W-:Y:S02]  /*0250*/  IMAD.MOV.U32 R2, RZ, RZ, RZ ;  /* 0x000000ffff027224 */ /* 0x001fe400078e00ff */
[----:B-1----:R-:W-:-:S04]  /*0260*/  IMAD.MOV R6, RZ, RZ, -R3 ;  /* 0x000000ffff067224 */ /* 0x002fc800078e0a03 */
[----:B------:R-:W-:Y:S02]  /*0270*/  IMAD R9, R6, R7, RZ ;  /* 0x0000000706097224 */ /* 0x000fe400078e02ff */
[----:B------:R-:W-:Y:S02]  /*0280*/  IMAD.MOV.U32 R6, RZ, RZ, R8 ;  /* 0x000000ffff067224 */ /* 0x000fe400078e0008 */
[----:B------:R-:W-:-:S06]  /*0290*/  IMAD.HI.U32 R3, R3, R9, R2 ;  /* 0x0000000903037227 */ /* 0x000fcc00078e0002 */
[----:B------:R-:W-:-:S04]  /*02a0*/  IMAD.HI.U32 R3, R3, R6, RZ ;  /* 0x0000000603037227 */ /* 0x000fc800078e00ff */
[----:B------:R-:W-:-:S05]  /*02b0*/  IMAD R0, R3, R0, R6 ;  /* 0x0000000003007224 */ /* 0x000fca00078e0206 */
[----:B------:R-:W-:-:S13]  /*02c0*/  ISETP.GT.U32.AND P1, PT, R7, R0, PT ;  /* 0x000000000700720c */ /* 0x000fda0003f24070 */
[----:B------:R-:W-:Y:S02]  /*02d0*/  @!P1 IMAD.IADD R0, R0, 0x1, -R7 ;  /* 0x0000000100009824 */ /* 0x000fe400078e0a07 */
[----:B------:R-:W-:Y:S01]  /*02e0*/  @!P1 VIADD R3, R3, 0x1 ;  /* 0x0000000103039836 */ /* 0x000fe20000000000 */
[----:B------:R-:W-:Y:S02]  /*02f0*/  ISETP.NE.AND P1, PT, R4, RZ, PT ;  /* 0x000000ff0400720c */ /* 0x000fe40003f25270 */
[----:B------:R-:W-:Y:S02]  /*0300*/  ISETP.GE.U32.AND P0, PT, R0, R7, PT ;  /* 0x000000070000720c */ /* 0x000fe40003f06070 */
[----:B------:R-:W-:-:S04]  /*0310*/  LOP3.LUT R0, R5, R4, RZ, 0x3c, !PT ;  /* 0x0000000405007212 */ /* 0x000fc800078e3cff */
[----:B------:R-:W-:Y:S01]  /*0320*/  ISETP.GE.AND P2, PT, R0, RZ, PT ;  /* 0x000000ff0000720c */ /* 0x000fe20003f46270 */
[----:B------:R-:W-:-:S06]  /*0330*/  VIADD R0, R56, 0x7f ;  /* 0x0000007f38007836 */ /* 0x000fcc0000000000 */
[----:B------:R-:W-:-:S04]  /*0340*/  @P0 VIADD R3, R3, 0x1 ;  /* 0x0000000103030836 */ /* 0x000fc80000000000 */
[----:B------:R-:W-:Y:S01]  /*0350*/  IMAD.MOV.U32 R2, RZ, RZ, R3 ;  /* 0x000000ffff027224 */ /* 0x000fe200078e0003 */
[----:B------:R-:W-:-:S03]  /*0360*/  SHF.R.S32.HI R3, RZ, 0x1f, R0 ;  /* 0x0000001fff037819 */ /* 0x000fc60000011400 */
[----:B------:R-:W-:Y:S01]  /*0370*/  @!P2 IMAD.MOV R2, RZ, RZ, -R2 ;  /* 0x000000ffff02a224 */ /* 0x000fe200078e0a02 */
[----:B------:R-:W-:Y:S02]  /*0380*/  @!P1 LOP3.LUT R2, RZ, R4, RZ, 0x33, !PT ;  /* 0x00000004ff029212 */ /* 0x000fe400078e33ff */
[----:B------:R-:W-:-:S03]  /*0390*/  LEA.HI R3, R3, R0, RZ, 0x7 ;  /* 0x0000000003037211 */ /* 0x000fc600078f38ff */
[----:B------:R-:W-:Y:S02]  /*03a0*/  IMAD.SHL.U32 R8, R2, 0x8, RZ ;  /* 0x0000000802087824 */ /* 0x000fe400078e00ff */
[----:B------:R-:W-:-:S03]  /*03b0*/  IMAD.MOV R2, RZ, RZ, -R2 ;  /* 0x000000ffff027224 */ /* 0x000fc600078e0a02 */
[----:B------:R-:W-:Y:S01]  /*03c0*/  LEA.HI.SX32 R3, R3, -R8, 0x19 ;  /* 0x8000000803037211 */ /* 0x000fe200078fcaff */
[----:B------:R-:W-:-:S03]  /*03d0*/  IMAD R4, R4, R2, R5 ;  /* 0x0000000204047224 */ /* 0x000fc600078e0205 */
[----:B------:R-:W-:Y:S02]  /*03e0*/  VIMNMX R11, R3, 0x8, PT ;  /* 0x00000008030b7848 */ /* 0x000fe40003fe0100 */
[----:B------:R-:W-:Y:S02]  /*03f0*/  IABS R9, R4 ;  /* 0x0000000400097213 */ /* 0x000fe40000000000 */
[----:B------:R-:W-:-:S04]  /*0400*/  IABS R7, R11 ;  /* 0x0000000b00077213 */ /* 0x000fc80000000000 */
[----:B------:R-:W0:Y:S08]  /*0410*/  I2F.RP R0, R7 ;  /* 0x0000000700007306 */ /* 0x000e300000209400 */
[----:B0-----:R-:W0:Y:S02]  /*0420*/  MUFU.RCP R0, R0 ;  /* 0x0000000000007308 */ /* 0x001e240000001000 */
[----:B0-----:R-:W-:-:S06]  /*0430*/  VIADD R3, R0, 0xffffffe ;  /* 0x0ffffffe00037836 */ /* 0x001fcc0000000000 */
[----:B------:R-:W0:Y:S02]  /*0440*/  F2I.FTZ.U32.TRUNC.NTZ R3, R3 ;  /* 0x0000000300037305 */ /* 0x000e24000021f000 */
[----:B0-----:R-:W-:-:S04]  /*0450*/  IMAD.MOV R6, RZ, RZ, -R3 ;  /* 0x000000ffff067224 */ /* 0x001fc800078e0a03 */
[----:B------:R-:W-:Y:S01]  /*0460*/  IMAD.MOV.U32 R2, RZ, RZ, R6 ;  /* 0x000000ffff027224 */ /* 0x000fe200078e0006 */
[----:B------:R-:W-:-:S03]  /*0470*/  IABS R6, R11 ;  /* 0x0000000b00067213 */ /* 0x000fc60000000000 */
[----:B------:R-:W-:Y:S02]  /*0480*/  IMAD R5, R2, R7, RZ ;  /* 0x0000000702057224 */ /* 0x000fe400078e02ff */
[----:B------:R-:W-:Y:S02]  /*0490*/  IMAD.MOV.U32 R2, RZ, RZ, RZ ;  /* 0x000000ffff027224 */ /* 0x000fe400078e00ff */
[----:B------:R-:W-:Y:S02]  /*04a0*/  IMAD.MOV R0, RZ, RZ, -R6 ;  /* 0x000000ffff007224 */ /* 0x000fe400078e0a06 */
        /* <DEDUP_REMOVED lines=8> */
[----:B------:R-:W-:Y:S02]  /*0530*/  CS2R R6, SRZ ;  /* 0x0000000000067805 */ /* 0x000fe4000001ff00 */
[----:B------:R-:W-:-:S04]  /*0540*/  LOP3.LUT R0, R4, R11, RZ, 0x3c, !PT ;  /* 0x0000000b04007212 */ /* 0x000fc800078e3cff */
[----:B------:R-:W-:-:S05]  /*0550*/  ISETP.GE.AND P2, PT, R0, RZ, PT ;  /* 0x000000ff0000720c */ /* 0x000fca0003f46270 */
[----:B------:R-:W-:Y:S01]  /*0560*/  @P0 VIADD R2, R2, 0x1 ;  /* 0x0000000102020836 */ /* 0x000fe20000000000 */
[----:B------:R-:W-:-:S03]  /*0570*/  ISETP.GE.AND P0, PT, R112, 0x80, PT ;  /* 0x000000807000780c */ /* 0x000fc60003f06270 */
[----:B------:R-:W-:-:S04]  /*0580*/  IMAD.MOV.U32 R0, RZ, RZ, R2 ;  /* 0x000000ffff007224 */ /* 0x000fc800078e0002 */
[----:B------:R-:W-:Y:S01]  /*0590*/  @!P2 IMAD.MOV R0, RZ, RZ, -R0 ;  /* 0x000000ffff00a224 */ /* 0x000fe200078e0a00 */
[----:B------:R-:W-:-:S05]  /*05a0*/  @!P1 LOP3.LUT R0, RZ, R11, RZ, 0x33, !PT ;  /* 0x0000000bff009212 */ /* 0x000fca00078e33ff */
[----:B------:R-:W-:Y:S02]  /*05b0*/  IMAD.MOV R2, RZ, RZ, -R0 ;  /* 0x000000ffff027224 */ /* 0x000fe400078e0a00 */
[----:B------:R-:W-:Y:S02]  /*05c0*/  IMAD.SHL.U32 R0, R0, 0x40, RZ ;  /* 0x0000004000007824 */ /* 0x000fe400078e00ff */
[----:B------:R-:W-:Y:S01]  /*05d0*/  IMAD R2, R11, R2, R4 ;  /* 0x000000020b027224 */ /* 0x000fe200078e0204 */
[----:B------:R-:W-:Y:S01]  /*05e0*/  CS2R R4, SRZ ;  /* 0x0000000000047805 */ /* 0x000fe2000001ff00 */
[----:B------:R-:W-:Y:S02]  /*05f0*/  VIADD R74, R0, 0x1 ;  /* 0x00000001004a7836 */ /* 0x000fe40000000000 */
[----:B------:R-:W-:Y:S02]  /*0600*/  IMAD.IADD R8, R8, 0x1, R2 ;  /* 0x0000000108087824 */ /* 0x000fe400078e0202 */
[----:B------:R-:W0:Y:S01]  /*0610*/  S2R R2, SR_TID.X ;  /* 0x0000000000027919 */ /* 0x000e220000002100 */
[----:B------:R-:W-:-:S02]  /*0620*/  VIADD R76, R0, 0x2 ;  /* 0x00000002004c7836 */ /* 0x000fc40000000000 */
[C---:B------:R-:W-:Y:S02]  /*0630*/  VIADD R79, R0.reuse, 0x3 ;  /* 0x00000003004f7836 */ /* 0x040fe40000000000 */
[C---:B------:R-:W-:Y:S02]  /*0640*/  VIADD R78, R0.reuse, 0x4 ;  /* 0x00000004004e7836 */ /* 0x040fe40000000000 */
[C---:B------:R-:W-:Y:S02]  /*0650*/  VIADD R80, R0.reuse, 0x5 ;  /* 0x0000000500507836 */ /* 0x040fe40000000000 */
[C---:B------:R-:W-:Y:S02]  /*0660*/  VIADD R81, R0.reuse, 0x6 ;  /* 0x0000000600517836 */ /* 0x040fe40000000000 */
[C---:B------:R-:W-:Y:S02]  /*0670*/  VIADD R83, R0.reuse, 0x7 ;  /* 0x0000000700537836 */ /* 0x040fe40000000000 */
        /* <DEDUP_REMOVED lines=9> */
[----:B------:R-:W-:Y:S01]  /*0710*/  VIADD R58, R0, 0x11 ;  /* 0x00000011003a7836 */ /* 0x000fe20000000000 */
[----:B0-----:R-:W-:Y:S01]  /*0720*/  LOP3.LUT R110, R2, 0x7f, RZ, 0xc0, !PT ;  /* 0x0000007f026e7812 */ /* 0x001fe200078ec0ff */
[C---:B------:R-:W-:Y:S02]  /*0730*/  VIADD R63, R0.reuse, 0x12 ;  /* 0x00000012003f7836 */ /* 0x040fe40000000000 */
[----:B------:R-:W-:Y:S02]  /*0740*/  VIADD R66, R0, 0x13 ;  /* 0x0000001300427836 */ /* 0x000fe40000000000 */
[----:B------:R-:W-:-:S02]  /*0750*/  IMAD R19, R8, 0x80, R110 ;  /* 0x0000008008137824 */ /* 0x000fc400078e026e */
[C---:B------:R-:W-:Y:S02]  /*0760*/  VIADD R64, R0.reuse, 0x14 ;  /* 0x0000001400407836 */ /* 0x040fe40000000000 */
[C---:B------:R-:W-:Y:S01]  /*0770*/  VIADD R67, R0.reuse, 0x15 ;  /* 0x0000001500437836 */ /* 0x040fe20000000000 */
[----:B------:R0:W-:Y:S01]  /*0780*/  STL [R1+0x578], R19 ;  /* 0x0005781301007387 */ /* 0x0001e20000100800 */
        /* <DEDUP_REMOVED lines=41> */
[----:B------:R-:W-:Y:S01]  /*0a20*/  VIADD R13, R0, 0x3f ;  /* 0x0000003f000d7836 */ /* 0x000fe20000000000 */
[----:B0-----:R-:W-:Y:S06]  /*0a30*/  @!P0 BRA `(.L_x_0) ;  /* 0x0000011400988947 */ /* 0x001fec0003800000 */
[----:B------:R-:W-:Y:S01]  /*0a40*/  IABS R12, R56 ;  /* 0x00000038000c7213 */ /* 0x000fe20000000000 */
[----:B------:R-:W-:Y:S01]  /*0a50*/  ULDC UR60, c[0x0][0x23c] ;  /* 0x00008f00003c7ab9 */ /* 0x000fe20000000800 */
[----:B------:R-:W-:Y:S01]  /*0a60*/  IABS R4, R57 ;  /* 0x0000003900047213 */ /* 0x000fe20000000000 */
[----:B------:R-:W-:Y:S01]  /*0a70*/  ULDC.64 UR8, c[0x0][0x218] ;  /* 0x0000860000087ab9 */ /* 0x000fe20000000a00 */
[----:B------:R-:W0:Y:S01]  /*0a80*/  I2F.RP R5, R12 ;  /* 0x0000000c00057306 */ /* 0x000e220000209400 */
[----:B------:R-:W-:Y:S01]  /*0a90*/  IABS R111, R19 ;  /* 0x00000013006f7213 */ /* 0x000fe20000000000 */
[----:B------:R-:W-:Y:S01]  /*0aa0*/  ULDC UR10, c[0x0][0x240] ;  /* 0x00009000000a7ab9 */ /* 0x000fe20000000800 */
[----:B------:R-:W-:Y:S01]  /*0ab0*/  ISETP.GE.AND P3, PT, R13, RZ, PT ;  /* 0x000000ff0d00720c */ /* 0x000fe20003f66270 */
[----:B------:R-:W-:Y:S01]  /*0ac0*/  ULDC UR5, c[0x0][0x234] ;  /* 0x00008d0000057ab9 */ /* 0x000fe20000000800 */
[----:B------:R-:W-:Y:S01]  /*0ad0*/  IABS R16, R109 ;  /* 0x0000006d00107213 */ /* 0x000fe20000000000 */
[----:B------:R-:W-:Y:S01]  /*0ae0*/  USHF.R.U32.HI UR36, URZ, 0x4, UR4 ;  /* 0x000000043f247899 */ /* 0x000fe20008011604 */
[----:B------:R-:W-:Y:S01]  /*0af0*/  IABS R14, R18 ;  /* 0x00000012000e7213 */ /* 0x000fe20000000000 */
[----:B------:R-:W1:Y:S01]  /*0b00*/  I2F.RP R10, R4 ;  /* 0x00000004000a7306 */ /* 0x000e620000209400 */
[----:B------:R-:W-:Y:S01]  /*0b10*/  ISETP.GE.AND P5, PT, R15, RZ, PT ;  /* 0x000000ff0f00720c */ /* 0x000fe20003fa6270 */
[----:B------:R-:W-:Y:S01]  /*0b20*/  USGXT.U32 UR36, UR36, 0xe ;  /* 0x0000000e2424789a */ /* 0x000fe20008000000 */
[----:B------:R-:W-:Y:S01]  /*0b30*/  ISETP.GE.AND P4, PT, R19, RZ, PT ;  /* 0x000000ff1300720c */ /* 0x000fe20003f86270 */
[----:B------:R-:W-:Y:S01]  /*0b40*/  UMOV UR39, 0x40000040 ;  /* 0x4000004000277882 */ /* 0x000fe20000000000 */
[----:B------:R-:W-:Y:S01]  /*0b50*/  ISETP.NE.AND P2, PT, R56, RZ, PT ;  /* 0x000000ff3800720c */ /* 0x000fe20003f45270 */
[----:B------:R-:W-:Y:S01]  /*0b60*/  UIADD3 UR11, UP0, UR36, 0x80, URZ ;  /* 0x00000080240b7890 */ /* 0x000fe2000ff1e03f */
[----:B------:R-:W-:Y:S01]  /*0b70*/  IABS R19, R102 ;  /* 0x0000006600137213 */ /* 0x000fe20000000000 */
[----:B0-----:R-:W0:Y:S01]  /*0b80*/  MUFU.RCP R5, R5 ;  /* 0x0000000500057308 */ /* 0x001e220000001000 */
[----:B------:R-:W-:-:S02]  /*0b90*/  IABS R20, R26 ;  /* 0x0000001a00147213 */ /* 0x000fc40000000000 */
[----:B------:R-:W-:Y:S02]  /*0ba0*/  IABS R28, R100 ;  /* 0x00000064001c7213 */ /* 0x000fe40000000000 */
[----:B------:R-:W-:Y:S02]  /*0bb0*/  IABS R30, R99 ;  /* 0x00000063001e7213 */ /* 0x000fe40000000000 */
[----:B------:R-:W-:Y:S01]  /*0bc0*/  IABS R31, R98 ;  /* 0x00000062001f7213 */ /* 0x000fe20000000000 */
[----:B-1----:R-:W1:Y:S01]  /*0bd0*/  MUFU.RCP R10, R10 ;  /* 0x0000000a000a7308 */ /* 0x002e620000001000 */
[----:B------:R-:W-:Y:S02]  /*0be0*/  IABS R32, R96 ;  /* 0x0000006000207213 */ /* 0x000fe40000000000 */
[----:B------:R-:W-:Y:S02]  /*0bf0*/  IABS R35, R94 ;  /* 0x0000005e00237213 */ /* 0x000fe40000000000 */
[----:B------:R-:W-:-:S02]  /*0c00*/  IABS R34, R95 ;  /* 0x0000005f00227213 */ /* 0x000fc40000000000 */
[----:B------:R-:W-:Y:S01]  /*0c10*/  IABS R36, R91 ;  /* 0x0000005b00247213 */ /* 0x000fe20000000000 */
[----:B0-----:R-:W-:Y:S01]  /*0c20*/  VIADD R6, R5, 0xffffffe ;  /* 0x0ffffffe05067836 */ /* 0x001fe20000000000 */
[----:B------:R-:W-:Y:S02]  /*0c30*/  IABS R38, R89 ;  /* 0x0000005900267213 */ /* 0x000fe40000000000 */
[----:B------:R-:W-:Y:S01]  /*0c40*/  IABS R39, R88 ;  /* 0x0000005800277213 */ /* 0x000fe20000000000 */
[----:B------:R0:W2:Y:S01]  /*0c50*/  F2I.FTZ.U32.TRUNC.NTZ R7, R6 ;  /* 0x0000000600077305 */ /* 0x0000a2000021f000 */
[----:B------:R-:W-:Y:S02]  /*0c60*/  IABS R41, R87 ;  /* 0x0000005700297213 */ /* 0x000fe40000000000 */
[----:B------:R-:W-:Y:S01]  /*0c70*/  IABS R42, R86 ;  /* 0x00000056002a7213 */ /* 0x000fe20000000000 */
[----:B-1----:R-:W-:Y:S01]  /*0c80*/  VIADD R8, R10, 0xffffffe ;  /* 0x0ffffffe0a087836 */ /* 0x002fe20000000000 */
[----:B------:R-:W-:-:S02]  /*0c90*/  IABS R10, R13 ;  /* 0x0000000d000a7213 */ /* 0x000fc40000000000 */
[----:B------:R-:W-:Y:S01]  /*0ca0*/  IABS R13, R15 ;  /* 0x0000000f000d7213 */ /* 0x000fe20000000000 */
[----:B------:R1:W3:Y:S01]  /*0cb0*/  F2I.FTZ.U32.TRUNC.NTZ R9, R8 ;  /* 0x0000000800097305 */ /* 0x0002e2000021f000 */
[----:B0-----:R-:W-:Y:S01]  /*0cc0*/  IMAD.MOV.U32 R6, RZ, RZ, RZ ;  /* 0x000000ffff067224 */ /* 0x001fe200078e00ff */
[----:B------:R-:W-:Y:S02]  /*0cd0*/  IABS R44, R77 ;  /* 0x0000004d002c7213 */ /* 0x000fe40000000000 */
[----:B------:R-:W-:Y:S02]  /*0ce0*/  IABS R46, R73 ;  /* 0x00000049002e7213 */ /* 0x000fe40000000000 */
[----:B------:R-:W-:Y:S01]  /*0cf0*/  IABS R47, R70 ;  /* 0x00000046002f7213 */ /* 0x000fe20000000000 */
[----:B--2---:R-:W-:Y:S01]  /*0d00*/  IMAD.MOV R11, RZ, RZ, -R7 ;  /* 0x000000ffff0b7224 */ /* 0x004fe200078e0a07 */
[----:B------:R-:W-:Y:S01]  /*0d10*/  IABS R48, R72 ;  /* 0x0000004800307213 */ /* 0x000fe20000000000 */
[----:B-1----:R-:W-:Y:S01]  /*0d20*/  IMAD.MOV.U32 R8, RZ, RZ, RZ ;  /* 0x000000ffff087224 */ /* 0x002fe200078e00ff */
[----:B------:R-:W-:Y:S01]  /*0d30*/  IABS R49, R71 ;  /* 0x0000004700317213 */ /* 0x000fe20000000000 */
[----:B------:R-:W-:Y:S01]  /*0d40*/  IMAD R11, R11, R12, RZ ;  /* 0x0000000c0b0b7224 */ /* 0x000fe200078e02ff */
[----:B------:R-:W-:-:S02]  /*0d50*/  IABS R51, R69 ;  /* 0x0000004500337213 */ /* 0x000fc40000000000 */
[----:B------:R-:W-:Y:S01]  /*0d60*/  IABS R53, R67 ;  /* 0x0000004300357213 */ /* 0x000fe20000000000 */
[----:B------:R-:W-:Y:S01]  /*0d70*/  IMAD.HI.U32 R7, R7, R11, R6 ;  /* 0x0000000b07077227 */ /* 0x000fe200078e0006 */
[----:B------:R-:W-:Y:S02]  /*0d80*/  IABS R55, R64 ;  /* 0x0000004000377213 */ /* 0x000fe40000000000 */
[----:B------:R-:W-:Y:S01]  /*0d90*/  IABS R50, R63 ;  /* 0x0000003f00327213 */ /* 0x000fe20000000000 */
[----:B---3--:R-:W-:Y:S02]  /*0da0*/  IMAD.MOV R5, RZ, RZ, -R9 ;  /* 0x000000ffff057224 */ /* 0x008fe400078e0a09 */
[----:B------:R-:W-:-:S04]  /*0db0*/  IMAD.HI.U32 R7, R7, R111, RZ ;  /* 0x0000006f07077227 */ /* 0x000fc800078e00ff */
[----:B------:R-:W-:Y:S02]  /*0dc0*/  IMAD.MOV R7, RZ, RZ, -R7 ;  /* 0x000000ffff077224 */ /* 0x000fe400078e0a07 */
[----:B------:R-:W-:Y:S02]  /*0dd0*/  IMAD R5, R5, R4, RZ ;  /* 0x0000000405057224 */ /* 0x000fe400078e02ff */
[----:B------:R-:W-:Y:S02]  /*0de0*/  IMAD R111, R12, R7, R111 ;  /* 0x000000070c6f7224 */ /* 0x000fe400078e026f */
[----:B------:R-:W-:-:S03]  /*0df0*/  IMAD.HI.U32 R5, R9, R5, R8 ;  /* 0x0000000509057227 */ /* 0x000fc600078e0008 */
[----:B------:R-:W-:-:S03]  /*0e00*/  ISETP.GT.U32.AND P0, PT, R12, R111, PT ;  /* 0x0000006f0c00720c */ /* 0x000fc60003f04070 */
[----:B------:R-:W-:-:S04]  /*0e10*/  IMAD.HI.U32 R6, R5, R10, RZ ;  /* 0x0000000a05067227 */ /* 0x000fc800078e00ff */
[----:B------:R-:W-:-:S04]  /*0e20*/  IMAD.HI.U32 R7, R5, R13, RZ ;  /* 0x0000000d05077227 */ /* 0x000fc800078e00ff */
[----:B------:R-:W-:-:S04]  /*0e30*/  IMAD.HI.U32 R9, R5, R16, RZ ;  /* 0x0000001005097227 */ /* 0x000fc800078e00ff */
[----:B------:R-:W-:Y:S02]  /*0e40*/  IMAD.MOV R11, RZ, RZ, -R6 ;  /* 0x000000ffff0b7224 */ /* 0x000fe400078e0a06 */
[----:B------:R-:W-:-:S04]  /*0e50*/  IMAD.HI.U32 R8, R5, R14, RZ ;  /* 0x0000000e05087227 */ /* 0x000fc800078e00ff */
[----:B------:R-:W-:Y:S02]  /*0e60*/  IMAD.MOV R7, RZ, RZ, -R7 ;  /* 0x000000ffff077224 */ /* 0x000fe400078e0a07 */
[----:B------:R-:W-:Y:S02]  /*0e70*/  IMAD.MOV R17, RZ, RZ, -R9 ;  /* 0x000000ffff117224 */ /* 0x000fe400078e0a09 */
[----:B------:R-:W-:Y:S02]  /*0e80*/  @!P0 IMAD.IADD R111, R111, 0x1, -R12 ;  /* 0x000000016f6f8824 */ /* 0x000fe400078e0a0c */
[----:B------:R-:W-:Y:S02]  /*0e90*/  IMAD R9, R4, R11, R10 ;  /* 0x0000000b04097224 */ /* 0x000fe400078e020a */
[----:B------:R-:W-:Y:S01]  /*0ea0*/  IMAD.MOV R15, RZ, RZ, -R8 ;  /* 0x000000ffff0f7224 */ /* 0x000fe200078e0a08 */
[----:B------:R-:W-:Y:S01]  /*0eb0*/  ISETP.GT.U32.AND P0, PT, R12, R111, PT ;  /* 0x0000006f0c00720c */ /* 0x000fe20003f04070 */
[C---:B------:R-:W-:Y:S01]  /*0ec0*/  IMAD R10, R4.reuse, R7, R13 ;  /* 0x00000007040a7224 */ /* 0x040fe200078e020d */
[----:B------:R-:W-:Y:S01]  /*0ed0*/  IABS R8, R108 ;  /* 0x0000006c00087213 */ /* 0x000fe20000000000 */
[C---:B------:R-:W-:Y:S01]  /*0ee0*/  IMAD R6, R4.reuse, R15, R14 ;  /* 0x0000000f04067224 */ /* 0x040fe200078e020e */
[----:B------:R-:W-:Y:S01]  /*0ef0*/  IABS R14, R107 ;  /* 0x0000006b000e7213 */ /* 0x000fe20000000000 */
[C---:B------:R-:W-:Y:S01]  /*0f00*/  IMAD R7, R4.reuse, R17, R16 ;  /* 0x0000001104077224 */ /* 0x040fe200078e0210 */
[C---:B------:R-:W-:Y:S01]  /*0f10*/  ISETP.GT.U32.AND P1, PT, R4.reuse, R10, PT ;  /* 0x0000000a0400720c */ /* 0x040fe20003f24070 */
[----:B------:R-:W-:Y:S01]  /*0f20*/  IMAD.MOV.U32 R13, RZ, RZ, R8 ;  /* 0x000000ffff0d7224 */ /* 0x000fe200078e0008 */
[----:B------:R-:W-:Y:S01]  /*0f30*/  ISETP.GT.U32.AND P6, PT, R4, R6, PT ;  /* 0x000000060400720c */ /* 0x000fe20003fc4070 */
[----:B------:R-:W-:Y:S01]  /*0f40*/  IMAD.HI.U32 R11, R5, R14, RZ ;  /* 0x0000000e050b7227 */ /* 0x000fe200078e00ff */
[----:B------:R-:W-:-:S02]  /*0f50*/  IABS R15, R106 ;  /* 0x0000006a000f7213 */ /* 0x000fc40000000000 */
[----:B------:R-:W-:Y:S01]  /*0f60*/  IABS R16, R105 ;  /* 0x0000006900107213 */ /* 0x000fe20000000000 */
[----:B------:R-:W-:Y:S01]  /*0f70*/  @!P0 IMAD.IADD R111, R111, 0x1, -R12 ;  /* 0x000000016f6f8824 */ /* 0x000fe200078e0a0c */
[----:B------:R-:W-:Y:S01]  /*0f80*/  ISETP.GT.U32.AND P0, PT, R4, R9, PT ;  /* 0x000000090400720c */ /* 0x000fe20003f04070 */
[----:B------:R-:W-:-:S04]  /*0f90*/  IMAD.HI.U32 R12, R5, R15, RZ ;  /* 0x0000000f050c7227 */ /* 0x000fc800078e00ff */
[--C-:B------:R-:W-:Y:S01]  /*0fa0*/  @!P1 IMAD.IADD R10, R10, 0x1, -R4.reuse ;  /* 0x000000010a0a9824 */ /* 0x100fe200078e0a04 */
[----:B------:R-:W-:Y:S01]  /*0fb0*/  ISETP.GE.AND P1, PT, R18, RZ, PT ;  /* 0x000000ff1200720c */ /* 0x000fe20003f26270 */
[----:B------:R-:W-:Y:S01]  /*0fc0*/  @!P4 IMAD.MOV R111, RZ, RZ, -R111 ;  /* 0x000000ffff6fc224 */ /* 0x000fe200078e0a6f */
[----:B------:R-:W-:Y:S01]  /*0fd0*/  ISETP.GT.U32.AND P4, PT, R4, R7, PT ;  /* 0x000000070400720c */ /* 0x000fe20003f84070 */
[----:B------:R-:W-:Y:S01]  /*0fe0*/  @!P6 IMAD.IADD R6, R6, 0x1, -R4 ;  /* 0x000000010606e824 */ /* 0x000fe200078e0a04 */
[----:B------:R-:W-:Y:S01]  /*0ff0*/  ISETP.GT.U32.AND P6, PT, R4, R10, PT ;  /* 0x0000000a0400720c */ /* 0x000fe20003fc4070 */
[----:B------:R-:W-:Y:S01]  /*1000*/  IMAD.MOV R11, RZ, RZ, -R11 ;  /* 0x000000ffff0b7224 */ /* 0x000fe200078e0a0b */
[----:B------:R-:W-:Y:S01]  /*1010*/  @!P2 LOP3.LUT R111, RZ, R56, RZ, 0x33, !PT ;  /* 0x00000038ff6fa212 */ /* 0x000fe200078e33ff */
[----:B------:R-:W-:Y:S01]  /*1020*/  IMAD.MOV R12, RZ, RZ, -R12 ;  /* 0x000000ffff0c7224 */ /* 0x000fe200078e0a0c */
[----:B------:R-:W-:Y:S01]  /*1030*/  IABS R18, R103 ;  /* 0x0000006700127213 */ /* 0x000fe20000000000 */
[----:B------:R-:W-:-:S04]  /*1040*/  IMAD.HI.U32 R8, R5, R13, RZ ;  /* 0x0000000d05087227 */ /* 0x000fc800078e00ff */
[C---:B------:R-:W-:Y:S02]  /*1050*/  IMAD R11, R4.reuse, R11, R14 ;  /* 0x0000000b040b7224 */ /* 0x040fe400078e020e */
[C---:B------:R-:W-:Y:S01]  /*1060*/  IMAD R12, R4.reuse, R12, R15 ;  /* 0x0000000c040c7224 */ /* 0x040fe200078e020f */
[----:B------:R-:W-:Y:S01]  /*1070*/  IABS R15, R104 ;  /* 0x00000068000f7213 */ /* 0x000fe20000000000 */
[----:B------:R-:W-:Y:S02]  /*1080*/  IMAD.MOV R8, RZ, RZ, -R8 ;  /* 0x000000ffff087224 */ /* 0x000fe400078e0a08 */
[--C-:B------:R-:W-:Y:S01]  /*1090*/  @!P4 IMAD.IADD R7, R7, 0x1, -R4.reuse ;  /* 0x000000010707c824 */ /* 0x100fe200078e0a04 */
[----:B------:R-:W-:Y:S01]  /*10a0*/  ISETP.GT.U32.AND P4, PT, R4, R6, PT ;  /* 0x000000060400720c */ /* 0x000fe20003f84070 */
[----:B------:R-:W-:Y:S01]  /*10b0*/  @!P6 IMAD.IADD R10, R10, 0x1, -R4 ;  /* 0x000000010a0ae824 */ /* 0x000fe200078e0a04 */
[C---:B------:R-:W-:Y:S01]  /*10c0*/  ISETP.GT.U32.AND P6, PT, R4.reuse, R11, PT ;  /* 0x0000000b0400720c */ /* 0x040fe20003fc4070 */
[----:B------:R-:W-:-:S02]  /*10d0*/  IMAD R8, R4, R8, R13 ;  /* 0x0000000804087224 */ /* 0x000fc400078e020d */
[----:B------:R-:W-:-:S04]  /*10e0*/  IMAD.HI.U32 R14, R5, R15, RZ ;  /* 0x0000000f050e7227 */ /* 0x000fc800078e00ff */
[----:B------:R-:W-:Y:S01]  /*10f0*/  @!P0 IMAD.IADD R9, R9, 0x1, -R4 ;  /* 0x0000000109098824 */ /* 0x000fe200078e0a04 */
[----:B------:R-:W-:Y:S01]  /*1100*/  ISETP.GT.U32.AND P0, PT, R4, R8, PT ;  /* 0x000000080400720c */ /* 0x000fe20003f04070 */
[----:B------:R-:W-:Y:S02]  /*1110*/  IMAD.MOV R14, RZ, RZ, -R14 ;  /* 0x000000ffff0e7224 */ /* 0x000fe400078e0a0e */
[--C-:B------:R-:W-:Y:S01]  /*1120*/  @!P4 IMAD.IADD R6, R6, 0x1, -R4.reuse ;  /* 0x000000010606c824 */ /* 0x100fe200078e0a04 */
[C---:B------:R-:W-:Y:S01]  /*1130*/  ISETP.GT.U32.AND P4, PT, R4.reuse, R12, PT ;  /* 0x0000000c0400720c */ /* 0x040fe20003f84070 */
[C---:B------:R-:W-:Y:S01]  /*1140*/  IMAD R14, R4.reuse, R14, R15 ;  /* 0x0000000e040e7224 */ /* 0x040fe200078e020f */
[C---:B------:R-:W-:Y:S01]  /*1150*/  ISETP.GT.U32.AND P2, PT, R4.reuse, R9, PT ;  /* 0x000000090400720c */ /* 0x040fe20003f44070 */
[----:B------:R-:W-:Y:S02]  /*1160*/  @!P6 IMAD.IADD R11, R11, 0x1, -R4 ;  /* 0x000000010b0be824 */ /* 0x000fe400078e0a04 */
[----:B------:R-:W-:Y:S01]  /*1170*/  IMAD.HI.U32 R13, R5, R16, RZ ;  /* 0x00000010050d7227 */ /* 0x000fe200078e00ff */
[----:B------:R-:W-:-:S03]  /*1180*/  ISETP.GT.U32.AND P6, PT, R4, R14, PT ;  /* 0x0000000e0400720c */ /* 0x000fc60003fc4070 */
[--C-:B------:R-:W-:Y:S02]  /*1190*/  @!P0 IMAD.IADD R8, R8, 0x1, -R4.reuse ;  /* 0x0000000108088824 */ /* 0x100fe400078e0a04 */
[----:B------:R-:W-:Y:S02]  /*11a0*/  IMAD.MOV R13, RZ, RZ, -R13 ;  /* 0x000000ffff0d7224 */ /* 0x000fe400078e0a0d */
[----:B------:R-:W-:Y:S01]  /*11b0*/  @!P4 IMAD.IADD R12, R12, 0x1, -R4 ;  /* 0x000000010c0cc824 */ /* 0x000fe200078e0a04 */
[C---:B------:R-:W-:Y:S01]  /*11c0*/  ISETP.GT.U32.AND P0, PT, R4.reuse, R8, PT ;  /* 0x000000080400720c */ /* 0x040fe20003f04070 */
[----:B------:R-:W-:Y:S01]  /*11d0*/  IMAD R13, R4, R13, R16 ;  /* 0x0000000d040d7224 */ /* 0x000fe200078e0210 */
[----:B------:R-:W-:Y:S01]  /*11e0*/  ISETP.GE.AND P4, PT, R108, RZ, PT ;  /* 0x000000ff6c00720c */ /* 0x000fe20003f86270 */
[----:B------:R-:W-:-:S04]  /*11f0*/  IMAD.HI.U32 R16, R5, R19, RZ ;  /* 0x0000001305107227 */ /* 0x000fc800078e00ff */
[--C-:B------:R-:W-:Y:S01]  /*1200*/  @!P6 IMAD.IADD R14, R14, 0x1, -R4.reuse ;  /* 0x000000010e0ee824 */ /* 0x100fe200078e0a04 */
[C---:B------:R-:W-:Y:S01]  /*1210*/  ISETP.GT.U32.AND P6, PT, R4.reuse, R12, PT ;  /* 0x0000000c0400720c */ /* 0x040fe20003fc4070 */
[----:B------:R-:W-:Y:S01]  /*1220*/  @!P2 IMAD.IADD R9, R9, 0x1, -R4 ;  /* 0x000000010909a824 */ /* 0x000fe200078e0a04 */
[C---:B------:R-:W-:Y:S01]  /*1230*/  ISETP.GT.U32.AND P2, PT, R4.reuse, R7, PT ;  /* 0x000000070400720c */ /* 0x040fe20003f44070 */
[----:B------:R-:W-:Y:S01]  /*1240*/  @!P5 IMAD.MOV R10, RZ, RZ, -R10 ;  /* 0x000000ffff0ad224 */ /* 0x000fe200078e0a0a */
[----:B------:R-:W-:Y:S01]  /*1250*/  ISETP.GT.U32.AND P5, PT, R4, R14, PT ;  /* 0x0000000e0400720c */ /* 0x000fe20003fa4070 */
[----:B------:R-:W-:-:S04]  /*1260*/  IMAD.HI.U32 R17, R5, R20, RZ ;  /* 0x0000001405117227 */ /* 0x000fc800078e00ff */
[----:B------:R-:W-:Y:S02]  /*1270*/  IMAD.MOV R16, RZ, RZ, -R16 ;  /* 0x000000ffff107224 */ /* 0x000fe400078e0a10 */
[----:B------:R-:W-:Y:S01]  /*1280*/  @!P0 IMAD.IADD R8, R8, 0x1, -R4 ;  /* 0x0000000108088824 */ /* 0x000fe200078e0a04 */
[----:B------:R-:W-:Y:S01]  /*1290*/  ISETP.GE.AND P0, PT, R109, RZ, PT ;  /* 0x000000ff6d00720c */ /* 0x000fe20003f06270 */
[----:B------:R-:W-:Y:S02]  /*12a0*/  IMAD.MOV R17, RZ, RZ, -R17 ;  /* 0x000000ffff117224 */ /* 0x000fe400078e0a11 */
[----:B------:R-:W-:Y:S01]  /*12b0*/  IMAD R16, R4, R16, R19 ;  /* 0x0000001004107224 */ /* 0x000fe200078e0213 */
[----:B------:R-:W-:Y:S01]  /*12c0*/  IABS R19, R25 ;  /* 0x0000001900137213 */ /* 0x000fe20000000000 */
[----:B------:R-:W-:-:S04]  /*12d0*/  IMAD.HI.U32 R15, R5, R18, RZ ;  /* 0x00000012050f7227 */ /* 0x000fc800078e00ff */
[C---:B------:R-:W-:Y:S01]  /*12e0*/  IMAD R17, R4.reuse, R17, R20 ;  /* 0x0000001104117224 */ /* 0x040fe200078e0214 */
[----:B------:R-:W-:Y:S01]  /*12f0*/  IABS R20, R21 ;  /* 0x0000001500147213 */ /* 0x000fe20000000000 */
[----:B------:R-:W-:Y:S01]  /*1300*/  @!P4 IMAD.MOV R8, RZ, RZ, -R8 ;  /* 0x000000ffff08c224 */ /* 0x000fe200078e0a08 */
[----:B------:R-:W-:Y:S01]  /*1310*/  ISETP.GT.U32.AND P4, PT, R4, R16, PT ;  /* 0x000000100400720c */ /* 0x000fe20003f84070 */
[----:B------:R-:W-:Y:S02]  /*1320*/  IMAD.MOV R15, RZ, RZ, -R15 ;  /* 0x000000ffff0f7224 */ /* 0x000fe400078e0a0f */
[--C-:B------:R-:W-:Y:S01]  /*1330*/  @!P6 IMAD.IADD R12, R12, 0x1, -R4.reuse ;  /* 0x000000010c0ce824 */ /* 0x100fe200078e0a04 */
[C---:B------:R-:W-:Y:S01]  /*1340*/  ISETP.GT.U32.AND P6, PT, R4.reuse, R17, PT ;  /* 0x000000110400720c */ /* 0x040fe20003fc4070 */
[--C-:B------:R-:W-:Y:S01]  /*1350*/  @!P2 IMAD.IADD R7, R7, 0x1, -R4.reuse ;  /* 0x000000010707a824 */ /* 0x100fe200078e0a04 */
[----:B------:R-:W-:Y:S01]  /*1360*/  ISETP.GT.U32.AND P2, PT, R4, R13, PT ;  /* 0x0000000d0400720c */ /* 0x000fe20003f44070 */
[----:B------:R-:W-:Y:S01]  /*1370*/  @!P5 IMAD.IADD R14, R14, 0x1, -R4 ;  /* 0x000000010e0ed824 */ /* 0x000fe200078e0a04 */
[----:B------:R-:W-:Y:S01]  /*1380*/  ISETP.GE.AND P5, PT, R104, RZ, PT ;  /* 0x000000ff6800720c */ /* 0x000fe20003fa6270 */
[----:B------:R-:W-:-:S02]  /*1390*/  IMAD R15, R4, R15, R18 ;  /* 0x0000000f040f7224 */ /* 0x000fc400078e0212 */
[----:B------:R-:W-:-:S04]  /*13a0*/  IMAD.HI.U32 R18, R5, R19, RZ ;  /* 0x0000001305127227 */ /* 0x000fc800078e00ff */
[----:B------:R-:W-:Y:S02]  /*13b0*/  IMAD.MOV R18, RZ, RZ, -R18 ;  /* 0x000000ffff127224 */ /* 0x000fe400078e0a12 */
[--C-:B------:R-:W-:Y:S01]  /*13c0*/  @!P4 IMAD.IADD R16, R16, 0x1, -R4.reuse ;  /* 0x000000011010c824 */ /* 0x100fe200078e0a04 */
[----:B------:R-:W-:Y:S01]  /*13d0*/  ISETP.GE.AND P4, PT, R102, RZ, PT ;  /* 0x000000ff6600720c */ /* 0x000fe20003f86270 */
[C---:B------:R-:W-:Y:S02]  /*13e0*/  IMAD R18, R4.reuse, R18, R19 ;  /* 0x0000001204127224 */ /* 0x040fe400078e0213 */
[----:B------:R-:W-:Y:S01]  /*13f0*/  @!P3 IMAD.MOV R9, RZ, RZ, -R9 ;  /* 0x000000ffff09b224 */ /* 0x000fe200078e0a09 */
[C---:B------:R-:W-:Y:S01]  /*1400*/  ISETP.GT.U32.AND P3, PT, R4.reuse, R11, PT ;  /* 0x0000000b0400720c */ /* 0x040fe20003f64070 */
[--C-:B------:R-:W-:Y:S01]  /*1410*/  @!P6 IMAD.IADD R17, R17, 0x1, -R4.reuse ;  /* 0x000000011111e824 */ /* 0x100fe200078e0a04 */
[C---:B------:R-:W-:Y:S01]  /*1420*/  ISETP.GT.U32.AND P6, PT, R4.reuse, R16, PT ;  /* 0x000000100400720c */ /* 0x040fe20003fc4070 */
[----:B------:R-:W-:Y:S01]  /*1430*/  @!P2 IMAD.IADD R13, R13, 0x1, -R4 ;  /* 0x000000010d0da824 */ /* 0x000fe200078e0a04 */
[----:B------:R-:W-:Y:S01]  /*1440*/  ISETP.GE.AND P2, PT, R107, RZ, PT ;  /* 0x000000ff6b00720c */ /* 0x000fe20003f46270 */
[----:B------:R-:W-:Y:S01]  /*1450*/  @!P5 IMAD.MOV R14, RZ, RZ, -R14 ;  /* 0x000000ffff0ed224 */ /* 0x000fe200078e0a0e */
[C---:B------:R-:W-:Y:S01]  /*1460*/  ISETP.GT.U32.AND P5, PT, R4.reuse, R18, PT ;  /* 0x000000120400720c */ /* 0x040fe20003fa4070 */
[----:B------:R-:W-:Y:S01]  /*1470*/  @!P1 IMAD.MOV R6, RZ, RZ, -R6 ;  /* 0x000000ffff069224 */ /* 0x000fe200078e0a06 */
[C---:B------:R-:W-:Y:S01]  /*1480*/  ISETP.GT.U32.AND P1, PT, R4.reuse, R13, PT ;  /* 0x0000000d0400720c */ /* 0x040fe20003f24070 */
[----:B------:R-:W-:Y:S01]  /*1490*/  @!P0 IMAD.MOV R7, RZ, RZ, -R7 ;  /* 0x000000ffff078224 */ /* 0x000fe200078e0a07 */
[----:B------:R-:W-:Y:S01]  /*14a0*/  ISETP.GT.U32.AND P0, PT, R4, R15, PT ;  /* 0x0000000f0400720c */ /* 0x000fe20003f04070 */
[----:B------:R-:W-:-:S04]  /*14b0*/  IMAD.HI.U32 R19, R5, R20, RZ ;  /* 0x0000001405137227 */ /* 0x000fc800078e00ff */
[--C-:B------:R-:W-:Y:S01]  /*14c0*/  @!P3 IMAD.IADD R11, R11, 0x1, -R4.reuse ;  /* 0x000000010b0bb824 */ /* 0x100fe200078e0a04 */
[----:B------:R-:W-:Y:S01]  /*14d0*/  ISETP.GE.AND P3, PT, R106, RZ, PT ;  /* 0x000000ff6a00720c */ /* 0x000fe20003f66270 */
[--C-:B------:R-:W-:Y:S01]  /*14e0*/  @!P6 IMAD.IADD R16, R16, 0x1, -R4.reuse ;  /* 0x000000011010e824 */ /* 0x100fe200078e0a04 */
[----:B------:R-:W-:Y:S01]  /*14f0*/  ISETP.GE.AND P6, PT, R21, RZ, PT ;  /* 0x000000ff1500720c */ /* 0x000fe20003fc6270 */
[--C-:B------:R-:W-:Y:S01]  /*1500*/  @!P5 IMAD.IADD R18, R18, 0x1, -R4.reuse ;  /* 0x000000011212d824 */ /* 0x100fe200078e0a04 */
[----:B------:R-:W-:Y:S01]  /*1510*/  IABS R21, R24 ;  /* 0x0000001800157213 */ /* 0x000fe20000000000 */
[----:B------:R-:W-:Y:S02]  /*1520*/  IMAD.MOV R19, RZ, RZ, -R19 ;  /* 0x000000ffff137224 */ /* 0x000fe400078e0a13 */
[----:B------:R-:W-:Y:S01]  /*1530*/  @!P1 IMAD.IADD R13, R13, 0x1, -R4 ;  /* 0x000000010d0d9824 */ /* 0x000fe200078e0a04 */
[----:B------:R-:W-:Y:S01]  /*1540*/  ISETP.GE.AND P1, PT, R105, RZ, PT ;  /* 0x000000ff6900720c */ /* 0x000fe20003f26270 */
[C---:B------:R-:W-:Y:S01]  /*1550*/  IMAD R19, R4.reuse, R19, R20 ;  /* 0x0000001304137224 */ /* 0x040fe200078e0214 */
[----:B------:R-:W-:Y:S01]  /*1560*/  ISETP.GT.U32.AND P5, PT, R4, R18, PT ;  /* 0x000000120400720c */ /* 0x000fe20003fa4070 */
[----:B------:R-:W-:-:S04]  /*1570*/  IMAD.HI.U32 R20, R5, R21, RZ ;  /* 0x0000001505147227 */ /* 0x000fc800078e00ff */
[----:B------:R-:W-:Y:S01]  /*1580*/  @!P0 IMAD.IADD R15, R15, 0x1, -R4 ;  /* 0x000000010f0f8824 */ /* 0x000fe200078e0a04 */
[----:B------:R-:W-:Y:S01]  /*1590*/  ISETP.GE.AND P0, PT, R103, RZ, PT ;  /* 0x000000ff6700720c */ /* 0x000fe20003f06270 */
[----:B------:R-:W-:Y:S01]  /*15a0*/  @!P4 IMAD.MOV R16, RZ, RZ, -R16 ;  /* 0x000000ffff10c224 */ /* 0x000fe200078e0a10 */
[C---:B------:R-:W-:Y:S01]  /*15b0*/  ISETP.GT.U32.AND P4, PT, R4.reuse, R19, PT ;  /* 0x000000130400720c */ /* 0x040fe20003f84070 */
[----:B------:R-:W-:Y:S02]  /*15c0*/  IMAD.MOV R20, RZ, RZ, -R20 ;  /* 0x000000ffff147224 */ /* 0x000fe400078e0a14 */
[----:B------:R-:W-:Y:S01]  /*15d0*/  @!P2 IMAD.MOV R11, RZ, RZ, -R11 ;  /* 0x000000ffff0ba224 */ /* 0x000fe200078e0a0b */
[C---:B------:R-:W-:Y:S01]  /*15e0*/  ISETP.GT.U32.AND P2, PT, R4.reuse, R15, PT ;  /* 0x0000000f0400720c */ /* 0x040fe20003f44070 */
[----:B------:R-:W-:Y:S01]  /*15f0*/  @!P3 IMAD.MOV R12, RZ, RZ, -R12 ;  /* 0x000000ffff0cb224 */ /* 0x000fe200078e0a0c */
[C---:B------:R-:W-:Y:S01]  /*1600*/  ISETP.GT.U32.AND P3, PT, R4.reuse, R17, PT ;  /* 0x000000110400720c */ /* 0x040fe20003f64070 */
[----:B------:R-:W-:-:S02]  /*1610*/  IMAD R20, R4, R20, R21 ;  /* 0x0000001404147224 */ /* 0x000fc400078e0215 */
[----:B------:R-:W-:Y:S01]  /*1620*/  @!P1 IMAD.MOV R13, RZ, RZ, -R13 ;  /* 0x000000ffff0d9224 */ /* 0x000fe200078e0a0d */
[----:B------:R-:W-:Y:S01]  /*1630*/  ISETP.GE.AND P1, PT, R26, RZ, PT ;  /* 0x000000ff1a00720c */ /* 0x000fe20003f26270 */
[--C-:B------:R-:W-:Y:S01]  /*1640*/  @!P5 IMAD.IADD R18, R18, 0x1, -R4.reuse ;  /* 0x000000011212d824 */ /* 0x100fe200078e0a04 */
[----:B------:R-:W-:Y:S01]  /*1650*/  ISETP.GT.U32.AND P5, PT, R4, R20, PT ;  /* 0x000000140400720c */ /* 0x000fe20003fa4070 */
[----:B------:R-:W-:Y:S01]  /*1660*/  @!P4 IMAD.IADD R19, R19, 0x1, -R4 ;  /* 0x000000011313c824 */ /* 0x000fe200078e0a04 */
[----:B------:R-:W-:Y:S01]  /*1670*/  IABS R26, R27 ;  /* 0x0000001b001a7213 */ /* 0x000fe20000000000 */
[----:B------:R-:W-:-:S03]  /*1680*/  IMAD.HI.U32 R40, R5, R44, RZ ;  /* 0x0000002c05287227 */ /* 0x000fc600078e00ff */
[----:B------:R-:W-:Y:S01]  /*1690*/  ISETP.GT.U32.AND P4, PT, R4, R19, PT ;  /* 0x000000130400720c */ /* 0x000fe20003f84070 */
[--C-:B------:R-:W-:Y:S01]  /*16a0*/  @!P2 IMAD.IADD R15, R15, 0x1, -R4.reuse ;  /* 0x000000010f0fa824 */ /* 0x100fe200078e0a04 */
[----:B------:R-:W-:Y:S01]  /*16b0*/  ISETP.GE.AND P2, PT, R25, RZ, PT ;  /* 0x000000ff1900720c */ /* 0x000fe20003f46270 */
[--C-:B------:R-:W-:Y:S01]  /*16c0*/  @!P3 IMAD.IADD R17, R17, 0x1, -R4.reuse ;  /* 0x000000011111b824 */ /* 0x100fe200078e0a04 */
[----:B------:R-:W-:Y:S01]  /*16d0*/  ISETP.GE.AND P3, PT, R24, RZ, PT ;  /* 0x000000ff1800720c */ /* 0x000fe20003f66270 */
[----:B------:R-:W-:Y:S01]  /*16e0*/  @!P0 IMAD.MOV R15, RZ, RZ, -R15 ;  /* 0x000000ffff0f8224 */ /* 0x000fe200078e0a0f */
[----:B------:R-:W-:Y:S01]  /*16f0*/  IABS R24, R23 ;  /* 0x0000001700187213 */ /* 0x000fe20000000000 */
[----:B------:R-:W-:Y:S01]  /*1700*/  @!P1 IMAD.MOV R17, RZ, RZ, -R17 ;  /* 0x000000ffff119224 */ /* 0x000fe200078e0a11 */
[----:B------:R-:W-:Y:S01]  /*1710*/  IABS R25, R22 ;  /* 0x0000001600197213 */ /* 0x000fe20000000000 */
[----:B------:R-:W-:Y:S01]  /*1720*/  @!P5 IMAD.IADD R20, R20, 0x1, -R4 ;  /* 0x000000011414d824 */ /* 0x000fe200078e0a04 */
[----:B------:R-:W-:Y:S01]  /*1730*/  ISETP.GE.AND P1, PT, R22, RZ, PT ;  /* 0x000000ff1600720c */ /* 0x000fe20003f26270 */
[----:B------:R-:W-:Y:S01]  /*1740*/  IMAD.HI.U32 R21, R5, R24, RZ ;  /* 0x0000001805157227 */ /* 0x000fe200078e00ff */
[----:B------:R-:W-:-:S02]  /*1750*/  ISETP.GE.AND P0, PT, R23, RZ, PT ;  /* 0x000000ff1700720c */ /* 0x000fc40003f06270 */
[----:B------:R-:W-:Y:S01]  /*1760*/  ISETP.GT.U32.AND P5, PT, R4, R20, PT ;  /* 0x000000140400720c */ /* 0x000fe20003fa4070 */
[----:B------:R-:W-:-:S04]  /*1770*/  IMAD.HI.U32 R22, R5, R25, RZ ;  /* 0x0000001905167227 */ /* 0x000fc800078e00ff */
[----:B------:R-:W-:-:S04]  /*1780*/  IMAD.HI.U32 R23, R5, R26, RZ ;  /* 0x0000001a05177227 */ /* 0x000fc800078e00ff */
[----:B------:R-:W-:Y:S02]  /*1790*/  IMAD.MOV R21, RZ, RZ, -R21 ;  /* 0x000000ffff157224 */ /* 0x000fe400078e0a15 */
[----:B------:R-:W-:Y:S02]  /*17a0*/  IMAD.MOV R22, RZ, RZ, -R22 ;  /* 0x000000ffff167224 */ /* 0x000fe400078e0a16 */
[----:B------:R-:W-:Y:S02]  /*17b0*/  IMAD.MOV R23, RZ, RZ, -R23 ;  /* 0x000000ffff177224 */ /* 0x000fe400078e0a17 */
[C---:B------:R-:W-:Y:S02]  /*17c0*/  IMAD R21, R4.reuse, R21, R24 ;  /* 0x0000001504157224 */ /* 0x040fe400078e0218 */
[C---:B------:R-:W-:Y:S02]  /*17d0*/  IMAD R22, R4.reuse, R22, R25 ;  /* 0x0000001604167224 */ /* 0x040fe400078e0219 */
[----:B------:R-:W-:Y:S01]  /*17e0*/  @!P4 IMAD.IADD R19, R19, 0x1, -R4 ;  /* 0x000000011313c824 */ /* 0x000fe200078e0a04 */
[C---:B------:R-:W-:Y:S01]  /*17f0*/  ISETP.GT.U32.AND P4, PT, R4.reuse, R21, PT ;  /* 0x000000150400720c */ /* 0x040fe20003f84070 */
[C---:B------:R-:W-:Y:S01]  /*1800*/  IMAD R23, R4.reuse, R23, R26 ;  /* 0x0000001704177224 */ /* 0x040fe200078e021a */
[----:B------:R-:W-:Y:S01]  /*1810*/  IABS R26, R101 ;  /* 0x00000065001a7213 */ /* 0x000fe20000000000 */
[----:B------:R-:W-:Y:S01]  /*1820*/  @!P6 IMAD.MOV R19, RZ, RZ, -R19 ;  /* 0x000000ffff13e224 */ /* 0x000fe200078e0a13 */
[----:B------:R-:W-:Y:S01]  /*1830*/  ISETP.GT.U32.AND P6, PT, R4, R22, PT ;  /* 0x000000160400720c */ /* 0x000fe20003fc4070 */
[----:B------:R-:W-:Y:S01]  /*1840*/  @!P5 IMAD.IADD R20, R20, 0x1, -R4 ;  /* 0x000000011414d824 */ /* 0x000fe200078e0a04 */
[----:B------:R-:W-:Y:S01]  /*1850*/  ISETP.GT.U32.AND P5, PT, R4, R23, PT ;  /* 0x000000170400720c */ /* 0x000fe20003fa4070 */
[----:B------:R-:W-:-:S04]  /*1860*/  IMAD.HI.U32 R24, R5, R26, RZ ;  /* 0x0000001a05187227 */ /* 0x000fc800078e00ff */
[----:B------:R-:W-:-:S04]  /*1870*/  IMAD.HI.U32 R25, R5, R28, RZ ;  /* 0x0000001c05197227 */ /* 0x000fc800078e00ff */
[--C-:B------:R-:W-:Y:S01]  /*1880*/  @!P4 IMAD.IADD R21, R21, 0x1, -R4.reuse ;  /* 0x000000011515c824 */ /* 0x100fe200078e0a04 */
[----:B------:R-:W-:Y:S01]  /*1890*/  ISETP.GE.AND P4, PT, R101, RZ, PT ;  /* 0x000000ff6500720c */ /* 0x000fe20003f86270 */
[----:B------:R-:W-:Y:S02]  /*18a0*/  @!P6 IMAD.IADD R22, R22, 0x1, -R4 ;  /* 0x000000011616e824 */ /* 0x000fe400078e0a04 */
[----:B------:R-:W-:Y:S01]  /*18b0*/  @!P2 IMAD.MOV R18, RZ, RZ, -R18 ;  /* 0x000000ffff12a224 */ /* 0x000fe200078e0a12 */
[----:B------:R-:W-:Y:S01]  /*18c0*/  ISETP.GE.AND P2, PT, R27, RZ, PT ;  /* 0x000000ff1b00720c */ /* 0x000fe20003f46270 */
[----:B------:R-:W-:Y:S01]  /*18d0*/  @!P5 IMAD.IADD R23, R23, 0x1, -R4 ;  /* 0x000000011717d824 */ /* 0x000fe200078e0a04 */
[C---:B------:R-:W-:Y:S01]  /*18e0*/  ISETP.GT.U32.AND P6, PT, R4.reuse, R21, PT ;  /* 0x000000150400720c */ /* 0x040fe20003fc4070 */
[----:B------:R-:W-:Y:S01]  /*18f0*/  IMAD.MOV R27, RZ, RZ, -R24 ;  /* 0x000000ffff1b7224 */ /* 0x000fe200078e0a18 */
[----:B------:R-:W-:Y:S01]  /*1900*/  ISETP.GT.U32.AND P5, PT, R4, R22, PT ;  /* 0x000000160400720c */ /* 0x000fe20003fa4070 */
[----:B------:R-:W-:-:S02]  /*1910*/  IMAD.MOV R29, RZ, RZ, -R25 ;  /* 0x000000ffff1d7224 */ /* 0x000fc400078e0a19 */
[----:B------:R-:W-:-:S04]  /*1920*/  IMAD.HI.U32 R24, R5, R30, RZ ;  /* 0x0000001e05187227 */ /* 0x000fc800078e00ff */
[C---:B------:R-:W-:Y:S02]  /*1930*/  IMAD R25, R4.reuse, R27, R26 ;  /* 0x0000001b04197224 */ /* 0x040fe400078e021a */
[C---:B------:R-:W-:Y:S02]  /*1940*/  IMAD R26, R4.reuse, R29, R28 ;  /* 0x0000001d041a7224 */ /* 0x040fe400078e021c */
[----:B------:R-:W-:Y:S01]  /*1950*/  IMAD.MOV R27, RZ, RZ, -R24 ;  /* 0x000000ffff1b7224 */ /* 0x000fe200078e0a18 */
[----:B------:R-:W-:Y:S01]  /*1960*/  IABS R24, R97 ;  /* 0x0000006100187213 */ /* 0x000fe20000000000 */
[----:B------:R-:W-:Y:S02]  /*1970*/  IMAD.MOV.U32 R29, RZ, RZ, R31 ;  /* 0x000000ffff1d7224 */ /* 0x000fe400078e001f */
[----:B------:R-:W-:Y:S02]  /*1980*/  IMAD R27, R4, R27, R30 ;  /* 0x0000001b041b7224 */ /* 0x000fe400078e021e */
[----:B------:R-:W-:-:S04]  /*1990*/  IMAD.HI.U32 R28, R5, R29, RZ ;  /* 0x0000001d051c7227 */ /* 0x000fc800078e00ff */
[----:B------:R-:W-:Y:S02]  /*19a0*/  IMAD.MOV.U32 R30, RZ, RZ, R24 ;  /* 0x000000ffff1e7224 */ /* 0x000fe400078e0018 */
[--C-:B------:R-:W-:Y:S01]  /*19b0*/  @!P6 IMAD.IADD R21, R21, 0x1, -R4.reuse ;  /* 0x000000011515e824 */ /* 0x100fe200078e0a04 */
[----:B------:R-:W-:Y:S01]  /*19c0*/  ISETP.GT.U32.AND P6, PT, R4, R25, PT ;  /* 0x000000190400720c */ /* 0x000fe20003fc4070 */
[----:B------:R-:W-:Y:S01]  /*19d0*/  @!P5 IMAD.IADD R22, R22, 0x1, -R4 ;  /* 0x000000011616d824 */ /* 0x000fe200078e0a04 */
[----:B------:R-:W-:Y:S01]  /*19e0*/  ISETP.GT.U32.AND P5, PT, R4, R26, PT ;  /* 0x0000001a0400720c */ /* 0x000fe20003fa4070 */
[----:B------:R-:W-:Y:S02]  /*19f0*/  IMAD.MOV R28, RZ, RZ, -R28 ;  /* 0x000000ffff1c7224 */ /* 0x000fe400078e0a1c */
[----:B------:R-:W-:-:S04]  /*1a00*/  IMAD.HI.U32 R24, R5, R30, RZ ;  /* 0x0000001e05187227 */ /* 0x000fc800078e00ff */
[C---:B------:R-:W-:Y:S02]  /*1a10*/  IMAD R28, R4.reuse, R28, R29 ;  /* 0x0000001c041c7224 */ /* 0x040fe400078e021d */
[----:B------:R-:W-:Y:S02]  /*1a20*/  IMAD.MOV R29, RZ, RZ, -R24 ;  /* 0x000000ffff1d7224 */ /* 0x000fe400078e0a18 */
[----:B------:R-:W-:Y:S01]  /*1a30*/  @!P3 IMAD.MOV R20, RZ, RZ, -R20 ;  /* 0x000000ffff14b224 */ /* 0x000fe200078e0a14 */
[C---:B------:R-:W-:Y:S01]  /*1a40*/  ISETP.GT.U32.AND P3, PT, R4.reuse, R23, PT ;  /* 0x000000170400720c */ /* 0x040fe20003f64070 */
[C---:B------:R-:W-:Y:S02]  /*1a50*/  IMAD R29, R4.reuse, R29, R30 ;  /* 0x0000001d041d7224 */ /* 0x040fe400078e021e */
[--C-:B------:R-:W-:Y:S01]  /*1a60*/  @!P6 IMAD.IADD R25, R25, 0x1, -R4.reuse ;  /* 0x000000011919e824 */ /* 0x100fe200078e0a04 */
[----:B------:R-:W-:Y:S01]  /*1a70*/  ISETP.GT.U32.AND P6, PT, R4, R28, PT ;  /* 0x0000001c0400720c */ /* 0x000fe20003fc4070 */
[----:B------:R-:W-:Y:S01]  /*1a80*/  @!P5 IMAD.IADD R26, R26, 0x1, -R4 ;  /* 0x000000011a1ad824 */ /* 0x000fe200078e0a04 */
[----:B------:R-:W-:Y:S01]  /*1a90*/  ISETP.GT.U32.AND P5, PT, R4, R29, PT ;  /* 0x0000001d0400720c */ /* 0x000fe20003fa4070 */
[----:B------:R-:W-:-:S04]  /*1aa0*/  IMAD.HI.U32 R24, R5, R32, RZ ;  /* 0x0000002005187227 */ /* 0x000fc800078e00ff */
[----:B------:R-:W-:Y:S02]  /*1ab0*/  IMAD.MOV R33, RZ, RZ, -R24 ;  /* 0x000000ffff217224 */ /* 0x000fe400078e0a18 */
[----:B------:R-:W-:Y:S01]  /*1ac0*/  @!P3 IMAD.IADD R23, R23, 0x1, -R4 ;  /* 0x000000011717b824 */ /* 0x000fe200078e0a04 */
[----:B------:R-:W-:Y:S01]  /*1ad0*/  ISETP.GT.U32.AND P3, PT, R4, R27, PT ;  /* 0x0000001b0400720c */ /* 0x000fe20003f64070 */
[----:B------:R-:W-:-:S04]  /*1ae0*/  IMAD.HI.U32 R24, R5, R35, RZ ;  /* 0x0000002305187227 */ /* 0x000fc800078e00ff */
[--C-:B------:R-:W-:Y:S01]  /*1af0*/  @!P6 IMAD.IADD R28, R28, 0x1, -R4.reuse ;  /* 0x000000011c1ce824 */ /* 0x100fe200078e0a04 */
[C---:B------:R-:W-:Y:S01]  /*1b00*/  ISETP.GT.U32.AND P6, PT, R4.reuse, R25, PT ;  /* 0x000000190400720c */ /* 0x040fe20003fc4070 */
[----:B------:R-:W-:Y:S02]  /*1b10*/  @!P5 IMAD.IADD R29, R29, 0x1, -R4 ;  /* 0x000000011d1dd824 */ /* 0x000fe400078e0a04 */
[C---:B------:R-:W-:Y:S01]  /*1b20*/  IMAD R30, R4.reuse, R33, R32 ;  /* 0x00000021041e7224 */ /* 0x040fe200078e0220 */
[----:B------:R-:W-:Y:S01]  /*1b30*/  IABS R33, R92 ;  /* 0x0000005c00217213 */ /* 0x000fe20000000000 */
[----:B------:R-:W-:Y:S01]  /*1b40*/  IMAD.MOV R24, RZ, RZ, -R24 ;  /* 0x000000ffff187224 */ /* 0x000fe200078e0a18 */
[----:B------:R-:W-:Y:S01]  /*1b50*/  ISETP.GT.U32.AND P5, PT, R4, R29, PT ;  /* 0x0000001d0400720c */ /* 0x000fe20003fa4070 */
[----:B------:R-:W-:Y:S01]  /*1b60*/  @!P3 IMAD.IADD R27, R27, 0x1, -R4 ;  /* 0x000000011b1bb824 */ /* 0x000fe200078e0a04 */
[----:B------:R-:W-:Y:S01]  /*1b70*/  ISETP.GE.AND P3, PT, R100, RZ, PT ;  /* 0x000000ff6400720c */ /* 0x000fe20003f66270 */
[----:B------:R-:W-:-:S02]  /*1b80*/  @!P1 IMAD.MOV R22, RZ, RZ, -R22 ;  /* 0x000000ffff169224 */ /* 0x000fc400078e0a16 */
[C---:B------:R-:W-:Y:S01]  /*1b90*/  IMAD R32, R4.reuse, R24, R35 ;  /* 0x0000001804207224 */ /* 0x040fe200078e0223 */
[C---:B------:R-:W-:Y:S01]  /*1ba0*/  ISETP.GT.U32.AND P1, PT, R4.reuse, R27, PT ;  /* 0x0000001b0400720c */ /* 0x040fe20003f24070 */
[----:B------:R-:W-:Y:S01]  /*1bb0*/  @!P6 IMAD.IADD R25, R25, 0x1, -R4 ;  /* 0x000000011919e824 */ /* 0x000fe200078e0a04 */
[----:B------:R-:W-:Y:S01]  /*1bc0*/  ISETP.GT.U32.AND P6, PT, R4, R30, PT ;  /* 0x0000001e0400720c */ /* 0x000fe20003fc4070 */
[----:B------:R-:W-:Y:S01]  /*1bd0*/  IMAD.HI.U32 R31, R5, R34, RZ ;  /* 0x00000022051f7227 */ /* 0x000fe200078e00ff */
[----:B------:R-:W-:-:S03]  /*1be0*/  IABS R35, R93 ;  /* 0x0000005d00237213 */ /* 0x000fc60000000000 */
[----:B------:R-:W-:Y:S01]  /*1bf0*/  @!P5 IMAD.IADD R29, R29, 0x1, -R4 ;  /* 0x000000011d1dd824 */ /* 0x000fe200078e0a04 */
[C---:B------:R-:W-:Y:S01]  /*1c00*/  ISETP.GT.U32.AND P5, PT, R4.reuse, R32, PT ;  /* 0x000000200400720c */ /* 0x040fe20003fa4070 */
[----:B------:R-:W-:Y:S02]  /*1c10*/  IMAD.MOV R31, RZ, RZ, -R31 ;  /* 0x000000ffff1f7224 */ /* 0x000fe400078e0a1f */
[----:B------:R-:W-:Y:S01]  /*1c20*/  @!P2 IMAD.MOV R23, RZ, RZ, -R23 ;  /* 0x000000ffff17a224 */ /* 0x000fe200078e0a17 */
[C---:B------:R-:W-:Y:S01]  /*1c30*/  ISETP.GT.U32.AND P2, PT, R4.reuse, R28, PT ;  /* 0x0000001c0400720c */ /* 0x040fe20003f44070 */
[C---:B------:R-:W-:Y:S02]  /*1c40*/  IMAD R31, R4.reuse, R31, R34 ;  /* 0x0000001f041f7224 */ /* 0x040fe400078e0222 */
[----:B------:R-:W-:Y:S01]  /*1c50*/  @!P0 IMAD.MOV R21, RZ, RZ, -R21 ;  /* 0x000000ffff158224 */ /* 0x000fe200078e0a15 */
[C---:B------:R-:W-:Y:S01]  /*1c60*/  ISETP.GT.U32.AND P0, PT, R4.reuse, R26, PT ;  /* 0x0000001a0400720c */ /* 0x040fe20003f04070 */
[--C-:B------:R-:W-:Y:S01]  /*1c70*/  @!P1 IMAD.IADD R27, R27, 0x1, -R4.reuse ;  /* 0x000000011b1b9824 */ /* 0x100fe200078e0a04 */
[----:B------:R-:W-:Y:S01]  /*1c80*/  ISETP.GT.U32.AND P1, PT, R4, R31, PT ;  /* 0x0000001f0400720c */ /* 0x000fe20003f24070 */
[----:B------:R-:W-:Y:S01]  /*1c90*/  @!P6 IMAD.IADD R30, R30, 0x1, -R4 ;  /* 0x000000011e1ee824 */ /* 0x000fe200078e0a04 */
[----:B------:R-:W-:Y:S01]  /*1ca0*/  ISETP.GE.AND P6, PT, R97, RZ, PT ;  /* 0x000000ff6100720c */ /* 0x000fe20003fc6270 */
[----:B------:R-:W-:-:S04]  /*1cb0*/  IMAD.HI.U32 R24, R5, R33, RZ ;  /* 0x0000002105187227 */ /* 0x000fc800078e00ff */
[----:B------:R-:W-:Y:S01]  /*1cc0*/  @!P5 IMAD.IADD R32, R32, 0x1, -R4 ;  /* 0x000000012020d824 */ /* 0x000fe200078e0a04 */
[----:B------:R-:W-:Y:S01]  /*1cd0*/  ISETP.GT.U32.AND P5, PT, R4, R30, PT ;  /* 0x0000001e0400720c */ /* 0x000fe20003fa4070 */
[----:B------:R-:W-:Y:S02]  /*1ce0*/  IMAD.MOV R34, RZ, RZ, -R24 ;  /* 0x000000ffff227224 */ /* 0x000fe400078e0a18 */
[----:B------:R-:W-:-:S04]  /*1cf0*/  IMAD.HI.U32 R24, R5, R35, RZ ;  /* 0x0000002305187227 */ /* 0x000fc800078e00ff */
[----:B------:R-:W-:Y:S01]  /*1d00*/  @!P2 IMAD.IADD R28, R28, 0x1, -R4 ;  /* 0x000000011c1ca824 */ /* 0x000fe200078e0a04 */
[----:B------:R-:W-:Y:S01]  /*1d10*/  ISETP.GE.AND P2, PT, R98, RZ, PT ;  /* 0x000000ff6200720c */ /* 0x000fe20003f46270 */
[----:B------:R-:W-:Y:S02]  /*1d20*/  IMAD.MOV R24, RZ, RZ, -R24 ;  /* 0x000000ffff187224 */ /* 0x000fe400078e0a18 */
[----:B------:R-:W-:Y:S02]  /*1d30*/  IMAD R33, R4, R34, R33 ;  /* 0x0000002204217224 */ /* 0x000fe400078e0221 */
[--C-:B------:R-:W-:Y:S01]  /*1d40*/  @!P0 IMAD.IADD R26, R26, 0x1, -R4.reuse ;  /* 0x000000011a1a8824 */ /* 0x100fe200078e0a04 */
[----:B------:R-:W-:Y:S01]  /*1d50*/  ISETP.GE.AND P0, PT, R99, RZ, PT ;  /* 0x000000ff6300720c */ /* 0x000fe20003f06270 */
[----:B------:R-:W-:Y:S01]  /*1d60*/  @!P1 IMAD.IADD R31, R31, 0x1, -R4 ;  /* 0x000000011f1f9824 */ /* 0x000fe200078e0a04 */
[----:B------:R-:W-:Y:S01]  /*1d70*/  ISETP.GE.AND P1, PT, R96, RZ, PT ;  /* 0x000000ff6000720c */ /* 0x000fe20003f26270 */
[----:B------:R-:W-:-:S02]  /*1d80*/  IMAD R34, R4, R24, R35 ;  /* 0x0000001804227224 */ /* 0x000fc400078e0223 */
[----:B------:R-:W-:Y:S01]  /*1d90*/  @!P3 IMAD.MOV R26, RZ, RZ, -R26 ;  /* 0x000000ffff1ab224 */ /* 0x000fe200078e0a1a */
[----:B------:R-:W-:Y:S01]  /*1da0*/  ISETP.GT.U32.AND P3, PT, R4, R31, PT ;  /* 0x0000001f0400720c */ /* 0x000fe20003f64070 */
[----:B------:R-:W-:Y:S01]  /*1db0*/  @!P5 IMAD.IADD R30, R30, 0x1, -R4 ;  /* 0x000000011e1ed824 */ /* 0x000fe200078e0a04 */
[----:B------:R-:W-:Y:S01]  /*1dc0*/  ISETP.GT.U32.AND P5, PT, R4, R34, PT ;  /* 0x000000220400720c */ /* 0x000fe20003fa4070 */
[----:B------:R-:W-:Y:S01]  /*1dd0*/  @!P2 IMAD.MOV R28, RZ, RZ, -R28 ;  /* 0x000000ffff1ca224 */ /* 0x000fe200078e0a1c */
[----:B------:R-:W-:Y:S01]  /*1de0*/  ISETP.GE.AND P2, PT, R95, RZ, PT ;  /* 0x000000ff5f00720c */ /* 0x000fe20003f46270 */
[----:B------:R-:W-:-:S04]  /*1df0*/  IMAD.HI.U32 R24, R5, R36, RZ ;  /* 0x0000002405187227 */ /* 0x000fc800078e00ff */
[----:B------:R-:W-:Y:S01]  /*1e00*/  @!P0 IMAD.MOV R27, RZ, RZ, -R27 ;  /* 0x000000ffff1b8224 */ /* 0x000fe200078e0a1b */
[----:B------:R-:W-:Y:S01]  /*1e10*/  ISETP.GT.U32.AND P0, PT, R4, R33, PT ;  /* 0x000000210400720c */ /* 0x000fe20003f04070 */
[----:B------:R-:W-:Y:S01]  /*1e20*/  IMAD.MOV R35, RZ, RZ, -R24 ;  /* 0x000000ffff237224 */ /* 0x000fe200078e0a18 */
[----:B------:R-:W-:Y:S01]  /*1e30*/  IABS R24, R90 ;  /* 0x0000005a00187213 */ /* 0x000fe20000000000 */
[----:B------:R-:W-:Y:S01]  /*1e40*/  @!P3 IMAD.IADD R31, R31, 0x1, -R4 ;  /* 0x000000011f1fb824 */ /* 0x000fe200078e0a04 */
[----:B------:R-:W-:Y:S01]  /*1e50*/  ISETP.GE.AND P3, PT, R92, RZ, PT ;  /* 0x000000ff5c00720c */ /* 0x000fe20003f66270 */
[----:B------:R-:W-:Y:S02]  /*1e60*/  IMAD R35, R4, R35, R36 ;  /* 0x0000002304237224 */ /* 0x000fe400078e0224 */
[----:B------:R-:W-:Y:S02]  /*1e70*/  @!P5 IMAD.IADD R34, R34, 0x1, -R4 ;  /* 0x000000012222d824 */ /* 0x000fe400078e0a04 */
[----:B------:R-:W-:-:S02]  /*1e80*/  IMAD.MOV.U32 R36, RZ, RZ, R24 ;  /* 0x000000ffff247224 */ /* 0x000fc400078e0018 */
[----:B------:R-:W-:Y:S01]  /*1e90*/  @!P1 IMAD.MOV R30, RZ, RZ, -R30 ;  /* 0x000000ffff1e9224 */ /* 0x000fe200078e0a1e */
[C---:B------:R-:W-:Y:S01]  /*1ea0*/  ISETP.GT.U32.AND P1, PT, R4.reuse, R34, PT ;  /* 0x000000220400720c */ /* 0x040fe20003f24070 */
[----:B------:R-:W-:Y:S01]  /*1eb0*/  @!P2 IMAD.MOV R31, RZ, RZ, -R31 ;  /* 0x000000ffff1fa224 */ /* 0x000fe200078e0a1f */
[----:B------:R-:W-:Y:S01]  /*1ec0*/  ISETP.GT.U32.AND P2, PT, R4, R35, PT ;  /* 0x000000230400720c */ /* 0x000fe20003f44070 */
[----:B------:R-:W-:-:S04]  /*1ed0*/  IMAD.HI.U32 R24, R5, R36, RZ ;  /* 0x0000002405187227 */ /* 0x000fc800078e00ff */
[----:B------:R-:W-:Y:S01]  /*1ee0*/  @!P0 IMAD.IADD R33, R33, 0x1, -R4 ;  /* 0x0000000121218824 */ /* 0x000fe200078e0a04 */
[----:B------:R-:W-:Y:S01]  /*1ef0*/  ISETP.GE.AND P0, PT, R91, RZ, PT ;  /* 0x000000ff5b00720c */ /* 0x000fe20003f06270 */
[----:B------:R-:W-:Y:S02]  /*1f00*/  IMAD.MOV R37, RZ, RZ, -R24 ;  /* 0x000000ffff257224 */ /* 0x000fe400078e0a18 */
[----:B------:R-:W-:Y:S01]  /*1f10*/  IMAD.HI.U32 R24, R5, R38, RZ ;  /* 0x0000002605187227 */ /* 0x000fe200078e00ff */
[----:B------:R-:W-:-:S03]  /*1f20*/  ISETP.GT.U32.AND P5, PT, R4, R33, PT ;  /* 0x000000210400720c */ /* 0x000fc60003fa4070 */
[----:B------:R-:W-:Y:S02]  /*1f30*/  IMAD R36, R4, R37, R36 ;  /* 0x0000002504247224 */ /* 0x000fe400078e0224 */
[--C-:B------:R-:W-:Y:S02]  /*1f40*/  @!P1 IMAD.IADD R34, R34, 0x1, -R4.reuse ;  /* 0x0000000122229824 */ /* 0x100fe400078e0a04 */
[----:B------:R-:W-:Y:S01]  /*1f50*/  @!P2 IMAD.IADD R35, R35, 0x1, -R4 ;  /* 0x000000012323a824 */ /* 0x000fe200078e0a04 */
[C---:B------:R-:W-:Y:S01]  /*1f60*/  ISETP.GT.U32.AND P1, PT, R4.reuse, R36, PT ;  /* 0x000000240400720c */ /* 0x040fe20003f24070 */
[----:B------:R-:W-:Y:S01]  /*1f70*/  @!P4 IMAD.MOV R25, RZ, RZ, -R25 ;  /* 0x000000ffff19c224 */ /* 0x000fe200078e0a19 */
[C---:B------:R-:W-:Y:S01]  /*1f80*/  ISETP.GT.U32.AND P4, PT, R4.reuse, R32, PT ;  /* 0x000000200400720c */ /* 0x040fe20003f84070 */
[----:B------:R-:W-:Y:S01]  /*1f90*/  IMAD.MOV R37, RZ, RZ, -R24 ;  /* 0x000000ffff257224 */ /* 0x000fe200078e0a18 */
[----:B------:R-:W-:Y:S01]  /*1fa0*/  ISETP.GT.U32.AND P2, PT, R4, R35, PT ;  /* 0x000000230400720c */ /* 0x000fe20003f44070 */
[----:B------:R-:W-:-:S04]  /*1fb0*/  IMAD.HI.U32 R24, R5, R39, RZ ;  /* 0x0000002705187227 */ /* 0x000fc800078e00ff */
[----:B------:R-:W-:Y:S01]  /*1fc0*/  @!P6 IMAD.MOV R29, RZ, RZ, -R29 ;  /* 0x000000ffff1de224 */ /* 0x000fe200078e0a1d */
[----:B------:R-:W-:Y:S01]  /*1fd0*/  ISETP.GE.AND P6, PT, R94, RZ, PT ;  /* 0x000000ff5e00720c */ /* 0x000fe20003fc6270 */
[----:B------:R-:W-:Y:S01]  /*1fe0*/  @!P5 IMAD.IADD R33, R33, 0x1, -R4 ;  /* 0x000000012121d824 */ /* 0x000fe200078e0a04 */
[----:B------:R-:W-:Y:S01]  /*1ff0*/  ISETP.GE.AND P5, PT, R89, RZ, PT ;  /* 0x000000ff5900720c */ /* 0x000fe20003fa6270 */
[C---:B------:R-:W-:Y:S02]  /*2000*/  IMAD R37, R4.reuse, R37, R38 ;  /* 0x0000002504257224 */ /* 0x040fe400078e0226 */
[----:B------:R-:W-:Y:S02]  /*2010*/  IMAD.MOV R24, RZ, RZ, -R24 ;  /* 0x000000ffff187224 */ /* 0x000fe400078e0a18 */
[----:B------:R-:W-:Y:S01]  /*2020*/  @!P3 IMAD.MOV R33, RZ, RZ, -R33 ;  /* 0x000000ffff21b224 */ /* 0x000fe200078e0a21 */
[C---:B------:R-:W-:Y:S01]  /*2030*/  ISETP.GT.U32.AND P3, PT, R4.reuse, R37, PT ;  /* 0x000000250400720c */ /* 0x040fe20003f64070 */
[----:B------:R-:W-:-:S02]  /*2040*/  IMAD R38, R4, R24, R39 ;  /* 0x0000001804267224 */ /* 0x000fc400078e0227 */
[--C-:B------:R-:W-:Y:S02]  /*2050*/  @!P1 IMAD.IADD R36, R36, 0x1, -R4.reuse ;  /* 0x0000000124249824 */ /* 0x100fe400078e0a04 */
[--C-:B------:R-:W-:Y:S01]  /*2060*/  @!P4 IMAD.IADD R32, R32, 0x1, -R4.reuse ;  /* 0x000000012020c824 */ /* 0x100fe200078e0a04 */
[----:B------:R-:W-:Y:S01]  /*2070*/  ISETP.GE.AND P4, PT, R93, RZ, PT ;  /* 0x000000ff5d00720c */ /* 0x000fe20003f86270 */
[----:B------:R-:W-:Y:S01]  /*2080*/  @!P2 IMAD.IADD R35, R35, 0x1, -R4 ;  /* 0x000000012323a824 */ /* 0x000fe200078e0a04 */
[C---:B------:R-:W-:Y:S01]  /*2090*/  ISETP.GT.U32.AND P1, PT, R4.reuse, R36, PT ;  /* 0x000000240400720c */ /* 0x040fe20003f24070 */
[----:B------:R-:W-:Y:S01]  /*20a0*/  @!P6 IMAD.MOV R32, RZ, RZ, -R32 ;  /* 0x000000ffff20e224 */ /* 0x000fe200078e0a20 */
[----:B------:R-:W-:Y:S01]  /*20b0*/  ISETP.GT.U32.AND P2, PT, R4, R38, PT ;  /* 0x000000260400720c */ /* 0x000fe20003f44070 */
[----:B------:R-:W-:Y:S01]  /*20c0*/  IMAD.HI.U32 R24, R5, R41, RZ ;  /* 0x0000002905187227 */ /* 0x000fe200078e00ff */
[----:B------:R-:W-:-:S03]  /*20d0*/  ISETP.GE.AND P6, PT, R90, RZ, PT ;  /* 0x000000ff5a00720c */ /* 0x000fc60003fc6270 */
[----:B------:R-:W-:-:S04]  /*20e0*/  IMAD.HI.U32 R39, R5, R42, RZ ;  /* 0x0000002a05277227 */ /* 0x000fc800078e00ff */
[----:B------:R-:W-:Y:S02]  /*20f0*/  IMAD.MOV R24, RZ, RZ, -R24 ;  /* 0x000000ffff187224 */ /* 0x000fe400078e0a18 */
[----:B------:R-:W-:Y:S02]  /*2100*/  @!P3 IMAD.IADD R37, R37, 0x1, -R4 ;  /* 0x000000012525b824 */ /* 0x000fe400078e0a04 */
[----:B------:R-:W-:Y:S02]  /*2110*/  IMAD.MOV R43, RZ, RZ, -R39 ;  /* 0x000000ffff2b7224 */ /* 0x000fe400078e0a27 */
[C---:B------:R-:W-:Y:S01]  /*2120*/  IMAD R39, R4.reuse, R24, R41 ;  /* 0x0000001804277224 */ /* 0x040fe200078e0229 */
[----:B------:R-:W-:Y:S01]  /*2130*/  ISETP.GT.U32.AND P3, PT, R4, R37, PT ;  /* 0x000000250400720c */ /* 0x000fe20003f64070 */
[----:B------:R-:W-:Y:S02]  /*2140*/  IMAD.MOV R41, RZ, RZ, -R40 ;  /* 0x000000ffff297224 */ /* 0x000fe400078e0a28 */
[--C-:B------:R-:W-:Y:S01]  /*2150*/  @!P1 IMAD.IADD R36, R36, 0x1, -R4.reuse ;  /* 0x0000000124249824 */ /* 0x100fe200078e0a04 */
[----:B------:R-:W-:Y:S01]  /*2160*/  ISETP.GE.AND P1, PT, R86, RZ, PT ;  /* 0x000000ff5600720c */ /* 0x000fe20003f26270 */
[----:B------:R-:W-:-:S02]  /*2170*/  @!P2 IMAD.IADD R38, R38, 0x1, -R4 ;  /* 0x000000012626a824 */ /* 0x000fc400078e0a04 */
[C---:B------:R-:W-:Y:S01]  /*2180*/  IMAD R40, R4.reuse, R43, R42 ;  /* 0x0000002b04287224 */ /* 0x040fe200078e022a */
[----:B------:R-:W-:Y:S01]  /*2190*/  IABS R43, R85 ;  /* 0x00000055002b7213 */ /* 0x000fe20000000000 */
[----:B------:R-:W-:Y:S01]  /*21a0*/  @!P6 IMAD.MOV R36, RZ, RZ, -R36 ;  /* 0x000000ffff24e224 */ /* 0x000fe200078e0a24 */
[C---:B------:R-:W-:Y:S01]  /*21b0*/  ISETP.GT.U32.AND P2, PT, R4.reuse, R38, PT ;  /* 0x000000260400720c */ /* 0x040fe20003f44070 */
[----:B------:R-:W-:Y:S01]  /*21c0*/  @!P4 IMAD.MOV R34, RZ, RZ, -R34 ;  /* 0x000000ffff22c224 */ /* 0x000fe200078e0a22 */
[----:B------:R-:W-:Y:S01]  /*21d0*/  ISETP.GT.U32.AND P6, PT, R4, R40, PT ;  /* 0x000000280400720c */ /* 0x000fe20003fc4070 */
[----:B------:R-:W-:Y:S01]  /*21e0*/  @!P3 IMAD.IADD R37, R37, 0x1, -R4 ;  /* 0x000000012525b824 */ /* 0x000fe200078e0a04 */
[----:B------:R-:W-:Y:S01]  /*21f0*/  ISETP.GE.AND P4, PT, R88, RZ, PT ;  /* 0x000000ff5800720c */ /* 0x000fe20003f86270 */
[C---:B------:R-:W-:Y:S01]  /*2200*/  IMAD R41, R4.reuse, R41, R44 ;  /* 0x0000002904297224 */ /* 0x040fe200078e022c */
[----:B------:R-:W-:Y:S01]  /*2210*/  ISETP.GT.U32.AND P3, PT, R4, R39, PT ;  /* 0x000000270400720c */ /* 0x000fe20003f64070 */
[----:B------:R-:W-:Y:S01]  /*2220*/  IMAD.HI.U32 R24, R5, R43, RZ ;  /* 0x0000002b05187227 */ /* 0x000fe200078e00ff */
[----:B------:R-:W-:-:S03]  /*2230*/  IABS R44, R75 ;  /* 0x0000004b002c7213 */ /* 0x000fc60000000000 */
[----:B------:R-:W-:Y:S02]  /*2240*/  IMAD.MOV R24, RZ, RZ, -R24 ;  /* 0x000000ffff187224 */ /* 0x000fe400078e0a18 */
[--C-:B------:R-:W-:Y:S01]  /*2250*/  @!P2 IMAD.IADD R38, R38, 0x1, -R4.reuse ;  /* 0x000000012626a824 */ /* 0x100fe200078e0a04 */
[----:B------:R-:W-:Y:S01]  /*2260*/  ISETP.GT.U32.AND P2, PT, R4, R41, PT ;  /* 0x000000290400720c */ /* 0x000fe20003f44070 */
[----:B------:R-:W-:Y:S02]  /*2270*/  @!P6 IMAD.IADD R40, R40, 0x1, -R4 ;  /* 0x000000012828e824 */ /* 0x000fe400078e0a04 */
[----:B------:R-:W-:Y:S02]  /*2280*/  @!P4 IMAD.MOV R38, RZ, RZ, -R38 ;  /* 0x000000ffff26c224 */ /* 0x000fe400078e0a26 */
[----:B------:R-:W-:Y:S01]  /*2290*/  IMAD.HI.U32 R42, R5, R44, RZ ;  /* 0x0000002c052a7227 */ /* 0x000fe200078e00ff */
[----:B------:R-:W-:-:S03]  /*22a0*/  ISETP.GT.U32.AND P4, PT, R4, R40, PT ;  /* 0x000000280400720c */ /* 0x000fc60003f84070 */
[----:B------:R-:W-:Y:S01]  /*22b0*/  @!P3 IMAD.IADD R39, R39, 0x1, -R4 ;  /* 0x000000012727b824 */ /* 0x000fe200078e0a04 */
[----:B------:R-:W-:Y:S01]  /*22c0*/  ISETP.GE.AND P3, PT, R85, RZ, PT ;  /* 0x000000ff5500720c */ /* 0x000fe20003f66270 */
[----:B------:R-:W-:Y:S02]  /*22d0*/  IMAD.MOV R45, RZ, RZ, -R42 ;  /* 0x000000ffff2d7224 */ /* 0x000fe400078e0a2a */
[C---:B------:R-:W-:Y:S01]  /*22e0*/  IMAD R42, R4.reuse, R24, R43 ;  /* 0x00000018042a7224 */ /* 0x040fe200078e022b */
[C---:B------:R-:W-:Y:S01]  /*22f0*/  ISETP.GT.U32.AND P6, PT, R4.reuse, R39, PT ;  /* 0x000000270400720c */ /* 0x040fe20003fc4070 */
[----:B------:R-:W-:Y:S02]  /*2300*/  IMAD R43, R4, R45, R44 ;  /* 0x0000002d042b7224 */ /* 0x000fe400078e022c */
[----:B------:R-:W-:-:S04]  /*2310*/  IMAD.HI.U32 R24, R5, R46, RZ ;  /* 0x0000002e05187227 */ /* 0x000fc800078e00ff */
[--C-:B------:R-:W-:Y:S01]  /*2320*/  @!P4 IMAD.IADD R40, R40, 0x1, -R4.reuse ;  /* 0x000000012828c824 */ /* 0x100fe200078e0a04 */
[C---:B------:R-:W-:Y:S01]  /*2330*/  ISETP.GT.U32.AND P4, PT, R4.reuse, R43, PT ;  /* 0x0000002b0400720c */ /* 0x040fe20003f84070 */
[----:B------:R-:W-:Y:S02]  /*2340*/  @!P2 IMAD.IADD R41, R41, 0x1, -R4 ;  /* 0x000000012929a824 */ /* 0x000fe400078e0a04 */
[----:B------:R-:W-:Y:S02]  /*2350*/  IMAD.MOV R45, RZ, RZ, -R24 ;  /* 0x000000ffff2d7224 */ /* 0x000fe400078e0a18 */
[----:B------:R-:W-:Y:S01]  /*2360*/  @!P6 IMAD.IADD R39, R39, 0x1, -R4 ;  /* 0x000000012727e824 */ /* 0x000fe200078e0a04 */
[C---:B------:R-:W-:Y:S01]  /*2370*/  ISETP.GT.U32.AND P2, PT, R4.reuse, R41, PT ;  /* 0x000000290400720c */ /* 0x040fe20003f44070 */
[----:B------:R-:W-:Y:S01]  /*2380*/  IMAD.HI.U32 R24, R5, R47, RZ ;  /* 0x0000002f05187227 */ /* 0x000fe200078e00ff */
[----:B------:R-:W-:-:S03]  /*2390*/  ISETP.GT.U32.AND P6, PT, R4, R42, PT ;  /* 0x0000002a0400720c */ /* 0x000fc60003fc4070 */
[----:B------:R-:W-:Y:S02]  /*23a0*/  IMAD R44, R4, R45, R46 ;  /* 0x0000002d042c7224 */ /* 0x000fe400078e022e */
[----:B------:R-:W-:Y:S01]  /*23b0*/  @!P0 IMAD.MOV R35, RZ, RZ, -R35 ;  /* 0x000000ffff238224 */ /* 0x000fe200078e0a23 */
[----:B------:R-:W-:Y:S01]  /*23c0*/  ISETP.GE.AND P0, PT, R87, RZ, PT ;  /* 0x000000ff5700720c */ /* 0x000fe20003f06270 */
[----:B------:R-:W-:Y:S01]  /*23d0*/  @!P5 IMAD.MOV R37, RZ, RZ, -R37 ;  /* 0x000000ffff25d224 */ /* 0x000fe200078e0a25 */
[----:B------:R-:W-:Y:S01]  /*23e0*/  ISETP.GE.AND P5, PT, R77, RZ, PT ;  /* 0x000000ff4d00720c */ /* 0x000fe20003fa6270 */
[----:B------:R-:W-:Y:S01]  /*23f0*/  IMAD.HI.U32 R45, R5, R48, RZ ;  /* 0x00000030052d7227 */ /* 0x000fe200078e00ff */
[----:B------:R-:W-:Y:S02]  /*2400*/  IABS R77, R76 ;  /* 0x0000004c004d7213 */ /* 0x000fe40000000000 */
[----:B------:R-:W-:Y:S01]  /*2410*/  CS2R R86, SRZ ;  /* 0x0000000000567805 */ /* 0x000fe2000001ff00 */
[----:B------:R-:W-:Y:S01]  /*2420*/  @!P4 IMAD.IADD R43, R43, 0x1, -R4 ;  /* 0x000000012b2bc824 */ /* 0x000fe200078e0a04 */
[----:B------:R-:W-:Y:S01]  /*2430*/  ISETP.GE.AND P4, PT, R73, RZ, PT ;  /* 0x000000ff4900720c */ /* 0x000fe20003f86270 */
[----:B------:R-:W-:Y:S01]  /*2440*/  IMAD.MOV R24, RZ, RZ, -R24 ;  /* 0x000000ffff187224 */ /* 0x000fe200078e0a18 */
[----:B------:R-:W-:Y:S01]  /*2450*/  IABS R73, R78 ;  /* 0x0000004e00497213 */ /* 0x000fe20000000000 */
[----:B------:R-:W-:-:S02]  /*2460*/  IMAD.MOV.U32 R46, RZ, RZ, R49 ;  /* 0x000000ffff2e7224 */ /* 0x000fc400078e0031 */
[----:B------:R-:W-:Y:S02]  /*2470*/  IMAD.MOV R49, RZ, RZ, -R45 ;  /* 0x000000ffff317224 */ /* 0x000fe400078e0a2d */
[----:B------:R-:W-:Y:S01]  /*2480*/  @!P1 IMAD.MOV R40, RZ, RZ, -R40 ;  /* 0x000000ffff289224 */ /* 0x000fe200078e0a28 */
[C---:B------:R-:W-:Y:S01]  /*2490*/  ISETP.GT.U32.AND P1, PT, R4.reuse, R43, PT ;  /* 0x0000002b0400720c */ /* 0x040fe20003f24070 */
[----:B------:R-:W-:Y:S02]  /*24a0*/  IMAD R45, R4, R24, R47 ;  /* 0x00000018042d7224 */ /* 0x000fe400078e022f */
[----:B------:R-:W-:-:S04]  /*24b0*/  IMAD.HI.U32 R24, R5, R46, RZ ;  /* 0x0000002e05187227 */ /* 0x000fc800078e00ff */
[----:B------:R-:W-:Y:S01]  /*24c0*/  IMAD R47, R4, R49, R48 ;  /* 0x00000031042f7224 */ /* 0x000fe200078e0230 */
[----:B------:R-:W-:Y:S01]  /*24d0*/  IABS R48, R66 ;  /* 0x0000004200307213 */ /* 0x000fe20000000000 */
[--C-:B------:R-:W-:Y:S01]  /*24e0*/  @!P2 IMAD.IADD R41, R41, 0x1, -R4.reuse ;  /* 0x000000012929a824 */ /* 0x100fe200078e0a04 */
[----:B------:R-:W-:Y:S01]  /*24f0*/  ISETP.GE.AND P2, PT, R75, RZ, PT ;  /* 0x000000ff4b00720c */ /* 0x000fe20003f46270 */
[----:B------:R-:W-:Y:S01]  /*2500*/  @!P6 IMAD.IADD R42, R42, 0x1, -R4 ;  /* 0x000000012a2ae824 */ /* 0x000fe200078e0a04 */
[C---:B------:R-:W-:Y:S01]  /*2510*/  ISETP.GT.U32.AND P6, PT, R4.reuse, R44, PT ;  /* 0x0000002c0400720c */ /* 0x040fe20003fc4070 */
[----:B------:R-:W-:Y:S01]  /*2520*/  IMAD.MOV R49, RZ, RZ, -R24 ;  /* 0x000000ffff317224 */ /* 0x000fe200078e0a18 */
[----:B------:R-:W-:Y:S01]  /*2530*/  IABS R75, R79 ;  /* 0x0000004f004b7213 */ /* 0x000fe20000000000 */
[----:B------:R-:W-:Y:S01]  /*2540*/  @!P0 IMAD.MOV R39, RZ, RZ, -R39 ;  /* 0x000000ffff278224 */ /* 0x000fe200078e0a27 */
[C---:B------:R-:W-:Y:S01]  /*2550*/  ISETP.GT.U32.AND P0, PT, R4.reuse, R42, PT ;  /* 0x0000002a0400720c */ /* 0x040fe20003f04070 */
[----:B------:R-:W-:-:S02]  /*2560*/  IMAD R49, R4, R49, R46 ;  /* 0x0000003104317224 */ /* 0x000fc400078e022e */
[----:B------:R-:W-:Y:S01]  /*2570*/  @!P5 IMAD.MOV R41, RZ, RZ, -R41 ;  /* 0x000000ffff29d224 */ /* 0x000fe200078e0a29 */
[C---:B------:R-:W-:Y:S01]  /*2580*/  ISETP.GT.U32.AND P5, PT, R4.reuse, R47, PT ;  /* 0x0000002f0400720c */ /* 0x040fe20003fa4070 */
[----:B------:R-:W-:Y:S01]  /*2590*/  @!P1 IMAD.IADD R43, R43, 0x1, -R4 ;  /* 0x000000012b2b9824 */ /* 0x000fe200078e0a04 */
[----:B------:R-:W-:Y:S01]  /*25a0*/  ISETP.GT.U32.AND P1, PT, R4, R49, PT ;  /* 0x000000310400720c */ /* 0x000fe20003f24070 */
[----:B------:R-:W-:-:S04]  /*25b0*/  IMAD.HI.U32 R24, R5, R51, RZ ;  /* 0x0000003305187227 */ /* 0x000fc800078e00ff */
[----:B------:R-:W-:Y:S02]  /*25c0*/  IMAD.MOV R24, RZ, RZ, -R24 ;  /* 0x000000ffff187224 */ /* 0x000fe400078e0a18 */
[--C-:B------:R-:W-:Y:S01]  /*25d0*/  @!P0 IMAD.IADD R42, R42, 0x1, -R4.reuse ;  /* 0x000000012a2a8824 */ /* 0x100fe200078e0a04 */
[C---:B------:R-:W-:Y:S01]  /*25e0*/  ISETP.GT.U32.AND P0, PT, R4.reuse, R45, PT ;  /* 0x0000002d0400720c */ /* 0x040fe20003f04070 */
[C---:B------:R-:W-:Y:S02]  /*25f0*/  IMAD R51, R4.reuse, R24, R51 ;  /* 0x0000001804337224 */ /* 0x040fe400078e0233 */
[--C-:B------:R-:W-:Y:S02]  /*2600*/  @!P5 IMAD.IADD R47, R47, 0x1, -R4.reuse ;  /* 0x000000012f2fd824 */ /* 0x100fe400078e0a04 */
[----:B------:R-:W-:Y:S02]  /*2610*/  @!P1 IMAD.IADD R49, R49, 0x1, -R4 ;  /* 0x0000000131319824 */ /* 0x000fe400078e0a04 */
[----:B------:R-:W-:Y:S01]  /*2620*/  IMAD.HI.U32 R24, R5, R53, RZ ;  /* 0x0000003505187227 */ /* 0x000fe200078e00ff */
[----:B------:R-:W-:-:S03]  /*2630*/  ISETP.GT.U32.AND P1, PT, R4, R47, PT ;  /* 0x0000002f0400720c */ /* 0x000fc60003f24070 */
[----:B------:R-:W-:Y:S02]  /*2640*/  @!P6 IMAD.IADD R44, R44, 0x1, -R4 ;  /* 0x000000012c2ce824 */ /* 0x000fe400078e0a04 */
[----:B------:R-:W-:Y:S02]  /*2650*/  IMAD.MOV R24, RZ, RZ, -R24 ;  /* 0x000000ffff187224 */ /* 0x000fe400078e0a18 */
[--C-:B------:R-:W-:Y:S01]  /*2660*/  @!P0 IMAD.IADD R45, R45, 0x1, -R4.reuse ;  /* 0x000000012d2d8824 */ /* 0x100fe200078e0a04 */
[C---:B------:R-:W-:Y:S01]  /*2670*/  ISETP.GT.U32.AND P6, PT, R4.reuse, R44, PT ;  /* 0x0000002c0400720c */ /* 0x040fe20003fc4070 */
[C---:B------:R-:W-:Y:S01]  /*2680*/  IMAD R53, R4.reuse, R24, R53 ;  /* 0x0000001804357224 */ /* 0x040fe200078e0235 */
[----:B------:R-:W-:Y:S01]  /*2690*/  ISETP.GE.AND P0, PT, R71, RZ, PT ;  /* 0x000000ff4700720c */ /* 0x000fe20003f06270 */
[----:B------:R-:W-:Y:S01]  /*26a0*/  @!P2 IMAD.MOV R43, RZ, RZ, -R43 ;  /* 0x000000ffff2ba224 */ /* 0x000fe200078e0a2b */
[C---:B------:R-:W-:Y:S01]  /*26b0*/  ISETP.GT.U32.AND P2, PT, R4.reuse, R49, PT ;  /* 0x000000310400720c */ /* 0x040fe20003f44070 */
[----:B------:R-:W-:Y:S01]  /*26c0*/  @!P1 IMAD.IADD R47, R47, 0x1, -R4 ;  /* 0x000000012f2f9824 */ /* 0x000fe200078e0a04 */
[C---:B------:R-:W-:Y:S01]  /*26d0*/  ISETP.GT.U32.AND P5, PT, R4.reuse, R45, PT ;  /* 0x0000002d0400720c */ /* 0x040fe20003fa4070 */
[----:B------:R-:W-:Y:S01]  /*26e0*/  IMAD.HI.U32 R24, R5, R55, RZ ;  /* 0x0000003705187227 */ /* 0x000fe200078e00ff */
[----:B------:R-:W-:-:S03]  /*26f0*/  ISETP.GT.U32.AND P1, PT, R4, R53, PT ;  /* 0x000000350400720c */ /* 0x000fc60003f24070 */
[----:B------:R-:W-:-:S04]  /*2700*/  IMAD.HI.U32 R46, R5, R48, RZ ;  /* 0x00000030052e7227 */ /* 0x000fc800078e00ff */
[--C-:B------:R-:W-:Y:S01]  /*2710*/  @!P6 IMAD.IADD R44, R44, 0x1, -R4.reuse ;  /* 0x000000012c2ce824 */ /* 0x100fe200078e0a04 */
[----:B------:R-:W-:Y:S01]  /*2720*/  ISETP.GE.AND P6, PT, R72, RZ, PT ;  /* 0x000000ff4800720c */ /* 0x000fe20003fc6270 */
[--C-:B------:R-:W-:Y:S01]  /*2730*/  @!P2 IMAD.IADD R49, R49, 0x1, -R4.reuse ;  /* 0x000000013131a824 */ /* 0x100fe200078e0a04 */
[----:B------:R-:W-:Y:S01]  /*2740*/  ISETP.GE.AND P2, PT, R67, RZ, PT ;  /* 0x000000ff4300720c */ /* 0x000fe20003f46270 */
[--C-:B------:R-:W-:Y:S01]  /*2750*/  @!P5 IMAD.IADD R45, R45, 0x1, -R4.reuse ;  /* 0x000000012d2dd824 */ /* 0x100fe200078e0a04 */
[----:B------:R-:W-:Y:S01]  /*2760*/  ISETP.GE.AND P5, PT, R69, RZ, PT ;  /* 0x000000ff4500720c */ /* 0x000fe20003fa6270 */
[----:B------:R-:W-:Y:S02]  /*2770*/  @!P1 IMAD.IADD R53, R53, 0x1, -R4 ;  /* 0x0000000135359824 */ /* 0x000fe400078e0a04 */
[----:B------:R-:W-:Y:S02]  /*2780*/  IMAD.MOV R24, RZ, RZ, -R24 ;  /* 0x000000ffff187224 */ /* 0x000fe400078e0a18 */
[----:B------:R-:W-:Y:S01]  /*2790*/  IMAD.MOV R67, RZ, RZ, -R46 ;  /* 0x000000ffff437224 */ /* 0x000fe200078e0a2e */
[C---:B------:R-:W-:Y:S01]  /*27a0*/  ISETP.GT.U32.AND P1, PT, R4.reuse, R53, PT ;  /* 0x000000350400720c */ /* 0x040fe20003f24070 */
[----:B------:R-:W-:Y:S01]  /*27b0*/  IMAD.MOV.U32 R46, RZ, RZ, R50 ;  /* 0x000000ffff2e7224 */ /* 0x000fe200078e0032 */
[----:B------:R-:W-:Y:S01]  /*27c0*/  IABS R50, R59 ;  /* 0x0000003b00327213 */ /* 0x000fe20000000000 */
[----:B------:R-:W-:Y:S01]  /*27d0*/  @!P4 IMAD.MOV R44, RZ, RZ, -R44 ;  /* 0x000000ffff2cc224 */ /* 0x000fe200078e0a2c */
[----:B------:R-:W-:Y:S01]  /*27e0*/  ISETP.GT.U32.AND P4, PT, R4, R51, PT ;  /* 0x000000330400720c */ /* 0x000fe20003f84070 */
[----:B------:R-:W-:-:S02]  /*27f0*/  IMAD.MOV.U32 R52, RZ, RZ, R45 ;  /* 0x000000ffff347224 */ /* 0x000fc400078e002d */
[C---:B------:R-:W-:Y:S02]  /*2800*/  IMAD R55, R4.reuse, R24, R55 ;  /* 0x0000001804377224 */ /* 0x040fe400078e0237 */
[----:B------:R-:W-:Y:S01]  /*2810*/  IMAD R45, R4, R67, R48 ;  /* 0x00000043042d7224 */ /* 0x000fe200078e0230 */
[----:B------:R-:W-:Y:S01]  /*2820*/  IABS R48, R60 ;  /* 0x0000003c00307213 */ /* 0x000fe20000000000 */
[----:B------:R-:W-:Y:S02]  /*2830*/  IMAD.MOV.U32 R54, RZ, RZ, R47 ;  /* 0x000000ffff367224 */ /* 0x000fe400078e002f */
[----:B------:R-:W-:-:S04]  /*2840*/  IMAD.HI.U32 R24, R5, R46, RZ ;  /* 0x0000002e05187227 */ /* 0x000fc800078e00ff */
[----:B------:R-:W-:Y:S01]  /*2850*/  @!P6 IMAD.MOV R54, RZ, RZ, -R54 ;  /* 0x000000ffff36e224 */ /* 0x000fe200078e0a36 */
[C---:B------:R-:W-:Y:S01]  /*2860*/  ISETP.GT.U32.AND P6, PT, R4.reuse, R45, PT ;  /* 0x0000002d0400720c */ /* 0x040fe20003fc4070 */
[----:B------:R-:W-:Y:S02]  /*2870*/  IMAD.MOV R47, RZ, RZ, -R24 ;  /* 0x000000ffff2f7224 */ /* 0x000fe400078e0a18 */
[----:B------:R-:W-:Y:S02]  /*2880*/  @!P4 IMAD.IADD R51, R51, 0x1, -R4 ;  /* 0x000000013333c824 */ /* 0x000fe400078e0a04 */
[C---:B------:R-:W-:Y:S01]  /*2890*/  IMAD R47, R4.reuse, R47, R46 ;  /* 0x0000002f042f7224 */ /* 0x040fe200078e022e */
[----:B------:R-:W-:Y:S01]  /*28a0*/  IABS R46, R62 ;  /* 0x0000003e002e7213 */ /* 0x000fe20000000000 */
[----:B------:R-:W-:Y:S01]  /*28b0*/  @!P1 IMAD.IADD R53, R53, 0x1, -R4 ;  /* 0x0000000135359824 */ /* 0x000fe200078e0a04 */
[C---:B------:R-:W-:Y:S01]  /*28c0*/  ISETP.GT.U32.AND P4, PT, R4.reuse, R51, PT ;  /* 0x000000330400720c */ /* 0x040fe20003f84070 */
[----:B------:R-:W-:Y:S01]  /*28d0*/  @!P3 IMAD.MOV R42, RZ, RZ, -R42 ;  /* 0x000000ffff2ab224 */ /* 0x000fe200078e0a2a */
[----:B------:R-:W-:Y:S01]  /*28e0*/  ISETP.GT.U32.AND P1, PT, R4, R47, PT ;  /* 0x0000002f0400720c */ /* 0x000fe20003f24070 */
[----:B------:R-:W-:Y:S01]  /*28f0*/  IMAD.MOV.U32 R56, RZ, RZ, R49 ;  /* 0x000000ffff387224 */ /* 0x000fe200078e0031 */
[----:B------:R-:W-:Y:S01]  /*2900*/  ISETP.GE.AND P3, PT, R70, RZ, PT ;  /* 0x000000ff4600720c */ /* 0x000fe20003f66270 */
[----:B------:R-:W-:Y:S01]  /*2910*/  @!P6 IMAD.IADD R45, R45, 0x1, -R4 ;  /* 0x000000012d2de824 */ /* 0x000fe200078e0a04 */
[----:B------:R-:W-:Y:S01]  /*2920*/  IABS R49, R58 ;  /* 0x0000003a00317213 */ /* 0x000fe20000000000 */
[----:B------:R-:W-:Y:S01]  /*2930*/  @!P2 IMAD.MOV R53, RZ, RZ, -R53 ;  /* 0x000000ffff35a224 */ /* 0x000fe200078e0a35 */
[----:B------:R-:W-:Y:S01]  /*2940*/  ISETP.GE.AND P2, PT, R58, RZ, PT ;  /* 0x000000ff3a00720c */ /* 0x000fe20003f46270 */
[----:B------:R-:W-:Y:S01]  /*2950*/  @!P0 IMAD.MOV R56, RZ, RZ, -R56 ;  /* 0x000000ffff388224 */ /* 0x000fe200078e0a38 */
[----:B------:R-:W-:Y:S01]  /*2960*/  ISETP.GT.U32.AND P6, PT, R4, R45, PT ;  /* 0x0000002d0400720c */ /* 0x000fe20003fc4070 */
[----:B------:R-:W-:Y:S01]  /*2970*/  IMAD.HI.U32 R24, R5, R49, RZ ;  /* 0x0000003105187227 */ /* 0x000fe200078e00ff */
[----:B------:R-:W-:-:S02]  /*2980*/  ISETP.GE.AND P0, PT, R64, RZ, PT ;  /* 0x000000ff4000720c */ /* 0x000fc40003f06270 */
[----:B------:R-:W-:Y:S01]  /*2990*/  IABS R70, R81 ;  /* 0x0000005100467213 */ /* 0x000fe20000000000 */
[----:B------:R-:W-:Y:S02]  /*29a0*/  @!P1 IMAD.IADD R47, R47, 0x1, -R4 ;  /* 0x000000012f2f9824 */ /* 0x000fe400078e0a04 */
[----:B------:R-:W-:Y:S02]  /*29b0*/  IMAD.MOV R24, RZ, RZ, -R24 ;  /* 0x000000ffff187224 */ /* 0x000fe400078e0a18 */
[----:B------:R-:W-:Y:S01]  /*29c0*/  @!P3 IMAD.MOV R52, RZ, RZ, -R52 ;  /* 0x000000ffff34b224 */ /* 0x000fe200078e0a34 */
[C---:B------:R-:W-:Y:S01]  /*29d0*/  ISETP.GT.U32.AND P3, PT, R4.reuse, R55, PT ;  /* 0x000000370400720c */ /* 0x040fe20003f64070 */
[----:B------:R-:W-:Y:S01]  /*29e0*/  @!P4 IMAD.IADD R51, R51, 0x1, -R4 ;  /* 0x000000013333c824 */ /* 0x000fe200078e0a04 */
[C---:B------:R-:W-:Y:S01]  /*29f0*/  ISETP.GT.U32.AND P1, PT, R4.reuse, R47, PT ;  /* 0x0000002f0400720c */ /* 0x040fe20003f24070 */
[----:B------:R-:W-:Y:S01]  /*2a00*/  IMAD R49, R4, R24, R49 ;  /* 0x0000001804317224 */ /* 0x000fe200078e0231 */
[----:B------:R-:W-:Y:S01]  /*2a10*/  ISETP.GE.AND P4, PT, R66, RZ, PT ;  /* 0x000000ff4200720c */ /* 0x000fe20003f86270 */
[----:B------:R-:W-:Y:S01]  /*2a20*/  IMAD.HI.U32 R24, R5, R46, RZ ;  /* 0x0000002e05187227 */ /* 0x000fe200078e00ff */
[----:B------:R-:W-:-:S03]  /*2a30*/  IABS R66, R65 ;  /* 0x0000004100427213 */ /* 0x000fc60000000000 */
[----:B------:R-:W-:Y:S01]  /*2a40*/  @!P5 IMAD.MOV R51, RZ, RZ, -R51 ;  /* 0x000000ffff33d224 */ /* 0x000fe200078e0a33 */
[----:B------:R-:W-:Y:S01]  /*2a50*/  ISETP.GE.AND P5, PT, R63, RZ, PT ;  /* 0x000000ff3f00720c */ /* 0x000fe20003fa6270 */
[----:B------:R-:W-:Y:S01]  /*2a60*/  @!P6 IMAD.IADD R45, R45, 0x1, -R4 ;  /* 0x000000012d2de824 */ /* 0x000fe200078e0a04 */
[C---:B------:R-:W-:Y:S01]  /*2a70*/  ISETP.GT.U32.AND P6, PT, R4.reuse, R49, PT ;  /* 0x000000310400720c */ /* 0x040fe20003fc4070 */
[----:B------:R-:W-:Y:S02]  /*2a80*/  IMAD.MOV R63, RZ, RZ, -R24 ;  /* 0x000000ffff3f7224 */ /* 0x000fe400078e0a18 */
[----:B------:R-:W-:Y:S02]  /*2a90*/  IMAD.MOV.U32 R58, RZ, RZ, R45 ;  /* 0x000000ffff3a7224 */ /* 0x000fe400078e002d */
[----:B------:R-:W-:Y:S02]  /*2aa0*/  IMAD R45, R4, R63, R46 ;  /* 0x0000003f042d7224 */ /* 0x000fe400078e022e */
[----:B------:R-:W-:-:S02]  /*2ab0*/  @!P3 IMAD.IADD R55, R55, 0x1, -R4 ;  /* 0x000000013737b824 */ /* 0x000fc400078e0a04 */
[----:B------:R-:W-:Y:S01]  /*2ac0*/  @!P1 IMAD.IADD R47, R47, 0x1, -R4 ;  /* 0x000000012f2f9824 */ /* 0x000fe200078e0a04 */
[C---:B------:R-:W-:Y:S01]  /*2ad0*/  ISETP.GT.U32.AND P1, PT, R4.reuse, R45, PT ;  /* 0x0000002d0400720c */ /* 0x040fe20003f24070 */
[----:B------:R-:W-:Y:S01]  /*2ae0*/  IMAD.HI.U32 R24, R5, R48, RZ ;  /* 0x0000003005187227 */ /* 0x000fe200078e00ff */
[----:B------:R-:W-:-:S03]  /*2af0*/  ISETP.GT.U32.AND P3, PT, R4, R55, PT ;  /* 0x000000370400720c */ /* 0x000fc60003f64070 */
[----:B------:R-:W-:Y:S02]  /*2b00*/  @!P6 IMAD.IADD R49, R49, 0x1, -R4 ;  /* 0x000000013131e824 */ /* 0x000fe400078e0a04 */
[----:B------:R-:W-:Y:S01]  /*2b10*/  IMAD.MOV R63, RZ, RZ, -R24 ;  /* 0x000000ffff3f7224 */ /* 0x000fe200078e0a18 */
[----:B------:R-:W-:Y:S01]  /*2b20*/  IABS R24, R3 ;  /* 0x0000000300187213 */ /* 0x000fe20000000000 */
[----:B------:R-:W-:Y:S01]  /*2b30*/  @!P4 IMAD.MOV R58, RZ, RZ, -R58 ;  /* 0x000000ffff3ac224 */ /* 0x000fe200078e0a3a */
[----:B------:R-:W-:Y:S01]  /*2b40*/  ISETP.GT.U32.AND P6, PT, R4, R49, PT ;  /* 0x000000310400720c */ /* 0x000fe20003fc4070 */
[----:B------:R-:W-:Y:S01]  /*2b50*/  IMAD.HI.U32 R46, R5, R50, RZ ;  /* 0x00000032052e7227 */ /* 0x000fe200078e00ff */
[----:B------:R-:W-:-:S03]  /*2b60*/  ISETP.GE.AND P4, PT, R3, RZ, PT ;  /* 0x000000ff0300720c */ /* 0x000fc60003f86270 */
[--C-:B------:R-:W-:Y:S02]  /*2b70*/  @!P1 IMAD.IADD R45, R45, 0x1, -R4.reuse ;  /* 0x000000012d2d9824 */ /* 0x100fe400078e0a04 */
[----:B------:R-:W-:Y:S01]  /*2b80*/  @!P3 IMAD.IADD R55, R55, 0x1, -R4 ;  /* 0x000000013737b824 */ /* 0x000fe200078e0a04 */
[----:B------:R-:W-:Y:S01]  /*2b90*/  ISETP.GE.AND P3, PT, R62, RZ, PT ;  /* 0x000000ff3e00720c */ /* 0x000fe20003f66270 */
[C---:B------:R-:W-:Y:S01]  /*2ba0*/  IMAD R3, R4.reuse, R63, R48 ;  /* 0x0000003f04037224 */ /* 0x040fe200078e0230 */
[----:B------:R-:W-:Y:S01]  /*2bb0*/  ISETP.GT.U32.AND P1, PT, R4, R45, PT ;  /* 0x0000002d0400720c */ /* 0x000fe20003f24070 */
[----:B------:R-:W-:Y:S01]  /*2bc0*/  @!P0 IMAD.MOV R55, RZ, RZ, -R55 ;  /* 0x000000ffff378224 */ /* 0x000fe200078e0a37 */
[----:B------:R-:W-:Y:S01]  /*2bd0*/  ISETP.GE.AND P0, PT, R60, RZ, PT ;  /* 0x000000ff3c00720c */ /* 0x000fe20003f06270 */
[----:B------:R-:W-:Y:S01]  /*2be0*/  IMAD.MOV.U32 R48, RZ, RZ, R24 ;  /* 0x000000ffff307224 */ /* 0x000fe200078e0018 */
[----:B------:R-:W-:Y:S01]  /*2bf0*/  IABS R63, R61 ;  /* 0x0000003d003f7213 */ /* 0x000fe20000000000 */
[----:B------:R-:W-:-:S02]  /*2c00*/  IMAD.MOV.U32 R60, RZ, RZ, R47 ;  /* 0x000000ffff3c7224 */ /* 0x000fc400078e002f */
[----:B------:R-:W-:-:S04]  /*2c10*/  IMAD.HI.U32 R24, R5, R48, RZ ;  /* 0x0000003005187227 */ /* 0x000fc800078e00ff */
[----:B------:R-:W-:Y:S01]  /*2c20*/  @!P5 IMAD.MOV R60, RZ, RZ, -R60 ;  /* 0x000000ffff3cd224 */ /* 0x000fe200078e0a3c */
[C---:B------:R-:W-:Y:S01]  /*2c30*/  ISETP.GT.U32.AND P5, PT, R4.reuse, R3, PT ;  /* 0x000000030400720c */ /* 0x040fe20003fa4070 */
[----:B------:R-:W-:Y:S02]  /*2c40*/  IMAD.MOV R47, RZ, RZ, -R24 ;  /* 0x000000ffff2f7224 */ /* 0x000fe400078e0a18 */
[----:B------:R-:W-:Y:S01]  /*2c50*/  @!P6 IMAD.IADD R49, R49, 0x1, -R4 ;  /* 0x000000013131e824 */ /* 0x000fe200078e0a04 */
[----:B------:R-:W-:Y:S01]  /*2c60*/  ISETP.GE.AND P6, PT, R59, RZ, PT ;  /* 0x000000ff3b00720c */ /* 0x000fe20003fc6270 */
[----:B------:R-:W-:Y:S02]  /*2c70*/  IMAD.MOV R59, RZ, RZ, -R46 ;  /* 0x000000ffff3b7224 */ /* 0x000fe400078e0a2e */
[----:B------:R-:W-:Y:S02]  /*2c80*/  IMAD R47, R4, R47, R48 ;  /* 0x0000002f042f7224 */ /* 0x000fe400078e0230 */
[----:B------:R-:W-:-:S02]  /*2c90*/  @!P1 IMAD.IADD R45, R45, 0x1, -R4 ;  /* 0x000000012d2d9824 */ /* 0x000fc400078e0a04 */
[C---:B------:R-:W-:Y:S01]  /*2ca0*/  IMAD R59, R4.reuse, R59, R50 ;  /* 0x0000003b043b7224 */ /* 0x040fe200078e0232 */
[C---:B------:R-:W-:Y:S01]  /*2cb0*/  ISETP.GT.U32.AND P1, PT, R4.reuse, R47, PT ;  /* 0x0000002f0400720c */ /* 0x040fe20003f24070 */
[----:B------:R-:W-:Y:S01]  /*2cc0*/  IMAD.MOV.U32 R64, RZ, RZ, R45 ;  /* 0x000000ffff407224 */ /* 0x000fe200078e002d */
[----:B------:R-:W-:Y:S01]  /*2cd0*/  IABS R50, R82 ;  /* 0x0000005200327213 */ /* 0x000fe20000000000 */
[----:B------:R-:W-:Y:S02]  /*2ce0*/  @!P5 IMAD.IADD R3, R3, 0x1, -R4 ;  /* 0x000000010303d824 */ /* 0x000fe400078e0a04 */
[----:B------:R-:W-:Y:S01]  /*2cf0*/  @!P3 IMAD.MOV R64, RZ, RZ, -R64 ;  /* 0x000000ffff40b224 */ /* 0x000fe200078e0a40 */
[C---:B------:R-:W-:Y:S01]  /*2d00*/  ISETP.GT.U32.AND P3, PT, R4.reuse, R59, PT ;  /* 0x0000003b0400720c */ /* 0x040fe20003f64070 */
[----:B------:R-:W-:Y:S01]  /*2d10*/  IMAD.HI.U32 R24, R5, R63, RZ ;  /* 0x0000003f05187227 */ /* 0x000fe200078e00ff */
[----:B------:R-:W-:-:S03]  /*2d20*/  ISETP.GT.U32.AND P5, PT, R4, R3, PT ;  /* 0x000000030400720c */ /* 0x000fc60003fa4070 */
[----:B------:R-:W-:Y:S02]  /*2d30*/  IMAD.MOV.U32 R62, RZ, RZ, R49 ;  /* 0x000000ffff3e7224 */ /* 0x000fe400078e0031 */
[----:B------:R-:W-:Y:S02]  /*2d40*/  IMAD.MOV R24, RZ, RZ, -R24 ;  /* 0x000000ffff187224 */ /* 0x000fe400078e0a18 */
[----:B------:R-:W-:Y:S02]  /*2d50*/  @!P1 IMAD.IADD R47, R47, 0x1, -R4 ;  /* 0x000000012f2f9824 */ /* 0x000fe400078e0a04 */
[----:B------:R-:W-:Y:S01]  /*2d60*/  @!P2 IMAD.MOV R62, RZ, RZ, -R62 ;  /* 0x000000ffff3ea224 */ /* 0x000fe200078e0a3e */
[----:B------:R-:W-:Y:S01]  /*2d70*/  ISETP.GE.AND P2, PT, R61, RZ, PT ;  /* 0x000000ff3d00720c */ /* 0x000fe20003f46270 */
[C---:B------:R-:W-:Y:S01]  /*2d80*/  IMAD R45, R4.reuse, R24, R63 ;  /* 0x00000018042d7224 */ /* 0x040fe200078e023f */
[----:B------:R-:W-:Y:S01]  /*2d90*/  IABS R61, R68 ;  /* 0x00000044003d7213 */ /* 0x000fe20000000000 */
[----:B------:R-:W-:Y:S01]  /*2da0*/  @!P3 IMAD.IADD R59, R59, 0x1, -R4 ;  /* 0x000000013b3bb824 */ /* 0x000fe200078e0a04 */
[----:B------:R-:W-:Y:S01]  /*2db0*/  ISETP.GT.U32.AND P1, PT, R4, R47, PT ;  /* 0x0000002f0400720c */ /* 0x000fe20003f24070 */
[----:B------:R-:W-:Y:S01]  /*2dc0*/  IMAD.HI.U32 R46, R5, R66, RZ ;  /* 0x00000042052e7227 */ /* 0x000fe200078e00ff */
[----:B------:R-:W-:-:S02]  /*2dd0*/  IABS R63, R84 ;  /* 0x00000054003f7213 */ /* 0x000fc40000000000 */
[C---:B------:R-:W-:Y:S01]  /*2de0*/  ISETP.GT.U32.AND P3, PT, R4.reuse, R59, PT ;  /* 0x0000003b0400720c */ /* 0x040fe20003f64070 */
[----:B------:R-:W-:Y:S01]  /*2df0*/  @!P5 IMAD.IADD R3, R3, 0x1, -R4 ;  /* 0x000000010303d824 */ /* 0x000fe200078e0a04 */
[----:B------:R-:W-:Y:S01]  /*2e00*/  ISETP.GT.U32.AND P5, PT, R4, R45, PT ;  /* 0x0000002d0400720c */ /* 0x000fe20003fa4070 */
[----:B------:R-:W-:Y:S02]  /*2e10*/  IMAD.MOV R49, RZ, RZ, -R46 ;  /* 0x000000ffff317224 */ /* 0x000fe400078e0a2e */
[----:B------:R-:W-:-:S04]  /*2e20*/  IMAD.HI.U32 R24, R5, R61, RZ ;  /* 0x0000003d05187227 */ /* 0x000fc800078e00ff */
[C---:B------:R-:W-:Y:S01]  /*2e30*/  IMAD R49, R4.reuse, R49, R66 ;  /* 0x0000003104317224 */ /* 0x040fe200078e0242 */
[----:B------:R-:W-:Y:S01]  /*2e40*/  IABS R66, R83 ;  /* 0x0000005300427213 */ /* 0x000fe20000000000 */
[----:B------:R-:W-:Y:S02]  /*2e50*/  IMAD.MOV R24, RZ, RZ, -R24 ;  /* 0x000000ffff187224 */ /* 0x000fe400078e0a18 */
[--C-:B------:R-:W-:Y:S01]  /*2e60*/  @!P1 IMAD.IADD R47, R47, 0x1, -R4.reuse ;  /* 0x000000012f2f9824 */ /* 0x100fe200078e0a04 */
[C---:B------:R-:W-:Y:S01]  /*2e70*/  ISETP.GT.U32.AND P1, PT, R4.reuse, R49, PT ;  /* 0x000000310400720c */ /* 0x040fe20003f24070 */
[C---:B------:R-:W-:Y:S02]  /*2e80*/  IMAD R61, R4.reuse, R24, R61 ;  /* 0x00000018043d7224 */ /* 0x040fe400078e023d */
[--C-:B------:R-:W-:Y:S02]  /*2e90*/  @!P5 IMAD.IADD R45, R45, 0x1, -R4.reuse ;  /* 0x000000012d2dd824 */ /* 0x100fe400078e0a04 */
[----:B------:R-:W-:Y:S01]  /*2ea0*/  @!P3 IMAD.IADD R59, R59, 0x1, -R4 ;  /* 0x000000013b3bb824 */ /* 0x000fe200078e0a04 */
[C---:B------:R-:W-:Y:S01]  /*2eb0*/  ISETP.GT.U32.AND P3, PT, R4.reuse, R61, PT ;  /* 0x0000003d0400720c */ /* 0x040fe20003f64070 */
[----:B------:R-:W-:Y:S01]  /*2ec0*/  IMAD.HI.U32 R46, R5, R63, RZ ;  /* 0x0000003f052e7227 */ /* 0x000fe200078e00ff */
[----:B------:R-:W-:-:S03]  /*2ed0*/  ISETP.GT.U32.AND P5, PT, R4, R45, PT ;  /* 0x0000002d0400720c */ /* 0x000fc60003fa4070 */
[----:B------:R-:W-:Y:S02]  /*2ee0*/  IMAD.MOV R46, RZ, RZ, -R46 ;  /* 0x000000ffff2e7224 */ /* 0x000fe400078e0a2e */
[----:B------:R-:W-:Y:S01]  /*2ef0*/  @!P1 IMAD.IADD R49, R49, 0x1, -R4 ;  /* 0x0000000131319824 */ /* 0x000fe200078e0a04 */
[----:B------:R-:W-:Y:S01]  /*2f00*/  ISETP.GE.AND P1, PT, R65, RZ, PT ;  /* 0x000000ff4100720c */ /* 0x000fe20003f26270 */
[----:B------:R-:W-:Y:S02]  /*2f10*/  IMAD R63, R4, R46, R63 ;  /* 0x0000002e043f7224 */ /* 0x000fe400078e023f */
[----:B------:R-:W-:-:S04]  /*2f20*/  IMAD.HI.U32 R24, R5, R50, RZ ;  /* 0x0000003205187227 */ /* 0x000fc800078e00ff */
[----:B------:R-:W-:Y:S01]  /*2f30*/  @!P3 IMAD.IADD R61, R61, 0x1, -R4 ;  /* 0x000000013d3db824 */ /* 0x000fe200078e0a04 */
[----:B------:R-:W-:Y:S01]  /*2f40*/  ISETP.GT.U32.AND P3, PT, R4, R49, PT ;  /* 0x000000310400720c */ /* 0x000fe20003f64070 */
[----:B------:R-:W-:-:S04]  /*2f50*/  IMAD.HI.U32 R46, R5, R66, RZ ;  /* 0x00000042052e7227 */ /* 0x000fc800078e00ff */
[----:B------:R-:W-:-:S04]  /*2f60*/  IMAD.HI.U32 R48, R5, R70, RZ ;  /* 0x0000004605307227 */ /* 0x000fc800078e00ff */
[----:B------:R-:W-:Y:S01]  /*2f70*/  @!P5 IMAD.IADD R45, R45, 0x1, -R4 ;  /* 0x000000012d2dd824 */ /* 0x000fe200078e0a04 */
[C---:B------:R-:W-:Y:S01]  /*2f80*/  ISETP.GT.U32.AND P5, PT, R4.reuse, R63, PT ;  /* 0x0000003f0400720c */ /* 0x040fe20003fa4070 */
[----:B------:R-:W-:Y:S01]  /*2f90*/  IMAD.MOV R67, RZ, RZ, -R24 ;  /* 0x000000ffff437224 */ /* 0x000fe200078e0a18 */
[----:B------:R-:W-:Y:S01]  /*2fa0*/  IABS R24, R80 ;  /* 0x0000005000187213 */ /* 0x000fe20000000000 */
[----:B------:R-:W-:Y:S01]  /*2fb0*/  IMAD.MOV R69, RZ, RZ, -R46 ;  /* 0x000000ffff457224 */ /* 0x000fe200078e0a2e */
[----:B------:R-:W-:Y:S01]  /*2fc0*/  IABS R46, R74 ;  /* 0x0000004a002e7213 */ /* 0x000fe20000000000 */
[----:B------:R-:W-:Y:S01]  /*2fd0*/  IMAD.MOV R71, RZ, RZ, -R48 ;  /* 0x000000ffff477224 */ /* 0x000fe200078e0a30 */
[----:B------:R-:W-:Y:S01]  /*2fe0*/  IABS R48, R0 ;  /* 0x0000000000307213 */ /* 0x000fe20000000000 */
[C---:B------:R-:W-:Y:S02]  /*2ff0*/  IMAD R65, R4.reuse, R67, R50 ;  /* 0x0000004304417224 */ /* 0x040fe400078e0232 */
[----:B------:R-:W-:-:S02]  /*3000*/  IMAD R67, R4, R69, R66 ;  /* 0x0000004504437224 */ /* 0x000fc400078e0242 */
[C---:B------:R-:W-:Y:S02]  /*3010*/  IMAD R69, R4.reuse, R71, R70 ;  /* 0x0000004704457224 */ /* 0x040fe400078e0246 */
[----:B------:R-:W-:Y:S02]  /*3020*/  IMAD.MOV.U32 R71, RZ, RZ, R24 ;  /* 0x000000ffff477224 */ /* 0x000fe400078e0018 */
[----:B------:R-:W-:Y:S01]  /*3030*/  @!P3 IMAD.IADD R49, R49, 0x1, -R4 ;  /* 0x000000013131b824 */ /* 0x000fe200078e0a04 */
[----:B------:R-:W-:Y:S01]  /*3040*/  ISETP.GT.U32.AND P3, PT, R4, R65, PT ;  /* 0x000000410400720c */ /* 0x000fe20003f64070 */
[----:B------:R-:W-:Y:S02]  /*3050*/  IMAD.MOV.U32 R66, RZ, RZ, R3 ;  /* 0x000000ffff427224 */ /* 0x000fe400078e0003 */
[----:B------:R-:W-:-:S04]  /*3060*/  IMAD.HI.U32 R3, R5, R71, RZ ;  /* 0x0000004705037227 */ /* 0x000fc800078e00ff */
        /* <DEDUP_REMOVED lines=8> */
[----:B------:R-:W-:Y:S01]  /*30f0*/  @!P3 IMAD.IADD R65, R65, 0x1, -R4 ;  /* 0x000000014141b824 */ /* 0x000fe200078e0a04 */
[C---:B------:R-:W-:Y:S01]  /*3100*/  ISETP.GT.U32.AND P3, PT, R4.reuse, R71, PT ;  /* 0x000000470400720c */ /* 0x040fe20003f64070 */
[----:B------:R-:W-:Y:S02]  /*3110*/  IMAD R73, R4, R3, R73 ;  /* 0x0000000304497224 */ /* 0x000fe400078e0249 */
[----:B------:R-:W-:-:S04]  /*3120*/  IMAD.HI.U32 R3, R5, R75, RZ ;  /* 0x0000004b05037227 */ /* 0x000fc800078e00ff */
[--C-:B------:R-:W-:Y:S01]  /*3130*/  @!P5 IMAD.IADD R61, R61, 0x1, -R4.reuse ;  /* 0x000000013d3dd824 */ /* 0x100fe200078e0a04 */
[C---:B------:R-:W-:Y:S01]  /*3140*/  ISETP.GT.U32.AND P5, PT, R4.reuse, R67, PT ;  /* 0x000000430400720c */ /* 0x040fe20003fa4070 */
[----:B------:R-:W-:Y:S02]  /*3150*/  IMAD.MOV R3, RZ, RZ, -R3 ;  /* 0x000000ffff037224 */ /* 0x000fe400078e0a03 */
[--C-:B------:R-:W-:Y:S01]  /*3160*/  @!P0 IMAD.IADD R63, R63, 0x1, -R4.reuse ;  /* 0x000000013f3f8824 */ /* 0x100fe200078e0a04 */
[C---:B------:R-:W-:Y:S01]  /*3170*/  ISETP.GT.U32.AND P0, PT, R4.reuse, R69, PT ;  /* 0x000000450400720c */ /* 0x040fe20003f04070 */
[C---:B------:R-:W-:Y:S02]  /*3180*/  IMAD R75, R4.reuse, R3, R75 ;  /* 0x00000003044b7224 */ /* 0x040fe400078e024b */
[----:B------:R-:W-:Y:S02]  /*3190*/  @!P3 IMAD.IADD R71, R71, 0x1, -R4 ;  /* 0x000000014747b824 */ /* 0x000fe400078e0a04 */
[----:B------:R-:W-:Y:S01]  /*31a0*/  IMAD.MOV.U32 R72, RZ, RZ, R49 ;  /* 0x000000ffff487224 */ /* 0x000fe200078e0031 */
[----:B------:R-:W-:Y:S01]  /*31b0*/  ISETP.GT.U32.AND P3, PT, R4, R75, PT ;  /* 0x0000004b0400720c */ /* 0x000fe20003f64070 */
[----:B------:R-:W-:-:S02]  /*31c0*/  @!P6 IMAD.MOV R59, RZ, RZ, -R59 ;  /* 0x000000ffff3be224 */ /* 0x000fc400078e0a3b */
[----:B------:R-:W-:Y:S01]  /*31d0*/  @!P5 IMAD.IADD R67, R67, 0x1, -R4 ;  /* 0x000000014343d824 */ /* 0x000fe200078e0a04 */
[----:B------:R-:W-:Y:S01]  /*31e0*/  ISETP.GT.U32.AND P5, PT, R4, R73, PT ;  /* 0x000000490400720c */ /* 0x000fe20003fa4070 */
[----:B------:R-:W-:Y:S02]  /*31f0*/  @!P1 IMAD.MOV R72, RZ, RZ, -R72 ;  /* 0x000000ffff489224 */ /* 0x000fe400078e0a48 */
[----:B------:R-:W-:Y:S01]  /*3200*/  @!P0 IMAD.IADD R69, R69, 0x1, -R4 ;  /* 0x0000000145458824 */ /* 0x000fe200078e0a04 */
[----:B------:R-:W-:Y:S01]  /*3210*/  ISETP.GE.AND P0, PT, R68, RZ, PT ;  /* 0x000000ff4400720c */ /* 0x000fe20003f06270 */
[----:B------:R-:W-:Y:S01]  /*3220*/  IMAD.MOV.U32 R68, RZ, RZ, R47 ;  /* 0x000000ffff447224 */ /* 0x000fe200078e002f */
[----:B------:R-:W-:Y:S01]  /*3230*/  ISETP.GT.U32.AND P6, PT, R4, R67, PT ;  /* 0x000000430400720c */ /* 0x000fe20003fc4070 */
[----:B------:R-:W-:-:S04]  /*3240*/  IMAD.HI.U32 R24, R5, R77, RZ ;  /* 0x0000004d05187227 */ /* 0x000fc800078e00ff */
[--C-:B------:R-:W-:Y:S02]  /*3250*/  @!P3 IMAD.IADD R75, R75, 0x1, -R4.reuse ;  /* 0x000000014b4bb824 */ /* 0x100fe400078e0a04 */
[----:B------:R-:W-:Y:S01]  /*3260*/  @!P5 IMAD.IADD R73, R73, 0x1, -R4 ;  /* 0x000000014949d824 */ /* 0x000fe200078e0a04 */
[C---:B------:R-:W-:Y:S01]  /*3270*/  ISETP.GT.U32.AND P5, PT, R4.reuse, R69, PT ;  /* 0x000000450400720c */ /* 0x040fe20003fa4070 */
[----:B------:R-:W-:Y:S01]  /*3280*/  @!P4 IMAD.MOV R68, RZ, RZ, -R68 ;  /* 0x000000ffff44c224 */ /* 0x000fe200078e0a44 */
[C---:B------:R-:W-:Y:S01]  /*3290*/  ISETP.GT.U32.AND P4, PT, R4.reuse, R65, PT ;  /* 0x000000410400720c */ /* 0x040fe20003f84070 */
[C---:B------:R-:W-:Y:S01]  /*32a0*/  IMAD.HI.U32 R3, R5.reuse, R46, RZ ;  /* 0x0000002e05037227 */ /* 0x040fe200078e00ff */
[C---:B------:R-:W-:Y:S02]  /*32b0*/  ISETP.GT.U32.AND P1, PT, R4.reuse, R75, PT ;  /* 0x0000004b0400720c */ /* 0x040fe40003f24070 */
[----:B------:R-:W-:Y:S01]  /*32c0*/  ISETP.GT.U32.AND P3, PT, R4, R73, PT ;  /* 0x000000490400720c */ /* 0x000fe20003f64070 */
[----:B------:R-:W-:-:S04]  /*32d0*/  IMAD.HI.U32 R5, R5, R48, RZ ;  /* 0x0000003005057227 */ /* 0x000fc800078e00ff */
[----:B------:R-:W-:Y:S02]  /*32e0*/  IMAD.MOV R24, RZ, RZ, -R24 ;  /* 0x000000ffff187224 */ /* 0x000fe400078e0a18 */
[----:B------:R-:W-:Y:S02]  /*32f0*/  IMAD.MOV R3, RZ, RZ, -R3 ;  /* 0x000000ffff037224 */ /* 0x000fe400078e0a03 */
[----:B------:R-:W-:Y:S02]  /*3300*/  IMAD.MOV R5, RZ, RZ, -R5 ;  /* 0x000000ffff057224 */ /* 0x000fe400078e0a05 */
[----:B------:R-:W-:Y:S02]  /*3310*/  IMAD.MOV.U32 R70, RZ, RZ, R45 ;  /* 0x000000ffff467224 */ /* 0x000fe400078e002d */
[----:B------:R-:W-:Y:S01]  /*3320*/  IMAD R77, R4, R24, R77 ;  /* 0x00000018044d7224 */ /* 0x000fe200078e024d */
[----:B------:R-:W-:Y:S01]  /*3330*/  LOP3.LUT R24, R2, 0x40, RZ, 0xc0, !PT ;  /* 0x0000004002187812 */ /* 0x000fe200078ec0ff */
[----:B------:R-:W-:-:S02]  /*3340*/  IMAD R45, R4, R3, R46 ;  /* 0x00000003042d7224 */ /* 0x000fc400078e022e */
[C---:B------:R-:W-:Y:S01]  /*3350*/  IMAD R47, R4.reuse, R5, R48 ;  /* 0x00000005042f7224 */ /* 0x040fe200078e0230 */
[----:B------:R-:W-:Y:S01]  /*3360*/  SHF.R.S32.HI R5, RZ, 0x1f, R112 ;  /* 0x0000001fff057819 */ /* 0x000fe20000011470 */
[--C-:B------:R-:W-:Y:S01]  /*3370*/  @!P4 IMAD.IADD R65, R65, 0x1, -R4.reuse ;  /* 0x000000014141c824 */ /* 0x100fe200078e0a04 */
[C---:B------:R-:W-:Y:S01]  /*3380*/  ISETP.GT.U32.AND P4, PT, R4.reuse, R77, PT ;  /* 0x0000004d0400720c */ /* 0x040fe20003f84070 */
[--C-:B------:R-:W-:Y:S01]  /*3390*/  @!P6 IMAD.IADD R67, R67, 0x1, -R4.reuse ;  /* 0x000000014343e824 */ /* 0x100fe200078e0a04 */
[C---:B------:R-:W-:Y:S01]  /*33a0*/  ISETP.GT.U32.AND P6, PT, R4.reuse, R45, PT ;  /* 0x0000002d0400720c */ /* 0x040fe20003fc4070 */
[----:B------:R-:W-:Y:S01]  /*33b0*/  @!P1 IMAD.IADD R75, R75, 0x1, -R4 ;  /* 0x000000014b4b9824 */ /* 0x000fe200078e0a04 */
[C---:B------:R-:W-:Y:S01]  /*33c0*/  ISETP.GT.U32.AND P1, PT, R4.reuse, R47, PT ;  /* 0x0000002f0400720c */ /* 0x040fe20003f24070 */
[----:B------:R-:W-:Y:S01]  /*33d0*/  @!P2 IMAD.MOV R70, RZ, RZ, -R70 ;  /* 0x000000ffff46a224 */ /* 0x000fe200078e0a46 */
[----:B------:R-:W-:Y:S01]  /*33e0*/  ISETP.GT.U32.AND P2, PT, R4, R71, PT ;  /* 0x000000470400720c */ /* 0x000fe20003f44070 */
[--C-:B------:R-:W-:Y:S01]  /*33f0*/  @!P3 IMAD.IADD R73, R73, 0x1, -R4.reuse ;  /* 0x000000014949b824 */ /* 0x100fe200078e0a04 */
[----:B------:R-:W-:Y:S01]  /*3400*/  ISETP.GE.AND P3, PT, R83, RZ, PT ;  /* 0x000000ff5300720c */ /* 0x000fe20003f66270 */
[--C-:B------:R-:W-:Y:S01]  /*3410*/  @!P5 IMAD.IADD R69, R69, 0x1, -R4.reuse ;  /* 0x000000014545d824 */ /* 0x100fe200078e0a04 */
[----:B------:R-:W-:Y:S01]  /*3420*/  ISETP.GE.AND P5, PT, R84, RZ, PT ;  /* 0x000000ff5400720c */ /* 0x000fe20003fa6270 */
[----:B------:R-:W-:Y:S01]  /*3430*/  @!P0 IMAD.MOV R61, RZ, RZ, -R61 ;  /* 0x000000ffff3d8224 */ /* 0x000fe200078e0a3d */
[----:B------:R-:W-:Y:S01]  /*3440*/  LEA.HI R112, R5, R112, RZ, 0x7 ;  /* 0x0000007005707211 */ /* 0x000fe200078f38ff */
[--C-:B------:R-:W-:Y:S01]  /*3450*/  @!P4 IMAD.IADD R77, R77, 0x1, -R4.reuse ;  /* 0x000000014d4dc824 */ /* 0x100fe200078e0a04 */
[----:B------:R-:W-:Y:S01]  /*3460*/  ISETP.GE.AND P4, PT, R81, RZ, PT ;  /* 0x000000ff5100720c */ /* 0x000fe20003f86270 */
[--C-:B------:R-:W-:Y:S01]  /*3470*/  @!P6 IMAD.IADD R45, R45, 0x1, -R4.reuse ;  /* 0x000000012d2de824 */ /* 0x100fe200078e0a04 */
[----:B------:R-:W-:Y:S01]  /*3480*/  LOP3.LUT R5, RZ, R57, RZ, 0x33, !PT ;  /* 0x00000039ff057212 */ /* 0x000fe200078e33ff */
[--C-:B------:R-:W-:Y:S01]  /*3490*/  @!P1 IMAD.IADD R47, R47, 0x1, -R4.reuse ;  /* 0x000000012f2f9824 */ /* 0x100fe200078e0a04 */
[----:B------:R-:W-:Y:S01]  /*34a0*/  ISETP.GT.U32.AND P0, PT, R4, R77, PT ;  /* 0x0000004d0400720c */ /* 0x000fe20003f04070 */
[--C-:B------:R-:W-:Y:S01]  /*34b0*/  @!P2 IMAD.IADD R71, R71, 0x1, -R4.reuse ;  /* 0x000000014747a824 */ /* 0x100fe200078e0a04 */
[----:B------:R-:W-:Y:S01]  /*34c0*/  ISETP.GE.AND P2, PT, R82, RZ, PT ;  /* 0x000000ff5200720c */ /* 0x000fe20003f46270 */
[----:B------:R-:W-:Y:S01]  /*34d0*/  @!P3 IMAD.MOV R67, RZ, RZ, -R67 ;  /* 0x000000ffff43b224 */ /* 0x000fe200078e0a43 */
[C---:B------:R-:W-:Y:S01]  /*34e0*/  ISETP.GT.U32.AND P6, PT, R4.reuse, R45, PT ;  /* 0x0000002d0400720c */ /* 0x040fe20003fc4070 */
[----:B------:R-:W-:Y:S01]  /*34f0*/  @!P5 IMAD.MOV R63, RZ, RZ, -R63 ;  /* 0x000000ffff3fd224 */ /* 0x000fe200078e0a3f */
[----:B------:R-:W-:Y:S01]  /*3500*/  ISETP.GT.U32.AND P3, PT, R4, R47, PT ;  /* 0x0000002f0400720c */ /* 0x000fe20003f64070 */
[----:B------:R-:W-:Y:S01]  /*3510*/  IMAD.SHL.U32 R3, R2, 0x2, RZ ;  /* 0x0000000202037824 */ /* 0x000fe200078e00ff */
[----:B------:R-:W-:Y:S01]  /*3520*/  ISETP.GE.AND P5, PT, R80, RZ, PT ;  /* 0x000000ff5000720c */ /* 0x000fe20003fa6270 */
[----:B------:R-:W-:Y:S01]  /*3530*/  @!P4 IMAD.MOV R69, RZ, RZ, -R69 ;  /* 0x000000ffff45c224 */ /* 0x000fe200078e0a45 */
[----:B------:R-:W-:Y:S01]  /*3540*/  ISETP.GE.AND P1, PT, R78, RZ, PT ;  /* 0x000000ff4e00720c */ /* 0x000fe20003f26270 */
[----:B------:R-:W-:Y:S01]  /*3550*/  IMAD R111, R111, UR5, RZ ;  /* 0x000000056f6f7c24 */ /* 0x000fe2000f8e02ff */
[----:B------:R-:W-:Y:S01]  /*3560*/  ISETP.NE.AND P4, PT, R57, RZ, PT ;  /* 0x000000ff3900720c */ /* 0x000fe20003f85270 */
[--C-:B------:R-:W-:Y:S01]  /*3570*/  @!P0 IMAD.IADD R77, R77, 0x1, -R4.reuse ;  /* 0x000000014d4d8824 */ /* 0x100fe200078e0a04 */
[----:B------:R-:W-:Y:S01]  /*3580*/  ISETP.GE.AND P0, PT, R76, RZ, PT ;  /* 0x000000ff4c00720c */ /* 0x000fe20003f06270 */
[----:B------:R-:W-:Y:S01]  /*3590*/  @!P2 IMAD.MOV R65, RZ, RZ, -R65 ;  /* 0x000000ffff41a224 */ /* 0x000fe200078e0a41 */
[----:B------:R-:W-:Y:S01]  /*35a0*/  ISETP.GE.AND P2, PT, R79, RZ, PT ;  /* 0x000000ff4f00720c */ /* 0x000fe20003f46270 */
[--C-:B------:R-:W-:Y:S01]  /*35b0*/  @!P6 IMAD.IADD R45, R45, 0x1, -R4.reuse ;  /* 0x000000012d2de824 */ /* 0x100fe200078e0a04 */
[----:B------:R-:W-:Y:S01]  /*35c0*/  ISETP.GE.AND P6, PT, R74, RZ, PT ;  /* 0x000000ff4a00720c */ /* 0x000fe20003fc6270 */
[----:B------:R-:W-:Y:S01]  /*35d0*/  @!P3 IMAD.IADD R47, R47, 0x1, -R4 ;  /* 0x000000012f2fb824 */ /* 0x000fe200078e0a04 */
[----:B------:R-:W-:Y:S01]  /*35e0*/  ISETP.GE.AND P3, PT, R0, RZ, PT ;  /* 0x000000ff0000720c */ /* 0x000fe20003f66270 */
[----:B------:R-:W-:Y:S01]  /*35f0*/  IMAD R4, R110, UR60, RZ ;  /* 0x0000003c6e047c24 */ /* 0x000fe2000f8e02ff */
[----:B------:R-:W-:Y:S01]  /*3600*/  LOP3.LUT R3, R3, 0x7e, RZ, 0xc0, !PT ;  /* 0x0000007e03037812 */ /* 0x000fe200078ec0ff */
[----:B------:R-:W-:Y:S01]  /*3610*/  IMAD.MOV.U32 R74, RZ, RZ, R45 ;  /* 0x000000ffff4a7224 */ /* 0x000fe200078e002d */
[C---:B------:R-:W-:Y:S01]  /*3620*/  SEL R6, R5.reuse, R6, !P4 ;  /* 0x0000000605067207 */ /* 0x040fe20006000000 */
[----:B------:R-:W-:Y:S01]  /*3630*/  IMAD.MOV.U32 R76, RZ, RZ, R47 ;  /* 0x000000ffff4c7224 */ /* 0x000fe200078e002f */
[C---:B------:R-:W-:Y:S01]  /*3640*/  SEL R8, R5.reuse, R8, !P4 ;  /* 0x0000000805087207 */ /* 0x040fe20006000000 */
[C-C-:B------:R-:W-:Y:S01]  /*3650*/  IMAD R2, R24.reuse, 0x100, R3.reuse ;  /* 0x0000010018027824 */ /* 0x140fe200078e0203 */
[C---:B------:R-:W-:Y:S01]  /*3660*/  SEL R11, R5.reuse, R11, !P4 ;  /* 0x0000000b050b7207 */ /* 0x040fe20006000000 */
[----:B------:R-:W-:Y:S01]  /*3670*/  IMAD R3, R24, 0x80, R3 ;  /* 0x0000008018037824 */ /* 0x000fe200078e0203 */
[C---:B------:R-:W-:Y:S01]  /*3680*/  SEL R10, R5.reuse, R10, !P4 ;  /* 0x0000000a050a7207 */ /* 0x040fe20006000000 */
[----:B------:R-:W-:Y:S01]  /*3690*/  @!P5 IMAD.MOV R71, RZ, RZ, -R71 ;  /* 0x000000ffff47d224 */ /* 0x000fe200078e0a47 */
[----:B------:R-:W-:Y:S01]  /*36a0*/  LEA R24, P5, R4, UR8, 0x1 ;  /* 0x0000000804187c11 */ /* 0x000fe2000f8a08ff */
[----:B------:R-:W-:Y:S01]  /*36b0*/  IMAD R6, R6, UR10, RZ ;  /* 0x0000000a06067c24 */ /* 0x000fe2000f8e02ff */
[C---:B------:R-:W-:Y:S01]  /*36c0*/  SEL R45, R5.reuse, R15, !P4 ;  /* 0x0000000f052d7207 */ /* 0x040fe20006000000 */
[----:B------:R-:W-:Y:S01]  /*36d0*/  @!P1 IMAD.MOV R73, RZ, RZ, -R73 ;  /* 0x000000ffff499224 */ /* 0x000fe200078e0a49 */
        /* <DEDUP_REMOVED lines=9> */
[----:B------:R-:W-:Y:S01]  /*3770*/  IMAD R8, R8, UR10, RZ ;  /* 0x0000000a08087c24 */ /* 0x000fe2000f8e02ff */
[----:B------:R-:W-:Y:S01]  /*3780*/  SEL R18, R5, R18, !P4 ;  /* 0x0000001205127207 */ /* 0x000fe20006000000 */
[----:B------:R-:W-:Y:S01]  /*3790*/  IMAD R11, R11, UR10, RZ ;  /* 0x0000000a0b0b7c24 */ /* 0x000fe2000f8e02ff */
[----:B------:R-:W-:Y:S01]  /*37a0*/  SEL R20, R5, R20, !P4 ;  /* 0x0000001405147207 */ /* 0x000fe20006000000 */
[----:B------:R-:W-:Y:S01]  /*37b0*/  IMAD R10, R10, UR10, RZ ;  /* 0x0000000a0a0a7c24 */ /* 0x000fe2000f8e02ff */
[----:B------:R-:W-:Y:S01]  /*37c0*/  LEA.HI.X.SX32 R25, R4, UR9, 0x1, P5 ;  /* 0x0000000904197c11 */ /* 0x000fe2000a8f0eff */
[----:B------:R-:W-:Y:S01]  /*37d0*/  IMAD R45, R45, UR10, RZ ;  /* 0x0000000a2d2d7c24 */ /* 0x000fe2000f8e02ff */
[----:B------:R-:W-:Y:S01]  /*37e0*/  SEL R22, R5, R22, !P4 ;  /* 0x0000001605167207 */ /* 0x000fe20006000000 */
[----:B------:R-:W-:Y:S01]  /*37f0*/  IMAD R9, R9, UR10, RZ ;  /* 0x0000000a09097c24 */ /* 0x000fe2000f8e02ff */
[----:B------:R-:W-:Y:S01]  /*3800*/  LEA R90, P5, R6, R24, 0x1 ;  /* 0x00000018065a7211 */ /* 0x000fe200078a08ff */
[----:B------:R-:W-:Y:S01]  /*3810*/  IMAD R46, R46, UR10, RZ ;  /* 0x0000000a2e2e7c24 */ /* 0x000fe2000f8e02ff */
[C---:B------:R-:W-:Y:S01]  /*3820*/  SEL R7, R5.reuse, R7, !P4 ;  /* 0x0000000705077207 */ /* 0x040fe20006000000 */
[----:B------:R-:W-:Y:S01]  /*3830*/  IMAD R17, R16, UR10, RZ ;  /* 0x0000000a10117c24 */ /* 0x000fe2000f8e02ff */
[C---:B------:R-:W-:Y:S01]  /*3840*/  SEL R13, R5.reuse, R13, !P4 ;  /* 0x0000000d050d7207 */ /* 0x040fe20006000000 */
[----:B------:R-:W-:Y:S01]  /*3850*/  IMAD R50, R50, UR10, RZ ;  /* 0x0000000a32327c24 */ /* 0x000fe2000f8e02ff */
[----:B------:R-:W-:Y:S01]  /*3860*/  SEL R14, R5, R14, !P4 ;  /* 0x0000000e050e7207 */ /* 0x000fe20006000000 */
[----:B------:R-:W-:Y:S01]  /*3870*/  IMAD R7, R7, UR10, RZ ;  /* 0x0000000a07077c24 */ /* 0x000fe2000f8e02ff */
[C---:B------:R-:W-:Y:S01]  /*3880*/  SEL R47, R5.reuse, R19, !P4 ;  /* 0x00000013052f7207 */ /* 0x040fe20006000000 */
[----:B------:R-:W-:Y:S01]  /*3890*/  IMAD R19, R18, UR10, RZ ;  /* 0x0000000a12137c24 */ /* 0x000fe2000f8e02ff */
[C---:B------:R-:W-:Y:S01]  /*38a0*/  SEL R48, R5.reuse, R21, !P4 ;  /* 0x0000001505307207 */ /* 0x040fe20006000000 */
[----:B------:R-:W-:Y:S01]  /*38b0*/  IMAD R21, R20, UR10, RZ ;  /* 0x0000000a14157c24 */ /* 0x000fe2000f8e02ff */
[C---:B------:R-:W-:Y:S01]  /*38c0*/  SEL R49, R5.reuse, R23, !P4 ;  /* 0x0000001705317207 */ /* 0x040fe20006000000 */
[----:B------:R-:W-:Y:S01]  /*38d0*/  IMAD R23, R22, UR10, RZ ;  /* 0x0000000a16177c24 */ /* 0x000fe2000f8e02ff */
[----:B------:R-:W-:Y:S01]  /*38e0*/  SEL R26, R5, R26, !P4 ;  /* 0x0000001a051a7207 */ /* 0x000fe20006000000 */
[----:B------:R-:W-:Y:S01]  /*38f0*/  IMAD R13, R13, UR10, RZ ;  /* 0x0000000a0d0d7c24 */ /* 0x000fe2000f8e02ff */
[----:B------:R-:W-:Y:S01]  /*3900*/  SEL R27, R5, R27, !P4 ;  /* 0x0000001b051b7207 */ /* 0x000fe20006000000 */
        /* <DEDUP_REMOVED lines=87> */
[-C--:B------:R-:W-:Y:S01]  /*3e80*/  LEA R93, P2, R8, R24.reuse, 0x1 ;  /* 0x00000018085d7211 */ /* 0x080fe200078408ff */
[----:B------:R-:W-:Y:S01]  /*3e90*/  IMAD R71, R71, UR10, RZ ;  /* 0x0000000a47477c24 */ /* 0x000fe2000f8e02ff */
[-C--:B------:R-:W-:Y:S01]  /*3ea0*/  LEA R94, P1, R11, R24.reuse, 0x1 ;  /* 0x000000180b5e7211 */ /* 0x080fe200078208ff */
[----:B------:R-:W-:Y:S01]  /*3eb0*/  IMAD R73, R73, UR10, RZ ;  /* 0x0000000a49497c24 */ /* 0x000fe2000f8e02ff */
[-C--:B------:R-:W-:Y:S01]  /*3ec0*/  LEA.HI.X.SX32 R16, R6, R25.reuse, 0x1, P5 ;  /* 0x0000001906107211 */ /* 0x080fe200028f0eff */
        /* <DEDUP_REMOVED lines=8> */
[----:B------:R-:W-:Y:S01]  /*3f50*/  ULDC.64 UR8, c[0x0][0x210] ;  /* 0x0000840000087ab9 */ /* 0x000fe20000000a00 */
[-C--:B------:R-:W-:Y:S01]  /*3f60*/  LEA R100, P2, R46, R24.reuse, 0x1 ;  /* 0x000000182e647211 */ /* 0x080fe200078408ff */
[----:B------:R-:W-:Y:S01]  /*3f70*/  UIADD3 UR5, UR4, 0x8000, URZ ;  /* 0x0000800004057890 */ /* 0x000fe2000fffe03f */
[-C--:B------:R-:W-:Y:S01]  /*3f80*/  LEA R95, P0, R5, R24.reuse, 0x1 ;  /* 0x00000018055f7211 */ /* 0x080fe200078008ff */
[----:B------:R-:W-:Y:S01]  /*3f90*/  USHF.L.U32 UR60, UR60, 0x7, URZ ;  /* 0x000000073c3c7899 */ /* 0x000fe2000800063f */
[-C--:B------:R-:W-:Y:S01]  /*3fa0*/  LEA.HI.X.SX32 R4, R11, R25.reuse, 0x1, P1 ;  /* 0x000000190b047211 */ /* 0x080fe200008f0eff */
[----:B------:R-:W-:Y:S01]  /*3fb0*/  USHF.R.U32.HI UR5, URZ, 0x4, UR5 ;  /* 0x000000043f057899 */ /* 0x000fe20008011605 */
[-C--:B------:R-:W-:Y:S01]  /*3fc0*/  LEA.HI.X.SX32 R14, R10, R25.reuse, 0x1, P6 ;  /* 0x000000190a0e7211 */ /* 0x080fe200030f0eff */
[----:B------:R-:W-:Y:S01]  /*3fd0*/  USHF.R.S32.HI UR10, URZ, 0x1f, UR60 ;  /* 0x0000001f3f0a7899 */ /* 0x000fe2000801143c */
[-C--:B------:R-:W-:Y:S01]  /*3fe0*/  LEA R101, P1, R19, R24.reuse, 0x1 ;  /* 0x0000001813657211 */ /* 0x080fe200078208ff */
[----:B------:R-:W-:Y:S01]  /*3ff0*/  USGXT.U32 UR38, UR5, 0xe ;  /* 0x0000000e0526789a */ /* 0x000fe20008000000 */
[-C--:B------:R-:W-:Y:S01]  /*4000*/  LEA.HI.X.SX32 R8, R45, R25.reuse, 0x1, P5 ;  /* 0x000000192d087211 */ /* 0x080fe200028f0eff */
[----:B------:R-:W-:Y:S01]  /*4010*/  USHF.L.U32 UR5, UR60, 0x1, URZ ;  /* 0x000000013c057899 */ /* 0x000fe2000800063f */
[----:B------:R-:W-:Y:S01]  /*4020*/  LEA.HI.X.SX32 R12, R9, R25, 0x1, P4 ;  /* 0x00000019090c7211 */ /* 0x000fe200020f0eff */
[----:B------:R-:W-:Y:S01]  /*4030*/  USHF.L.U64.HI UR60, UR60, 0x1, UR10 ;  /* 0x000000013c3c7899 */ /* 0x000fe2000801020a */
[----:B------:R-:W-:-:S02]  /*4040*/  LEA R105, P5, R23, R24, 0x1 ;  /* 0x0000001817697211 */ /* 0x000fc400078a08ff */
[----:B------:R-:W-:Y:S02]  /*4050*/  CS2R R78, SRZ ;  /* 0x00000000004e7805 */ /* 0x000fe4000001ff00 */
[-C--:B------:R-:W-:Y:S02]  /*4060*/  LEA.HI.X.SX32 R10, R46, R25.reuse, 0x1, P2 ;  /* 0x000000192e0a7211 */ /* 0x080fe400010f0eff */
[----:B------:R-:W-:Y:S02]  /*4070*/  CS2R R80, SRZ ;  /* 0x0000000000507805 */ /* 0x000fe4000001ff00 */
[----:B------:R-:W-:Y:S02]  /*4080*/  LEA R96, P4, R13, R24, 0x1 ;  /* 0x000000180d607211 */ /* 0x000fe400078808ff */
[----:B------:R-:W-:Y:S02]  /*4090*/  CS2R R82, SRZ ;  /* 0x0000000000527805 */ /* 0x000fe4000001ff00 */
[----:B------:R-:W-:-:S02]  /*40a0*/  LEA.HI.X.SX32 R5, R5, R25, 0x1, P0 ;  /* 0x0000001905057211 */ /* 0x000fc400000f0eff */
[----:B------:R-:W-:Y:S02]  /*40b0*/  CS2R R84, SRZ ;  /* 0x0000000000547805 */ /* 0x000fe4000001ff00 */
[-C--:B------:R-:W-:Y:S02]  /*40c0*/  LEA R107, P2, R50, R24.reuse, 0x1 ;  /* 0x00000018326b7211 */ /* 0x080fe400078408ff */
[-C--:B------:R-:W-:Y:S02]  /*40d0*/  LEA R92, P3, R7, R24.reuse, 0x1 ;  /* 0x00000018075c7211 */ /* 0x080fe400078608ff */
[-C--:B------:R-:W-:Y:S02]  /*40e0*/  LEA R102, P0, R47, R24.reuse, 0x1 ;  /* 0x000000182f667211 */ /* 0x080fe400078008ff */
[----:B------:R-:W-:Y:S02]  /*40f0*/  LEA R97, P6, R15, R24, 0x1 ;  /* 0x000000180f617211 */ /* 0x000fe400078c08ff */
[----:B------:R-:W-:-:S02]  /*4100*/  LEA.HI.X.SX32 R11, R19, R25, 0x1, P1 ;  /* 0x00000019130b7211 */ /* 0x000fc400008f0eff */
[-C--:B------:R-:W-:Y:S02]  /*4110*/  LEA.HI.X.SX32 R19, R23, R25.reuse, 0x1, P5 ;  /* 0x0000001917137211 */ /* 0x080fe400028f0eff */
[-C--:B------:R-:W-:Y:S02]  /*4120*/  LEA.HI.X.SX32 R6, R13, R25.reuse, 0x1, P4 ;  /* 0x000000190d067211 */ /* 0x080fe400020f0eff */
[-C--:B------:R-:W-:Y:S02]  /*4130*/  LEA.HI.X.SX32 R23, R50, R25.reuse, 0x1, P2 ;  /* 0x0000001932177211 */ /* 0x080fe400010f0eff */
[-C--:B------:R-:W-:Y:S02]  /*4140*/  LEA.HI.X.SX32 R18, R7, R25.reuse, 0x1, P3 ;  /* 0x0000001907127211 */ /* 0x080fe400018f0eff */
[----:B------:R-:W-:Y:S02]  /*4150*/  LEA R108, P1, R26, R24, 0x1 ;  /* 0x000000181a6c7211 */ /* 0x000fe400078208ff */
[----:B------:R-:W-:-:S02]  /*4160*/  LEA.HI.X.SX32 R13, R47, R25, 0x1, P0 ;  /* 0x000000192f0d7211 */ /* 0x000fc400000f0eff */
[-C--:B------:R-:W-:Y:S02]  /*4170*/  LEA R216, P2, R32, R24.reuse, 0x1 ;  /* 0x0000001820d87211 */ /* 0x080fe400078408ff */
[-C--:B------:R-:W-:Y:S02]  /*4180*/  LEA R99, P3, R17, R24.reuse, 0x1 ;  /* 0x0000001811637211 */ /* 0x080fe400078608ff */
[-C--:B------:R-:W-:Y:S02]  /*4190*/  LEA R103, P4, R21, R24.reuse, 0x1 ;  /* 0x0000001815677211 */ /* 0x080fe400078808ff */
[----:B------:R-:W-:Y:S02]  /*41a0*/  LEA.HI.X.SX32 R7, R15, R25, 0x1, P6 ;  /* 0x000000190f077211 */ /* 0x000fe400030f0eff */
[-C--:B------:R-:W-:Y:S02]  /*41b0*/  LEA R109, P0, R27, R24.reuse, 0x1 ;  /* 0x000000181b6d7211 */ /* 0x080fe400078008ff */
[----:B------:R-:W-:-:S02]  /*41c0*/  LEA R104, P6, R48, R24, 0x1 ;  /* 0x0000001830687211 */ /* 0x000fc400078c08ff */
[-C--:B------:R-:W-:Y:S02]  /*41d0*/  LEA.HI.X.SX32 R89, R26, R25.reuse, 0x1, P1 ;  /* 0x000000191a597211 */ /* 0x080fe400008f0eff */
[-C--:B------:R-:W-:Y:S02]  /*41e0*/  LEA.HI.X.SX32 R215, R32, R25.reuse, 0x1, P2 ;  /* 0x0000001920d77211 */ /* 0x080fe400010f0eff */
[-C--:B------:R-:W-:Y:S02]  /*41f0*/  LEA.HI.X.SX32 R9, R17, R25.reuse, 0x1, P3 ;  /* 0x0000001911097211 */ /* 0x080fe400018f0eff */
[-C--:B------:R-:W-:Y:S02]  /*4200*/  LEA.HI.X.SX32 R15, R21, R25.reuse, 0x1, P4 ;  /* 0x00000019150f7211 */ /* 0x080fe400020f0eff */
[----:B------:R-:W-:Y:S02]  /*4210*/  LEA R223, P1, R33, R24, 0x1 ;  /* 0x0000001821df7211 */ /* 0x000fe400078208ff */
[----:B------:R-:W-:-:S02]  /*4220*/  LEA.HI.X.SX32 R91, R27, R25, 0x1, P0 ;  /* 0x000000191b5b7211 */ /* 0x000fc400000f0eff */
[----:B------:R-:W-:Y:S02]  /*4230*/  CS2R R26, SRZ ;  /* 0x00000000001a7805 */ /* 0x000fe4000001ff00 */
[-C--:B------:R-:W-:Y:S02]  /*4240*/  LEA R110, P2, R39, R24.reuse, 0x1 ;  /* 0x00000018276e7211 */ /* 0x080fe400078408ff */
[-C--:B------:R-:W-:Y:S02]  /*4250*/  LEA R196, P4, R28, R24.reuse, 0x1 ;  /* 0x000000181cc47211 */ /* 0x080fe400078808ff */
[----:B------:R-:W-:Y:S01]  /*4260*/  LEA.HI.X.SX32 R17, R48, R25, 0x1, P6 ;  /* 0x0000001930117211 */ /* 0x000fe200030f0eff */
[----:B------:R0:W-:Y:S01]  /*4270*/  STL [R1+0x4], R110 ;  /* 0x0000046e01007387 */ /* 0x0001e20000100800 */
[-C--:B------:R-:W-:Y:S02]  /*4280*/  LEA R226, P0, R34, R24.reuse, 0x1 ;  /* 0x0000001822e27211 */ /* 0x080fe400078008ff */
[----:B------:R-:W-:-:S02]  /*4290*/  LEA R203, P6, R29, R24, 0x1 ;  /* 0x000000181dcb7211 */ /* 0x000fc400078c08ff */
[-C--:B------:R-:W-:Y:S02]  /*42a0*/  LEA R106, P3, R49, R24.reuse, 0x1 ;  /* 0x00000018316a7211 */ /* 0x080fe400078608ff */
[-C--:B------:R-:W-:Y:S02]  /*42b0*/  LEA.HI.X.SX32 R219, R33, R25.reuse, 0x1, P1 ;  /* 0x0000001921db7211 */ /* 0x080fe400008f0eff */
[----:B------:R-:W-:Y:S02]  /*42c0*/  CS2R R32, SRZ ;  /* 0x0000000000207805 */ /* 0x000fe4000001ff00 */
[-C--:B------:R-:W-:Y:S02]  /*42d0*/  LEA.HI.X.SX32 R193, R28, R25.reuse, 0x1, P4 ;  /* 0x000000191cc17211 */ /* 0x080fe400020f0eff */
[----:B------:R-:W-:Y:S02]  /*42e0*/  LEA R113, P1, R40, R24, 0x1 ;  /* 0x0000001828717211 */ /* 0x000fe400078208ff */
[----:B------:R-:W-:-:S02]  /*42f0*/  LEA.HI.X.SX32 R225, R34, R25, 0x1, P0 ;  /* 0x0000001922e17211 */ /* 0x000fc400000f0eff */
[-C--:B------:R-:W-:Y:S01]  /*4300*/  LEA R233, P4, R35, R24.reuse, 0x1 ;  /* 0x0000001823e97211 */ /* 0x080fe200078808ff */
[----:B------:R1:W-:Y:S01]  /*4310*/  STL [R1+0xc], R113 ;  /* 0x00000c7101007387 */ /* 0x0003e20000100800 */
[-C--:B------:R-:W-:Y:S02]  /*4320*/  LEA.HI.X.SX32 R202, R29, R25.reuse, 0x1, P6 ;  /* 0x000000191dca7211 */ /* 0x080fe400030f0eff */
[----:B------:R-:W-:Y:S02]  /*4330*/  CS2R R28, SRZ ;  /* 0x00000000001c7805 */ /* 0x000fe4000001ff00 */
[-C--:B0-----:R-:W-:Y:S02]  /*4340*/  LEA R110, P0, R41, R24.reuse, 0x1 ;  /* 0x00000018296e7211 */ /* 0x081fe400078008ff */
[-C--:B------:R-:W-:Y:S02]  /*4350*/  LEA R209, P5, R30, R24.reuse, 0x1 ;  /* 0x000000181ed17211 */ /* 0x080fe400078a08ff */
[----:B------:R-:W-:Y:S01]  /*4360*/  LEA.HI.X.SX32 R21, R49, R25, 0x1, P3 ;  /* 0x0000001931157211 */ /* 0x000fe200018f0eff */
[----:B------:R0:W-:Y:S01]  /*4370*/  STL [R1+0x14], R110 ;  /* 0x0000146e01007387 */ /* 0x0001e20000100800 */
[----:B------:R-:W-:-:S02]  /*4380*/  LEA R239, P6, R36, R24, 0x1 ;  /* 0x0000001824ef7211 */ /* 0x000fc400078c08ff */
[-C--:B------:R-:W-:Y:S02]  /*4390*/  LEA R214, P3, R31, R24.reuse, 0x1 ;  /* 0x000000181fd67211 */ /* 0x080fe400078608ff */
[-C--:B------:R-:W-:Y:S02]  /*43a0*/  LEA.HI.X.SX32 R231, R35, R25.reuse, 0x1, P4 ;  /* 0x0000001923e77211 */ /* 0x080fe400020f0eff */
[----:B------:R-:W-:Y:S02]  /*43b0*/  CS2R R34, SRZ ;  /* 0x0000000000227805 */ /* 0x000fe4000001ff00 */
[-C--:B------:R-:W-:Y:S02]  /*43c0*/  LEA.HI.X.SX32 R204, R30, R25.reuse, 0x1, P5 ;  /* 0x000000191ecc7211 */ /* 0x080fe400028f0eff */
[----:B-1----:R-:W-:Y:S02]  /*43d0*/  LEA R113, P4, R42, R24, 0x1 ;  /* 0x000000182a717211 */ /* 0x002fe400078808ff */
[----:B------:R-:W-:-:S02]  /*43e0*/  LEA.HI.X.SX32 R234, R36, R25, 0x1, P6 ;  /* 0x0000001924ea7211 */ /* 0x000fc400030f0eff */
[-C--:B------:R-:W-:Y:S01]  /*43f0*/  LEA R241, P5, R37, R24.reuse, 0x1 ;  /* 0x0000001825f17211 */ /* 0x080fe200078a08ff */
[----:B------:R1:W-:Y:S01]  /*4400*/  STL [R1+0x24], R113 ;  /* 0x0000247101007387 */ /* 0x0003e20000100800 */
[-C--:B------:R-:W-:Y:S02]  /*4410*/  LEA.HI.X.SX32 R210, R31, R25.reuse, 0x1, P3 ;  /* 0x000000191fd27211 */ /* 0x080fe400018f0eff */
[----:B------:R-:W-:Y:S02]  /*4420*/  CS2R R30, SRZ ;  /* 0x00000000001e7805 */ /* 0x000fe4000001ff00 */
[-C--:B0-----:R-:W-:Y:S02]  /*4430*/  LEA R110, P6, R43, R24.reuse, 0x1 ;  /* 0x000000182b6e7211 */ /* 0x081fe400078c08ff */
[C---:B------:R-:W-:Y:S02]  /*4440*/  LEA R252, P3, R38.reuse, R24, 0x1 ;  /* 0x0000001826fc7211 */ /* 0x040fe400078608ff */
[-C--:B------:R-:W-:Y:S01]  /*4450*/  LEA.HI.X.SX32 R240, R37, R25.reuse, 0x1, P5 ;  /* 0x0000001925f07211 */ /* 0x080fe200028f0eff */
[----:B------:R0:W-:Y:S01]  /*4460*/  STL [R1+0x2c], R110 ;  /* 0x00002c6e01007387 */ /* 0x0001e20000100800 */
[----:B------:R-:W-:-:S02]  /*4470*/  LEA.HI.X.SX32 R249, R38, R25, 0x1, P3 ;  /* 0x0000001926f97211 */ /* 0x000fc400018f0eff */
[----:B------:R-:W-:Y:S02]  /*4480*/  CS2R R36, SRZ ;  /* 0x0000000000247805 */ /* 0x000fe4000001ff00 */
[-C--:B-1----:R-:W-:Y:S02]  /*4490*/  LEA R113, P5, R44, R24.reuse, 0x1 ;  /* 0x000000182c717211 */ /* 0x082fe400078a08ff */
[----:B------:R-:W-:Y:S02]  /*44a0*/  LEA.HI.X.SX32 R114, R39, R25, 0x1, P2 ;  /* 0x0000001927727211 */ /* 0x000fe400010f0eff */
[----:B------:R-:W-:Y:S02]  /*44b0*/  CS2R R38, SRZ ;  /* 0x0000000000267805 */ /* 0x000fe4000001ff00 */
[----:B------:R-:W-:Y:S01]  /*44c0*/  SHF.R.S32.HI R112, RZ, 0x7, R112 ;  /* 0x00000007ff707819 */ /* 0x000fe20000011470 */
[----:B------:R1:W-:Y:S01]  /*44d0*/  STL [R1+0x38], R113 ;  /* 0x0000387101007387 */ /* 0x0003e20000100800 */
[----:B0-----:R-:W-:-:S05]  /*44e0*/  LEA R110, P3, R52, R24, 0x1 ;  /* 0x00000018346e7211 */ /* 0x001fca00078608ff */
[----:B------:R0:W-:Y:S01]  /*44f0*/  STL [R1+0x44], R110 ;  /* 0x0000446e01007387 */ /* 0x0001e20000100800 */
[----:B-1----:R-:W-:-:S03]  /*4500*/  LEA R113, P2, R54, R24, 0x1 ;  /* 0x0000001836717211 */ /* 0x002fc600078408ff */
[----:B------:R1:W-:Y:S04]  /*4510*/  STL [R1], R114 ;  /* 0x0000007201007387 */ /* 0x0003e80000100800 */
[----:B------:R2:W-:Y:S01]  /*4520*/  STL [R1+0x58], R113 ;  /* 0x0000587101007387 */ /* 0x0005e20000100800 */
[-C--:B0-----:R-:W-:Y:S02]  /*4530*/  LEA.HI.X.SX32 R110, R40, R25.reuse, 0x1, P1 ;  /* 0x00000019286e7211 */ /* 0x081fe400008f0eff */
[----:B------:R-:W0:Y:S01]  /*4540*/  LDC R40, c[0x0][0x238] ;  /* 0x00008e00ff287b82 */ /* 0x000e220000000800 */
[----:B-1----:R-:W-:Y:S02]  /*4550*/  LEA R114, P1, R56, R24, 0x1 ;  /* 0x0000001838727211 */ /* 0x002fe400078208ff */
[----:B------:R1:W-:Y:S01]  /*4560*/  STL [R1+0x8], R110 ;  /* 0x0000086e01007387 */ /* 0x0003e20000100800 */
[----:B--2---:R-:W-:-:S03]  /*4570*/  LEA.HI.X.SX32 R113, R41, R25, 0x1, P0 ;  /* 0x0000001929717211 */ /* 0x004fc600000f0eff */
[----:B------:R2:W-:Y:S04]  /*4580*/  STL [R1+0x60], R114 ;  /* 0x0000607201007387 */ /* 0x0005e80000100800 */
[----:B------:R3:W-:Y:S01]  /*4590*/  STL [R1+0x10], R113 ;  /* 0x0000107101007387 */ /* 0x0007e20000100800 */
[----:B-1----:R-:W-:Y:S02]  /*45a0*/  LEA R110, P0, R51, R24, 0x1 ;  /* 0x00000018336e7211 */ /* 0x002fe400078008ff */
[----:B--2---:R-:W-:-:S03]  /*45b0*/  LEA.HI.X.SX32 R114, R42, R25, 0x1, P4 ;  /* 0x000000192a727211 */ /* 0x004fc600020f0eff */
[----:B------:R1:W-:Y:S01]  /*45c0*/  STL [R1+0x68], R110 ;  /* 0x0000686e01007387 */ /* 0x0003e20000100800 */
[----:B---3--:R-:W-:-:S03]  /*45d0*/  LEA R113, P4, R53, R24, 0x1 ;  /* 0x0000001835717211 */ /* 0x008fc600078808ff */
[----:B------:R2:W-:Y:S01]  /*45e0*/  STL [R1+0x18], R114 ;  /* 0x0000187201007387 */ /* 0x0005e20000100800 */
[----:B0-----:R-:W-:-:S03]  /*45f0*/  IMAD R159, R40, 0xfe, RZ ;  /* 0x000000fe289f7824 */ /* 0x001fc600078e02ff */
[----:B------:R0:W-:Y:S01]  /*4600*/  STL [R1+0x70], R113 ;  /* 0x0000707101007387 */ /* 0x0001e20000100800 */
[C---:B------:R-:W-:Y:S01]  /*4610*/  IMAD R160, R40.reuse, 0xfa, RZ ;  /* 0x000000fa28a07824 */ /* 0x040fe200078e02ff */
[-C--:B-1----:R-:W-:Y:S01]  /*4620*/  LEA.HI.X.SX32 R110, R43, R25.reuse, 0x1, P6 ;  /* 0x000000192b6e7211 */ /* 0x082fe200030f0eff */
[C---:B------:R-:W-:Y:S02]  /*4630*/  IMAD R161, R40.reuse, 0xf6, RZ ;  /* 0x000000f628a17824 */ /* 0x040fe400078e02ff */
[C---:B------:R-:W-:Y:S01]  /*4640*/  IMAD R162, R40.reuse, 0xf2, RZ ;  /* 0x000000f228a27824 */ /* 0x040fe200078e02ff */
[----:B--2---:R-:W-:Y:S01]  /*4650*/  LEA R114, P6, R55, R24, 0x1 ;  /* 0x0000001837727211 */ /* 0x004fe200078c08ff */
[----:B------:R1:W-:Y:S01]  /*4660*/  STL [R1+0x28], R110 ;  /* 0x0000286e01007387 */ /* 0x0003e20000100800 */
[----:B------:R-:W-:Y:S01]  /*4670*/  IMAD R163, R40, 0xee, RZ ;  /* 0x000000ee28a37824 */ /* 0x000fe200078e02ff */
[----:B0-----:R-:W-:Y:S02]  /*4680*/  LEA.HI.X.SX32 R113, R44, R25, 0x1, P5 ;  /* 0x000000192c717211 */ /* 0x001fe400028f0eff */
[----:B------:R0:W-:Y:S01]  /*4690*/  STL [R1+0x78], R114 ;  /* 0x0000787201007387 */ /* 0x0001e20000100800 */
[----:B------:R-:W-:-:S02]  /*46a0*/  IMAD R164, R40, 0xea, RZ ;  /* 0x000000ea28a47824 */ /* 0x000fc400078e02ff */
[C---:B------:R-:W-:Y:S01]  /*46b0*/  IMAD R165, R40.reuse, 0xe6, RZ ;  /* 0x000000e628a57824 */ /* 0x040fe200078e02ff */
[----:B------:R2:W-:Y:S01]  /*46c0*/  STL [R1+0x30], R113 ;  /* 0x0000307101007387 */ /* 0x0005e20000100800 */
[----:B------:R-:W-:Y:S01]  /*46d0*/  IMAD R166, R40, 0x7f, RZ ;  /* 0x0000007f28a67824 */ /* 0x000fe200078e02ff */
[-C--:B-1----:R-:W-:Y:S01]  /*46e0*/  LEA R110, P5, R58, R24.reuse, 0x1 ;  /* 0x000000183a6e7211 */ /* 0x082fe200078a08ff */
[C---:B------:R-:W-:Y:S02]  /*46f0*/  IMAD R167, R40.reuse, 0xe2, RZ ;  /* 0x000000e228a77824 */ /* 0x040fe400078e02ff */
[----:B------:R-:W-:Y:S01]  /*4700*/  IMAD R168, R40, 0x7d, RZ ;  /* 0x0000007d28a87824 */ /* 0x000fe200078e02ff */
[----:B0-----:R-:W-:Y:S01]  /*4710*/  LEA.HI.X.SX32 R114, R52, R25, 0x1, P3 ;  /* 0x0000001934727211 */ /* 0x001fe200018f0eff */
[----:B------:R0:W-:Y:S01]  /*4720*/  STL [R1+0x80], R110 ;  /* 0x0000806e01007387 */ /* 0x0001e20000100800 */
[----:B------:R-:W-:Y:S01]  /*4730*/  IMAD R169, R40, 0xde, RZ ;  /* 0x000000de28a97824 */ /* 0x000fe200078e02ff */
[----:B--2---:R-:W-:-:S02]  /*4740*/  LEA R113, P3, R60, R24, 0x1 ;  /* 0x000000183c717211 */ /* 0x004fc400078608ff */
[----:B------:R1:W-:Y:S01]  /*4750*/  STL [R1+0x40], R114 ;  /* 0x0000407201007387 */ /* 0x0003e20000100800 */
[C---:B------:R-:W-:Y:S02]  /*4760*/  IMAD R170, R40.reuse, 0x7b, RZ ;  /* 0x0000007b28aa7824 */ /* 0x040fe400078e02ff */
[C---:B------:R-:W-:Y:S01]  /*4770*/  IMAD R171, R40.reuse, 0xda, RZ ;  /* 0x000000da28ab7824 */ /* 0x040fe200078e02ff */
[----:B------:R2:W-:Y:S01]  /*4780*/  STL [R1+0x88], R113 ;  /* 0x0000887101007387 */ /* 0x0005e20000100800 */
[----:B------:R-:W-:Y:S01]  /*4790*/  IMAD R172, R40, 0x79, RZ ;  /* 0x0000007928ac7824 */ /* 0x000fe200078e02ff */
[-C--:B0-----:R-:W-:Y:S01]  /*47a0*/  LEA.HI.X.SX32 R110, R54, R25.reuse, 0x1, P2 ;  /* 0x00000019366e7211 */ /* 0x081fe200010f0eff */
[C---:B------:R-:W-:Y:S02]  /*47b0*/  IMAD R173, R40.reuse, 0xd6, RZ ;  /* 0x000000d628ad7824 */ /* 0x040fe400078e02ff */
[----:B------:R-:W-:Y:S01]  /*47c0*/  IMAD R174, R40, 0x77, RZ ;  /* 0x0000007728ae7824 */ /* 0x000fe200078e02ff */
[----:B-1----:R-:W-:Y:S01]  /*47d0*/  LEA R114, P2, R62, R24, 0x1 ;  /* 0x000000183e727211 */ /* 0x002fe200078408ff */
[----:B------:R0:W-:Y:S01]  /*47e0*/  STL [R1+0x48], R110 ;  /* 0x0000486e01007387 */ /* 0x0001e20000100800 */
[----:B------:R-:W-:Y:S01]  /*47f0*/  IMAD R175, R40, 0xd2, RZ ;  /* 0x000000d228af7824 */ /* 0x000fe200078e02ff */
[----:B--2---:R-:W-:-:S02]  /*4800*/  LEA.HI.X.SX32 R113, R56, R25, 0x1, P1 ;  /* 0x0000001938717211 */ /* 0x004fc400008f0eff */
[----:B------:R1:W-:Y:S01]  /*4810*/  STL [R1+0x90], R114 ;  /* 0x0000907201007387 */ /* 0x0003e20000100800 */
[C---:B------:R-:W-:Y:S01]  /*4820*/  IMAD R176, R40.reuse, 0x75, RZ ;  /* 0x0000007528b07824 */ /* 0x040fe200078e02ff */
[----:B------:R-:W-:Y:S01]  /*4830*/  CS2R R56, SRZ ;  /* 0x0000000000387805 */ /* 0x000fe2000001ff00 */
[C---:B------:R-:W-:Y:S01]  /*4840*/  IMAD R177, R40.reuse, 0xce, RZ ;  /* 0x000000ce28b17824 */ /* 0x040fe200078e02ff */
[----:B------:R2:W-:Y:S01]  /*4850*/  STL [R1+0x5c], R113 ;  /* 0x00005c7101007387 */ /* 0x0005e20000100800 */
[----:B------:R-:W-:Y:S01]  /*4860*/  IMAD R178, R40, 0x73, RZ ;  /* 0x0000007328b27824 */ /* 0x000fe200078e02ff */
[-C--:B0-----:R-:W-:Y:S01]  /*4870*/  LEA R110, P1, R64, R24.reuse, 0x1 ;  /* 0x00000018406e7211 */ /* 0x081fe200078208ff */
[C---:B------:R-:W-:Y:S02]  /*4880*/  IMAD R179, R40.reuse, 0xca, RZ ;  /* 0x000000ca28b37824 */ /* 0x040fe400078e02ff */
[C---:B------:R-:W-:Y:S01]  /*4890*/  IMAD R180, R40.reuse, 0x71, RZ ;  /* 0x0000007128b47824 */ /* 0x040fe200078e02ff */
[----:B-1----:R-:W-:Y:S01]  /*48a0*/  LEA.HI.X.SX32 R114, R51, R25, 0x1, P0 ;  /* 0x0000001933727211 */ /* 0x002fe200000f0eff */
[----:B------:R0:W-:Y:S01]  /*48b0*/  STL [R1+0x98], R110 ;  /* 0x0000986e01007387 */ /* 0x0001e20000100800 */
[----:B------:R-:W-:Y:S01]  /*48c0*/  IMAD R181, R40, 0xc6, RZ ;  /* 0x000000c628b57824 */ /* 0x000fe200078e02ff */
[----:B--2---:R-:W-:-:S02]  /*48d0*/  LEA R113, P0, R66, R24, 0x1 ;  /* 0x0000001842717211 */ /* 0x004fc400078008ff */
[----:B------:R1:W-:Y:S01]  /*48e0*/  STL [R1+0x64], R114 ;  /* 0x0000647201007387 */ /* 0x0003e20000100800 */
[C---:B------:R-:W-:Y:S02]  /*48f0*/  IMAD R182, R40.reuse, 0x6f, RZ ;  /* 0x0000006f28b67824 */ /* 0x040fe400078e02ff */
[C---:B------:R-:W-:Y:S01]  /*4900*/  IMAD R183, R40.reuse, 0xc2, RZ ;  /* 0x000000c228b77824 */ /* 0x040fe200078e02ff */
[----:B------:R2:W-:Y:S01]  /*4910*/  STL [R1+0xa0], R113 ;  /* 0x0000a07101007387 */ /* 0x0005e20000100800 */
[C---:B------:R-:W-:Y:S01]  /*4920*/  IMAD R184, R40.reuse, 0x6d, RZ ;  /* 0x0000006d28b87824 */ /* 0x040fe200078e02ff */
        /* <DEDUP_REMOVED lines=8> */
[C---:B------:R-:W-:Y:S02]  /*49b0*/  IMAD R188, R40.reuse, 0x69, RZ ;  /* 0x0000006928bc7824 */ /* 0x040fe400078e02ff */
[C---:B------:R-:W-:Y:S01]  /*49c0*/  IMAD R189, R40.reuse, 0xb6, RZ ;  /* 0x000000b628bd7824 */ /* 0x040fe200078e02ff */
[----:B------:R2:W-:Y:S01]  /*49d0*/  STL [R1+0x74], R113 ;  /* 0x0000747101007387 */ /* 0x0005e20000100800 */
[C---:B------:R-:W-:Y:S01]  /*49e0*/  IMAD R190, R40.reuse, 0x67, RZ ;  /* 0x0000006728be7824 */ /* 0x040fe200078e02ff */
[-C--:B0-----:R-:W-:Y:S01]  /*49f0*/  LEA R110, P6, R59, R24.reuse, 0x1 ;  /* 0x000000183b6e7211 */ /* 0x081fe200078c08ff */
[C---:B------:R-:W-:Y:S02]  /*4a00*/  IMAD R191, R40.reuse, 0xb2, RZ ;  /* 0x000000b228bf7824 */ /* 0x040fe400078e02ff */
[----:B------:R-:W-:Y:S01]  /*4a10*/  IMAD R192, R40, 0x65, RZ ;  /* 0x0000006528c07824 */ /* 0x000fe200078e02ff */
        /* <DEDUP_REMOVED lines=35> */
[C---:B------:R-:W-:Y:S01]  /*4c50*/  IMAD R221, R40.reuse, 0x53, RZ ;  /* 0x0000005328dd7824 */ /* 0x040fe200078e02ff */
        /* <DEDUP_REMOVED lines=9> */
[----:B0-----:R-:W-:Y:S01]  /*4cf0*/  LEA R110, P4, R67, R24, 0x1 ;  /* 0x00000018436e7211 */ /* 0x001fe200078808ff */
[C---:B------:R-:W-:Y:S02]  /*4d00*/  IMAD R229, R40.reuse, 0x82, RZ ;  /* 0x0000008228e57824 */ /* 0x040fe400078e02ff */
[C---:B------:R-:W-:Y:S01]  /*4d10*/  IMAD R230, R40.reuse, 0x4d, RZ ;  /* 0x0000004d28e67824 */ /* 0x040fe200078e02ff */
[----:B-1----:R-:W-:Y:S01]  /*4d20*/  LEA.HI.X.SX32 R114, R59, R25, 0x1, P6 ;  /* 0x000000193b727211 */ /* 0x002fe200030f0eff */
[----:B------:R0:W-:Y:S01]  /*4d30*/  STL [R1+0xe0], R110 ;  /* 0x0000e06e01007387 */ /* 0x0001e20000100800 */
[----:B------:R-:W-:Y:S01]  /*4d40*/  IMAD R232, R40, 0xfc, RZ ;  /* 0x000000fc28e87824 */ /* 0x000fe200078e02ff */
[----:B------:R-:W-:-:S02]  /*4d50*/  CS2R R58, SRZ ;  /* 0x00000000003a7805 */ /* 0x000fc4000001ff00 */
[-C--:B--2---:R-:W-:Y:S01]  /*4d60*/  LEA R113, P6, R69, R24.reuse, 0x1 ;  /* 0x0000001845717211 */ /* 0x084fe200078c08ff */
        /* <DEDUP_REMOVED lines=13> */
[-C--:B------:R-:W-:Y:S01]  /*4e40*/  LEA.HI.X.SX32 R115, R71, R25.reuse, 0x1, P5 ;  /* 0x0000001947737211 */ /* 0x080fe200028f0eff */
[C---:B------:R-:W-:Y:S01]  /*4e50*/  IMAD R244, R40.reuse, 0x45, RZ ;  /* 0x0000004528f47824 */ /* 0x040fe200078e02ff */
[----:B------:R-:W-:Y:S01]  /*4e60*/  CS2R R70, SRZ ;  /* 0x0000000000467805 */ /* 0x000fe2000001ff00 */
        /* <DEDUP_REMOVED lines=14> */
[C---:B------:R-:W-:Y:S01]  /*4f50*/  IMAD R250, R40.reuse, 0x3f, RZ ;  /* 0x0000003f28fa7824 */ /* 0x040fe200078e02ff */
[-C--:B0-----:R-:W-:Y:S01]  /*4f60*/  LEA.HI.X.SX32 R110, R63, R25.reuse, 0x1, P1 ;  /* 0x000000193f6e7211 */ /* 0x081fe200008f0eff */
[C---:B------:R-:W-:Y:S01]  /*4f70*/  IMAD R251, R40.reuse, 0xcc, RZ ;  /* 0x000000cc28fb7824 */ /* 0x040fe200078e02ff */
[----:B------:R-:W-:Y:S01]  /*4f80*/  CS2R R62, SRZ ;  /* 0x00000000003e7805 */ /* 0x000fe2000001ff00 */
[C---:B------:R-:W-:Y:S01]  /*4f90*/  IMAD R45, R40.reuse, 0x76, RZ ;  /* 0x00000076282d7824 */ /* 0x040fe200078e02ff */
        /* <DEDUP_REMOVED lines=10> */
[----:B0-----:R-:W-:Y:S01]  /*5040*/  LEA R110, P0, R74, R24, 0x1 ;  /* 0x000000184a6e7211 */ /* 0x001fe200078008ff */
[C---:B------:R-:W-:Y:S02]  /*5050*/  IMAD R50, R40.reuse, 0x62, RZ ;  /* 0x0000006228327824 */ /* 0x040fe400078e02ff */
[C---:B------:R-:W-:Y:S01]  /*5060*/  IMAD R51, R40.reuse, 0x5e, RZ ;  /* 0x0000005e28337824 */ /* 0x040fe200078e02ff */
[----:B-1----:R-:W-:Y:S01]  /*5070*/  LEA.HI.X.SX32 R114, R67, R25, 0x1, P4 ;  /* 0x0000001943727211 */ /* 0x002fe200020f0eff */
[----:B------:R0:W-:Y:S01]  /*5080*/  STL [R1+0x110], R110 ;  /* 0x0001106e01007387 */ /* 0x0001e20000100800 */
[----:B------:R-:W-:Y:S01]  /*5090*/  IMAD R52, R40, 0x5a, RZ ;  /* 0x0000005a28347824 */ /* 0x000fe200078e02ff */
[----:B------:R-:W-:-:S02]  /*50a0*/  CS2R R66, SRZ ;  /* 0x0000000000427805 */ /* 0x000fc4000001ff00 */
[----:B--2---:R-:W-:Y:S01]  /*50b0*/  LEA R113, P4, R76, R24, 0x1 ;  /* 0x000000184c717211 */ /* 0x004fe200078808ff */
        /* <DEDUP_REMOVED lines=9> */
[----:B-1----:R-:W-:Y:S01]  /*5150*/  LEA R114, P6, R111, UR8, 0x1 ;  /* 0x000000086f727c11 */ /* 0x002fe2000f8c08ff */
[----:B------:R0:W-:Y:S01]  /*5160*/  STL [R1+0xe4], R110 ;  /* 0x0000e46e01007387 */ /* 0x0001e20000100800 */
[C---:B------:R-:W-:Y:S01]  /*5170*/  IMAD R118, R40.reuse, 0x7c, RZ ;  /* 0x0000007c28767824 */ /* 0x040fe200078e02ff */
[----:B------:R-:W-:Y:S01]  /*5180*/  UMOV UR8, URZ ;  /* 0x0000003f00087c82 */ /* 0x000fe20008000000 */
[-C--:B--2---:R-:W-:Y:S01]  /*5190*/  LEA.HI.X.SX32 R113, R73, R25.reuse, 0x1, P3 ;  /* 0x0000001949717211 */ /* 0x084fe200018f0eff */
[----:B------:R1:W-:Y:S01]  /*51a0*/  STL [R1+0xec], R115 ;  /* 0x0000ec7301007387 */ /* 0x0003e20000100800 */
[-C--:B------:R-:W-:Y:S01]  /*51b0*/  IADD3 R161, P5, R161, R114.reuse, RZ ;  /* 0x00000072a1a17210 */ /* 0x080fe20007fbe0ff */
[C---:B------:R-:W-:Y:S01]  /*51c0*/  IMAD R119, R40.reuse, 0x3e, RZ ;  /* 0x0000003e28777824 */ /* 0x040fe200078e02ff */
[----:B------:R-:W-:Y:S01]  /*51d0*/  LEA.HI.X.SX32 R111, R111, UR9, 0x1, P6 ;  /* 0x000000096f6f7c11 */ /* 0x000fe2000b0f0eff */
[----:B------:R2:W-:Y:S01]  /*51e0*/  STL [R1+0xf4], R113 ;  /* 0x0000f47101007387 */ /* 0x0005e20000100800 */
[C---:B------:R-:W-:Y:S01]  /*51f0*/  IMAD R120, R40.reuse, 0x74, RZ ;  /* 0x0000007428787824 */ /* 0x040fe200078e02ff */
[-C--:B0-----:R-:W-:Y:S01]  /*5200*/  LEA.HI.X.SX32 R110, R75, R25.reuse, 0x1, P2 ;  /* 0x000000194b6e7211 */ /* 0x081fe200010f0eff */
[C---:B------:R-:W-:Y:S01]  /*5210*/  IMAD R121, R40.reuse, 0x3a, RZ ;  /* 0x0000003a28797824 */ /* 0x040fe200078e02ff */
[-C--:B------:R-:W-:Y:S01]  /*5220*/  IADD3 R159, P2, R159, R114.reuse, RZ ;  /* 0x000000729f9f7210 */ /* 0x080fe20007f5e0ff */
[C---:B------:R-:W-:Y:S01]  /*5230*/  IMAD R122, R40.reuse, 0x6c, RZ ;  /* 0x0000006c287a7824 */ /* 0x040fe200078e02ff */
[-C--:B-1----:R-:W-:Y:S01]  /*5240*/  LEA.HI.X.SX32 R115, R77, R25.reuse, 0x1, P1 ;  /* 0x000000194d737211 */ /* 0x082fe200008f0eff */
[----:B------:R0:W-:Y:S01]  /*5250*/  STL [R1+0xfc], R110 ;  /* 0x0000fc6e01007387 */ /* 0x0001e20000100800 */
[----:B------:R-:W-:Y:S01]  /*5260*/  IMAD R123, R40, 0x36, RZ ;  /* 0x00000036287b7824 */ /* 0x000fe200078e02ff */
[----:B------:R-:W-:Y:S01]  /*5270*/  UIADD3.X UR12, UR8, 0x40000040, URZ, UP0, !UPT ;  /* 0x40000040080c7890 */ /* 0x000fe200087fe43f */
[-C--:B--2---:R-:W-:Y:S01]  /*5280*/  LEA.HI.X.SX32 R113, R74, R25.reuse, 0x1, P0 ;  /* 0x000000194a717211 */ /* 0x084fe200000f0eff */
[----:B------:R1:W-:Y:S01]  /*5290*/  STL [R1+0x104], R115 ;  /* 0x0001047301007387 */ /* 0x0003e20000100800 */
[C---:B------:R-:W-:Y:S01]  /*52a0*/  IMAD R124, R40.reuse, 0x64, RZ ;  /* 0x00000064287c7824 */ /* 0x040fe200078e02ff */
[----:B------:R-:W-:Y:S01]  /*52b0*/  UIADD3 UR14, UP0, UR38, 0x2, URZ ;  /* 0x00000002260e7890 */ /* 0x000fe2000ff1e03f */
[C---:B------:R-:W-:Y:S01]  /*52c0*/  IMAD R125, R40.reuse, 0x32, RZ ;  /* 0x00000032287d7824 */ /* 0x040fe200078e02ff */
[----:B------:R-:W-:Y:S01]  /*52d0*/  STL [R1+0x10c], R113 ;  /* 0x00010c7101007387 */ /* 0x000fe20000100800 */
[----:B------:R-:W-:Y:S01]  /*52e0*/  IMAD R126, R40, 0x5c, RZ ;  /* 0x0000005c287e7824 */ /* 0x000fe200078e02ff */
[----:B0-----:R-:W-:Y:S01]  /*52f0*/  LEA.HI.X.SX32 R110, R76, R25, 0x1, P4 ;  /* 0x000000194c6e7211 */ /* 0x001fe200020f0eff */
[C---:B------:R-:W-:Y:S01]  /*5300*/  IMAD R127, R40.reuse, 0x2e, RZ ;  /* 0x0000002e287f7824 */ /* 0x040fe200078e02ff */
[----:B------:R-:W-:Y:S01]  /*5310*/  UMOV UR9, URZ ;  /* 0x0000003f00097c82 */ /* 0x000fe20008000000 */
[C---:B------:R-:W-:Y:S01]  /*5320*/  IMAD R128, R40.reuse, 0x54, RZ ;  /* 0x0000005428807824 */ /* 0x040fe200078e02ff */
[----:B------:R-:W-:Y:S01]  /*5330*/  UIADD3.X UR15, UR9, 0x40000040, URZ, UP0, !UPT ;  /* 0x40000040090f7890 */ /* 0x000fe200087fe43f */
[----:B------:R-:W-:Y:S01]  /*5340*/  STL [R1+0x114], R110 ;  /* 0x0001146e01007387 */ /* 0x000fe20000100800 */
[C---:B-1----:R-:W-:Y:S01]  /*5350*/  IMAD R115, R40.reuse, 0x4a, RZ ;  /* 0x0000004a28737824 */ /* 0x042fe200078e02ff */
[----:B------:R-:W-:Y:S01]  /*5360*/  UMOV UR8, UR11 ;  /* 0x0000000b00087c82 */ /* 0x000fe20008000000 */
[C---:B------:R-:W-:Y:S01]  /*5370*/  IMAD R129, R40.reuse, 0x2a, RZ ;  /* 0x0000002a28817824 */ /* 0x040fe200078e02ff */
[----:B------:R-:W-:Y:S01]  /*5380*/  STL [R1+0x53c], R112 ;  /* 0x00053c7001007387 */ /* 0x000fe20000100800 */
[C---:B------:R-:W-:Y:S01]  /*5390*/  IMAD R130, R40.reuse, 0x4c, RZ ;  /* 0x0000004c28827824 */ /* 0x040fe200078e02ff */
[----:B------:R-:W-:Y:S01]  /*53a0*/  UMOV UR9, UR12 ;  /* 0x0000000c00097c82 */ /* 0x000fe20008000000 */
[C---:B------:R-:W-:Y:S01]  /*53b0*/  IMAD R131, R40.reuse, 0x26, RZ ;  /* 0x0000002628837824 */ /* 0x040fe200078e02ff */
[----:B------:R0:W-:Y:S01]  /*53c0*/  STL [R1+0x120], R159 ;  /* 0x0001209f01007387 */ /* 0x0001e20000100800 */
[C---:B------:R-:W-:Y:S01]  /*53d0*/  IMAD R132, R40.reuse, 0x44, RZ ;  /* 0x0000004428847824 */ /* 0x040fe200078e02ff */
[----:B------:R-:W-:Y:S01]  /*53e0*/  UIADD3.64 UR10, UR8, 0x380, URZ ;  /* 0x00000380080a7897 */ /* 0x000fe2000fffe03f */
[C---:B------:R-:W-:Y:S01]  /*53f0*/  IMAD R133, R40.reuse, 0x22, RZ ;  /* 0x0000002228857824 */ /* 0x040fe200078e02ff */
[----:B------:R-:W-:Y:S01]  /*5400*/  UIADD3.64 UR10, UR8, 0x480, URZ ;  /* 0x00000480080a7897 */ /* 0x000fe2000fffe03f */
[C---:B------:R-:W-:Y:S01]  /*5410*/  IMAD R134, R40.reuse, 0x78, RZ ;  /* 0x0000007828867824 */ /* 0x040fe200078e02ff */
[----:B------:R-:W-:Y:S01]  /*5420*/  CS2R R72, SRZ ;  /* 0x0000000000487805 */ /* 0x000fe2000001ff00 */
[C---:B------:R-:W-:Y:S01]  /*5430*/  IMAD R135, R40.reuse, 0x3c, RZ ;  /* 0x0000003c28877824 */ /* 0x040fe200078e02ff */
[----:B------:R-:W-:Y:S01]  /*5440*/  CS2R R74, SRZ ;  /* 0x00000000004a7805 */ /* 0x000fe2000001ff00 */
[----:B------:R-:W-:Y:S01]  /*5450*/  IMAD R136, R40, 0x1e, RZ ;  /* 0x0000001e28887824 */ /* 0x000fe200078e02ff */
[-C--:B0-----:R-:W-:Y:S01]  /*5460*/  IADD3 R159, P4, R160, R114.reuse, RZ ;  /* 0x00000072a09f7210 */ /* 0x081fe20007f9e0ff */
[----:B------:R-:W-:Y:S01]  /*5470*/  IMAD R137, R40, 0x68, RZ ;  /* 0x0000006828897824 */ /* 0x000fe200078e02ff */
[-C--:B------:R-:W-:Y:S01]  /*5480*/  IADD3 R160, P6, R162, R114.reuse, RZ ;  /* 0x00000072a2a07210 */ /* 0x080fe20007fde0ff */
[C---:B------:R-:W-:Y:S01]  /*5490*/  IMAD R138, R40.reuse, 0x34, RZ ;  /* 0x00000034288a7824 */ /* 0x040fe200078e02ff */
[----:B------:R-:W-:Y:S01]  /*54a0*/  CS2R R76, SRZ ;  /* 0x00000000004c7805 */ /* 0x000fe2000001ff00 */
[----:B------:R0:W-:Y:S01]  /*54b0*/  STL [R1+0x130], R159 ;  /* 0x0001309f01007387 */ /* 0x0001e20000100800 */
[C---:B------:R-:W-:Y:S01]  /*54c0*/  IMAD R139, R40.reuse, 0x1a, RZ ;  /* 0x0000001a288b7824 */ /* 0x040fe200078e02ff */
[----:B------:R-:W-:Y:S01]  /*54d0*/  CS2R R24, SRZ ;  /* 0x0000000000187805 */ /* 0x000fe2000001ff00 */
[C---:B------:R-:W-:Y:S01]  /*54e0*/  IMAD R140, R40.reuse, 0x58, RZ ;  /* 0x00000058288c7824 */ /* 0x040fe200078e02ff */
[----:B------:R1:W-:Y:S01]  /*54f0*/  STL [R1+0x140], R161 ;  /* 0x000140a101007387 */ /* 0x0003e20000100800 */
[C---:B------:R-:W-:Y:S01]  /*5500*/  IMAD R141, R40.reuse, 0x2c, RZ ;  /* 0x0000002c288d7824 */ /* 0x040fe200078e02ff */
[----:B------:R-:W-:Y:S01]  /*5510*/  UMOV UR10, UR14 ;  /* 0x0000000e000a7c82 */ /* 0x000fe20008000000 */
[C---:B------:R-:W-:Y:S01]  /*5520*/  IMAD R142, R40.reuse, 0x16, RZ ;  /* 0x00000016288e7824 */ /* 0x040fe200078e02ff */
[----:B------:R2:W-:Y:S01]  /*5530*/  STL [R1+0x150], R160 ;  /* 0x000150a001007387 */ /* 0x0005e20000100800 */
[C---:B------:R-:W-:Y:S01]  /*5540*/  IMAD R143, R40.reuse, 0x48, RZ ;  /* 0x00000048288f7824 */ /* 0x040fe200078e02ff */
[-C--:B0-----:R-:W-:Y:S01]  /*5550*/  IADD3 R159, P0, R163, R114.reuse, RZ ;  /* 0x00000072a39f7210 */ /* 0x081fe20007f1e0ff */
[C---:B------:R-:W-:Y:S01]  /*5560*/  IMAD R144, R40.reuse, 0x24, RZ ;  /* 0x0000002428907824 */ /* 0x040fe200078e02ff */
[----:B------:R-:W-:Y:S01]  /*5570*/  UMOV UR11, UR15 ;  /* 0x0000000f000b7c82 */ /* 0x000fe20008000000 */
[----:B------:R-:W-:Y:S01]  /*5580*/  IMAD R145, R40, 0x12, RZ ;  /* 0x0000001228917824 */ /* 0x000fe200078e02ff */
[-C--:B-1----:R-:W-:Y:S01]  /*5590*/  IADD3 R161, P3, R164, R114.reuse, RZ ;  /* 0x00000072a4a17210 */ /* 0x082fe20007f7e0ff */
[----:B------:R0:W-:Y:S01]  /*55a0*/  STL [R1+0x160], R159 ;  /* 0x0001609f01007387 */ /* 0x0001e20000100800 */
[C---:B------:R-:W-:Y:S01]  /*55b0*/  IMAD R146, R40.reuse, 0x70, RZ ;  /* 0x0000007028927824 */ /* 0x040fe200078e02ff */
[----:B------:R-:W-:Y:S01]  /*55c0*/  UIADD3.64 UR18, UR8, 0x400, URZ ;  /* 0x0000040008127897 */ /* 0x000fe2000fffe03f */
[-C--:B--2---:R-:W-:Y:S01]  /*55d0*/  IADD3 R160, P1, R165, R114.reuse, RZ ;  /* 0x00000072a5a07210 */ /* 0x084fe20007f3e0ff */
[----:B------:R1:W-:Y:S01]  /*55e0*/  STL [R1+0x170], R161 ;  /* 0x000170a101007387 */ /* 0x0003e20000100800 */
[C---:B------:R-:W-:Y:S01]  /*55f0*/  IMAD R147, R40.reuse, 0x38, RZ ;  /* 0x0000003828937824 */ /* 0x040fe200078e02ff */
[----:B------:R-:W-:Y:S01]  /*5600*/  UIADD3.64 UR12, UR8, 0x80, URZ ;  /* 0x00000080080c7897 */ /* 0x000fe2000fffe03f */
[C---:B------:R-:W-:Y:S01]  /*5610*/  IMAD R148, R40.reuse, 0x1c, RZ ;  /* 0x0000001c28947824 */ /* 0x040fe200078e02ff */
[----:B------:R2:W-:Y:S01]  /*5620*/  STL [R1+0x180], R160 ;  /* 0x000180a001007387 */ /* 0x0005e20000100800 */
[----:B------:R-:W-:Y:S01]  /*5630*/  IMAD R149, R40, 0xe, RZ ;  /* 0x0000000e28957824 */ /* 0x000fe200078e02ff */
[-C--:B0-----:R-:W-:Y:S01]  /*5640*/  LEA.HI.X.SX32 R159, R166, R111.reuse, 0x1, P2 ;  /* 0x0000006fa69f7211 */ /* 0x081fe200010f0eff */
[C---:B------:R-:W-:Y:S01]  /*5650*/  IMAD R150, R40.reuse, 0x50, RZ ;  /* 0x0000005028967824 */ /* 0x040fe200078e02ff */
[----:B------:R-:W-:Y:S01]  /*5660*/  UIADD3.64 UR16, UR8, 0x100, URZ ;  /* 0x0000010008107897 */ /* 0x000fe2000fffe03f */
[C---:B------:R-:W-:Y:S01]  /*5670*/  IMAD R151, R40.reuse, 0x28, RZ ;  /* 0x0000002828977824 */ /* 0x040fe200078e02ff */
[-C--:B-1----:R-:W-:Y:S01]  /*5680*/  IADD3 R161, P2, R167, R114.reuse, RZ ;  /* 0x00000072a7a17210 */ /* 0x082fe20007f5e0ff */
[----:B------:R0:W-:Y:S01]  /*5690*/  STL [R1+0x11c], R159 ;  /* 0x00011c9f01007387 */ /* 0x0001e20000100800 */
[----:B------:R-:W-:Y:S01]  /*56a0*/  IMAD R152, R40, 0x14, RZ ;  /* 0x0000001428987824 */ /* 0x000fe200078e02ff */
[----:B------:R-:W-:Y:S01]  /*56b0*/  UIADD3.64 UR20, UR8, 0x180, URZ ;  /* 0x0000018008147897 */ /* 0x000fe2000fffe03f */
[-C--:B--2---:R-:W-:Y:S01]  /*56c0*/  LEA.HI.X.SX32 R160, R168, R111.reuse, 0x1, P4 ;  /* 0x0000006fa8a07211 */ /* 0x084fe200020f0eff */
[----:B------:R1:W-:Y:S01]  /*56d0*/  STL [R1+0x190], R161 ;  /* 0x000190a101007387 */ /* 0x0003e20000100800 */
[C---:B------:R-:W-:Y:S01]  /*56e0*/  IMAD R153, R40.reuse, 0xa, RZ ;  /* 0x0000000a28997824 */ /* 0x040fe200078e02ff */
[----:B------:R-:W-:Y:S01]  /*56f0*/  UIADD3.64 UR24, UR8, 0x200, URZ ;  /* 0x0000020008187897 */ /* 0x000fe2000fffe03f */
[C---:B------:R-:W-:Y:S01]  /*5700*/  IMAD R154, R40.reuse, 0x60, RZ ;  /* 0x00000060289a7824 */ /* 0x040fe200078e02ff */
[----:B------:R2:W-:Y:S01]  /*5710*/  STL [R1+0x12c], R160 ;  /* 0x00012ca001007387 */ /* 0x0005e20000100800 */
[C---:B------:R-:W-:Y:S01]  /*5720*/  IMAD R155, R40.reuse, 0x30, RZ ;  /* 0x00000030289b7824 */ /* 0x040fe200078e02ff */
[-C--:B0-----:R-:W-:Y:S01]  /*5730*/  IADD3 R159, P4, R169, R114.reuse, RZ ;  /* 0x00000072a99f7210 */ /* 0x081fe20007f9e0ff */
[C---:B------:R-:W-:Y:S01]  /*5740*/  IMAD R156, R40.reuse, 0x18, RZ ;  /* 0x00000018289c7824 */ /* 0x040fe200078e02ff */
[----:B------:R-:W-:Y:S01]  /*5750*/  UIADD3.64 UR28, UR8, 0x280, URZ ;  /* 0x00000280081c7897 */ /* 0x000fe2000fffe03f */
[----:B------:R-:W-:Y:S01]  /*5760*/  IMAD R157, R40, 0xc, RZ ;  /* 0x0000000c289d7824 */ /* 0x000fe200078e02ff */
[-C--:B-1----:R-:W-:Y:S01]  /*5770*/  LEA.HI.X.SX32 R161, R170, R111.reuse, 0x1, P5 ;  /* 0x0000006faaa17211 */ /* 0x082fe200028f0eff */
[----:B------:R0:W-:Y:S01]  /*5780*/  STL [R1+0x1a0], R159 ;  /* 0x0001a09f01007387 */ /* 0x0001e20000100800 */
[C---:B------:R-:W-:Y:S01]  /*5790*/  IMAD R158, R40.reuse, 0x6, RZ ;  /* 0x00000006289e7824 */ /* 0x040fe200078e02ff */
[----:B------:R-:W-:Y:S01]  /*57a0*/  UIADD3.64 UR32, UR8, 0x300, URZ ;  /* 0x0000030008207897 */ /* 0x000fe2000fffe03f */
[-C--:B--2---:R-:W-:Y:S01]  /*57b0*/  IADD3 R160, P5, R171, R114.reuse, RZ ;  /* 0x00000072aba07210 */ /* 0x084fe20007fbe0ff */
[----:B------:R1:W-:Y:S01]  /*57c0*/  STL [R1+0x13c], R161 ;  /* 0x00013ca101007387 */ /* 0x0003e20000100800 */
[C---:B------:R-:W-:Y:S01]  /*57d0*/  IMAD.SHL.U32 R42, R40.reuse, 0x2, RZ ;  /* 0x00000002282a7824 */ /* 0x040fe200078e00ff */
[----:B------:R-:W-:Y:S01]  /*57e0*/  UIADD3.64 UR40, UR8, 0x500, URZ ;  /* 0x0000050008287897 */ /* 0x000fe2000fffe03f */
[----:B------:R-:W-:Y:S01]  /*57f0*/  IMAD.SHL.U32 R113, R40, 0x80, RZ ;  /* 0x0000008028717824 */ /* 0x000fe200078e00ff */
[----:B------:R2:W-:Y:S01]  /*5800*/  STL [R1+0x1b0], R160 ;  /* 0x0001b0a001007387 */ /* 0x0005e20000100800 */
[----:B------:R-:W-:Y:S01]  /*5810*/  IMAD.MOV.U32 R110, RZ, RZ, RZ ;  /* 0x000000ffff6e7224 */ /* 0x000fe200078e00ff */
[-C--:B0-----:R-:W-:Y:S01]  /*5820*/  LEA.HI.X.SX32 R159, R172, R111.reuse, 0x1, P6 ;  /* 0x0000006fac9f7211 */ /* 0x081fe200030f0eff */
[----:B------:R-:W-:Y:S01]  /*5830*/  UIADD3.64 UR44, UR8, 0x580, URZ ;  /* 0x00000580082c7897 */ /* 0x000fe2000fffe03f */
[----:B------:R-:W-:Y:S01]  /*5840*/  SHF.R.S32.HI R43, RZ, 0x1f, R113 ;  /* 0x0000001fff2b7819 */ /* 0x000fe20000011471 */
[----:B------:R-:W-:Y:S01]  /*5850*/  UIADD3.64 UR48, UR8, 0x600, URZ ;  /* 0x0000060008307897 */ /* 0x000fe2000fffe03f */
[----:B-1----:R-:W-:Y:S01]  /*5860*/  IADD3 R161, P6, R173, R114, RZ ;  /* 0x00000072ada17210 */ /* 0x002fe20007fde0ff */
[----:B------:R0:W-:Y:S01]  /*5870*/  STL [R1+0x14c], R159 ;  /* 0x00014c9f01007387 */ /* 0x0001e20000100800 */
[C---:B------:R-:W-:Y:S01]  /*5880*/  SHF.L.U64.HI R112, R113.reuse, 0x1, R43 ;  /* 0x0000000171707819 */ /* 0x040fe2000001022b */
[----:B------:R-:W-:Y:S01]  /*5890*/  IMAD.SHL.U32 R113, R113, 0x2, RZ ;  /* 0x0000000271717824 */ /* 0x000fe200078e00ff */
[----:B--2---:R-:W-:Y:S01]  /*58a0*/  LEA.HI.X.SX32 R160, R174, R111, 0x1, P0 ;  /* 0x0000006faea07211 */ /* 0x004fe200000f0eff */
[----:B------:R1:W-:Y:S01]  /*58b0*/  STL [R1+0x1c0], R161 ;  /* 0x0001c0a101007387 */ /* 0x0003e20000100800 */
[----:B------:R-:W-:-:S02]  /*58c0*/  UIADD3.64 UR52, UR8, 0x680, URZ ;  /* 0x0000068008347897 */ /* 0x000fc4000fffe03f */
[----:B------:R-:W-:Y:S01]  /*58d0*/  UIADD3.64 UR56, UR8, 0x700, URZ ;  /* 0x0000070008387897 */ /* 0x000fe2000fffe03f */
[----:B------:R2:W-:Y:S01]  /*58e0*/  STL [R1+0x15c], R160 ;  /* 0x00015ca001007387 */ /* 0x0005e20000100800 */
[----:B------:R-:W-:Y:S01]  /*58f0*/  UIADD3.64 UR14, UR10, 0x2, URZ ;  /* 0x000000020a0e7897 */ /* 0x000fe2000fffe03f */
[-C--:B0-----:R-:W-:Y:S01]  /*5900*/  IADD3 R159, P0, R175, R114.reuse, RZ ;  /* 0x00000072af9f7210 */ /* 0x081fe20007f1e0ff */
[----:B------:R-:W-:Y:S02]  /*5910*/  UIADD3.64 UR18, UR10, 0x4, URZ ;  /* 0x000000040a127897 */ /* 0x000fe4000fffe03f */
[----:B------:R-:W-:Y:S01]  /*5920*/  UIADD3.64 UR22, UR10, 0x1fe, URZ ;  /* 0x000001fe0a167897 */ /* 0x000fe2000fffe03f */
[----:B-1----:R-:W-:Y:S01]  /*5930*/  LEA.HI.X.SX32 R161, R176, R111, 0x1, P3 ;  /* 0x0000006fb0a17211 */ /* 0x002fe200018f0eff */
[----:B------:R0:W-:Y:S01]  /*5940*/  STL [R1+0x1d0], R159 ;  /* 0x0001d09f01007387 */ /* 0x0001e20000100800 */
[----:B------:R-:W-:Y:S01]  /*5950*/  UIADD3.64 UR26, UR10, 0x200, URZ ;  /* 0x000002000a1a7897 */ /* 0x000fe2000fffe03f */
[----:B--2---:R-:W-:-:S02]  /*5960*/  IADD3 R160, P3, R177, R114, RZ ;  /* 0x00000072b1a07210 */ /* 0x004fc40007f7e0ff */
[----:B------:R1:W-:Y:S01]  /*5970*/  STL [R1+0x16c], R161 ;  /* 0x00016ca101007387 */ /* 0x0003e20000100800 */
[----:B------:R-:W-:Y:S02]  /*5980*/  UIADD3.64 UR30, UR10, 0x202, URZ ;  /* 0x000002020a1e7897 */ /* 0x000fe4000fffe03f */
[----:B------:R-:W-:Y:S01]  /*5990*/  UIADD3.64 UR34, UR10, 0x204, URZ ;  /* 0x000002040a227897 */ /* 0x000fe2000fffe03f */
[----:B------:R2:W-:Y:S01]  /*59a0*/  STL [R1+0x1e0], R160 ;  /* 0x0001e0a001007387 */ /* 0x0005e20000100800 */
[----:B0-----:R-:W-:Y:S02]  /*59b0*/  LEA.HI.X.SX32 R159, R178, R111, 0x1, P1 ;  /* 0x0000006fb29f7211 */ /* 0x001fe400008f0eff */
[----:B-1----:R-:W-:-:S03]  /*59c0*/  IADD3 R161, P1, R179, R114, RZ ;  /* 0x00000072b3a17210 */ /* 0x002fc60007f3e0ff */
[----:B------:R0:W-:Y:S01]  /*59d0*/  STL [R1+0x17c], R159 ;  /* 0x00017c9f01007387 */ /* 0x0001e20000100800 */
[----:B--2---:R-:W-:-:S03]  /*59e0*/  LEA.HI.X.SX32 R160, R180, R111, 0x1, P2 ;  /* 0x0000006fb4a07211 */ /* 0x004fc600010f0eff */
[----:B------:R1:W-:Y:S04]  /*59f0*/  STL [R1+0x1f0], R161 ;  /* 0x0001f0a101007387 */ /* 0x0003e80000100800 */
[----:B------:R2:W-:Y:S01]  /*5a00*/  STL [R1+0x18c], R160 ;  /* 0x00018ca001007387 */ /* 0x0005e20000100800 */
[----:B0-----:R-:W-:Y:S02]  /*5a10*/  IADD3 R159, P2, R181, R114, RZ ;  /* 0x00000072b59f7210 */ /* 0x001fe40007f5e0ff */
[----:B-1----:R-:W-:-:S03]  /*5a20*/  LEA.HI.X.SX32 R161, R182, R111, 0x1, P4 ;  /* 0x0000006fb6a17211 */ /* 0x002fc600020f0eff */
[----:B------:R0:W-:Y:S01]  /*5a30*/  STL [R1+0x200], R159 ;  /* 0x0002009f01007387 */ /* 0x0001e20000100800 */
[----:B--2---:R-:W-:-:S03]  /*5a40*/  IADD3 R160, P4, R183, R114, RZ ;  /* 0x00000072b7a07210 */ /* 0x004fc60007f9e0ff */
[----:B------:R1:W-:Y:S04]  /*5a50*/  STL [R1+0x19c], R161 ;  /* 0x00019ca101007387 */ /* 0x0003e80000100800 */
        /* <DEDUP_REMOVED lines=100> */
[----:B--2---:R-:W-:-:S03]  /*60a0*/  IMAD R160, R40, 0x3d, RZ ;  /* 0x0000003d28a07824 */ /* 0x004fc600078e02ff */
[----:B------:R1:W-:Y:S02]  /*60b0*/  STL [R1+0x1e8], R161 ;  /* 0x0001e8a101007387 */ /* 0x0003e40000100800 */
[-C--:B------:R-:W-:Y:S01]  /*60c0*/  LEA.HI.X.SX32 R162, R160, R111.reuse, 0x1, P0 ;  /* 0x0000006fa0a27211 */ /* 0x080fe200000f0eff */
[C---:B------:R-:W-:Y:S02]  /*60d0*/  IMAD R160, R40.reuse, 0x3b, RZ ;  /* 0x0000003b28a07824 */ /* 0x040fe400078e02ff */
[----:B0-----:R-:W-:Y:S01]  /*60e0*/  IMAD R159, R40, 0xc4, RZ ;  /* 0x000000c4289f7824 */ /* 0x001fe200078e02ff */
[----:B-1----:R-:W-:Y:S02]  /*60f0*/  LEA.HI.X.SX32 R161, R44, R111, 0x1, P3 ;  /* 0x0000006f2ca17211 */ /* 0x002fe400018f0eff */
[----:B------:R-:W-:-:S03]  /*6100*/  IADD3 R163, P3, R45, R114, RZ ;  /* 0x000000722da37210 */ /* 0x000fc60007f7e0ff */
[----:B------:R0:W-:Y:S04]  /*6110*/  STL [R1+0x144], R161 ;  /* 0x000144a101007387 */ /* 0x0001e80000100800 */
[----:B------:R-:W-:Y:S04]  /*6120*/  STL [R1+0x340], R163 ;  /* 0x000340a301007387 */ /* 0x000fe80000100800 */
[----:B------:R1:W-:Y:S01]  /*6130*/  STL [R1+0x32c], R162 ;  /* 0x00032ca201007387 */ /* 0x0003e20000100800 */
[----:B0-----:R-:W-:Y:S01]  /*6140*/  IADD3 R161, P0, R159, R114, RZ ;  /* 0x000000729fa17210 */ /* 0x001fe20007f1e0ff */
[----:B------:R-:W-:-:S04]  /*6150*/  IMAD R159, R40, 0xbc, RZ ;  /* 0x000000bc289f7824 */ /* 0x000fc800078e02ff */
[----:B------:R0:W-:Y:S01]  /*6160*/  STL [R1+0x208], R161 ;  /* 0x000208a101007387 */ /* 0x0001e20000100800 */
[-C--:B-1----:R-:W-:Y:S01]  /*6170*/  LEA.HI.X.SX32 R162, R160, R111.reuse, 0x1, P3 ;  /* 0x0000006fa0a27211 */ /* 0x082fe200018f0eff */
[----:B------:R-:W-:Y:S01]  /*6180*/  IMAD R160, R40, 0x39, RZ ;  /* 0x0000003928a07824 */ /* 0x000fe200078e02ff */
[----:B0-----:R-:W-:Y:S02]  /*6190*/  LEA.HI.X.SX32 R161, R45, R111, 0x1, P1 ;  /* 0x0000006f2da17211 */ /* 0x001fe400008f0eff */
[----:B------:R-:W-:Y:S02]  /*61a0*/  CS2R R44, SRZ ;  /* 0x00000000002c7805 */ /* 0x000fe4000001ff00 */
[-C--:B------:R-:W-:Y:S01]  /*61b0*/  IADD3 R163, P1, R46, R114.reuse, RZ ;  /* 0x000000722ea37210 */ /* 0x080fe20007f3e0ff */
        /* <DEDUP_REMOVED lines=101> */
[C---:B------:R-:W-:Y:S01]  /*6810*/  IMAD R160, R40.reuse, 0x25, RZ ;  /* 0x0000002528a07824 */ /* 0x040fe200078e02ff */
        /* <DEDUP_REMOVED lines=9> */
[-C--:B-1----:R-:W-:Y:S02]  /*68b0*/  LEA.HI.X.SX32 R162, R115, R111.reuse, 0x1, P5 ;  /* 0x0000006f73a27211 */ /* 0x082fe400028f0eff */
[----:B------:R-:W-:Y:S02]  /*68c0*/  LEA.HI.X.SX32 R115, R160, R111, 0x1, P6 ;  /* 0x0000006fa0737211 */ /* 0x000fe400030f0eff */
[-C--:B------:R-:W-:Y:S01]  /*68d0*/  IADD3 R160, P6, R159, R114.reuse, RZ ;  /* 0x000000729fa07210 */ /* 0x080fe20007fde0ff */
[----:B------:R1:W-:Y:S01]  /*68e0*/  STL [R1+0x2c4], R162 ;  /* 0x0002c4a201007387 */ /* 0x0003e20000100800 */
[----:B------:R-:W-:Y:S01]  /*68f0*/  IMAD R159, R40, 0x23, RZ ;  /* 0x00000023289f7824 */ /* 0x000fe200078e02ff */
[----:B0-----:R-:W-:-:S05]  /*6900*/  IADD3 R161, P5, R116, R114, RZ ;  /* 0x0000007274a17210 */ /* 0x001fca0007fbe0ff */
[----:B------:R0:W-:Y:S01]  /*6910*/  STL [R1+0x400], R161 ;  /* 0x000400a101007387 */ /* 0x0001e20000100800 */
[----:B-1----:R-:W-:-:S03]  /*6920*/  IMAD.SHL.U32 R162, R40, 0x20, RZ ;  /* 0x0000002028a27824 */ /* 0x002fc600078e00ff */
[----:B------:R1:W-:Y:S04]  /*6930*/  STL [R1+0x3ec], R115 ;  /* 0x0003ec7301007387 */ /* 0x0003e80000100800 */
[----:B------:R2:W-:Y:S01]  /*6940*/  STL [R1+0x1f8], R160 ;  /* 0x0001f8a001007387 */ /* 0x0005e20000100800 */
[----:B0-----:R-:W-:Y:S01]  /*6950*/  IMAD.SHL.U32 R161, R40, 0x10, RZ ;  /* 0x0000001028a17824 */ /* 0x001fe200078e00ff */
[-C--:B-1----:R-:W-:Y:S02]  /*6960*/  LEA.HI.X.SX32 R115, R116, R111.reuse, 0x1, P0 ;  /* 0x0000006f74737211 */ /* 0x082fe400000f0eff */
[C---:B------:R-:W-:Y:S01]  /*6970*/  IADD3 R116, P0, R117.reuse, R114, RZ ;  /* 0x0000007275747210 */ /* 0x040fe20007f1e0ff */
[----:B--2---:R-:W-:Y:S02]  /*6980*/  IMAD R160, R40, 0xb8, RZ ;  /* 0x000000b828a07824 */ /* 0x004fe400078e02ff */
[----:B------:R0:W-:Y:S01]  /*6990*/  STL [R1+0x2e4], R115 ;  /* 0x0002e47301007387 */ /* 0x0001e20000100800 */
[----:B------:R-:W-:-:S03]  /*69a0*/  LEA.HI.X.SX32 R117, R117, R111, 0x1, P3 ;  /* 0x0000006f75757211 */ /* 0x000fc600018f0eff */
[----:B------:R1:W-:Y:S01]  /*69b0*/  STL [R1+0x410], R116 ;  /* 0x0004107401007387 */ /* 0x0003e20000100800 */
[----:B0-----:R-:W-:Y:S01]  /*69c0*/  LEA.HI.X.SX32 R115, R159, R111, 0x1, P5 ;  /* 0x0000006f9f737211 */ /* 0x001fe200028f0eff */
[----:B------:R-:W-:Y:S01]  /*69d0*/  IMAD R159, R40, 0x21, RZ ;  /* 0x00000021289f7824 */ /* 0x000fe200078e02ff */
[----:B-1----:R-:W-:-:S03]  /*69e0*/  IADD3 R116, P5, R160, R114, RZ ;  /* 0x00000072a0747210 */ /* 0x002fc60007fbe0ff */
[----:B------:R0:W-:Y:S01]  /*69f0*/  STL [R1+0x3fc], R115 ;  /* 0x0003fc7301007387 */ /* 0x0001e20000100800 */
[----:B------:R-:W-:-:S03]  /*6a00*/  IMAD R160, R40, 0xa8, RZ ;  /* 0x000000a828a07824 */ /* 0x000fc600078e02ff */
[----:B------:R1:W-:Y:S04]  /*6a10*/  STL [R1+0x238], R116 ;  /* 0x0002387401007387 */ /* 0x0003e80000100800 */
[----:B------:R2:W-:Y:S01]  /*6a20*/  STL [R1+0x304], R117 ;  /* 0x0003047501007387 */ /* 0x0005e20000100800 */
[----:B0-----:R-:W-:Y:S02]  /*6a30*/  IADD3 R115, P3, R118, R114, RZ ;  /* 0x0000007276737210 */ /* 0x001fe40007f7e0ff */
[----:B-1----:R-:W-:-:S03]  /*6a40*/  LEA.HI.X.SX32 R116, R159, R111, 0x1, P0 ;  /* 0x0000006f9f747211 */ /* 0x002fc600000f0eff */
[----:B------:R0:W-:Y:S01]  /*6a50*/  STL [R1+0x328], R115 ;  /* 0x0003287301007387 */ /* 0x0001e20000100800 */
[----:B------:R-:W-:Y:S01]  /*6a60*/  IMAD R159, R40, 0x1f, RZ ;  /* 0x0000001f289f7824 */ /* 0x000fe200078e02ff */
[CC--:B--2---:R-:W-:Y:S02]  /*6a70*/  LEA.HI.X.SX32 R117, R119.reuse, R111.reuse, 0x1, P3 ;  /* 0x0000006f77757211 */ /* 0x0c4fe400018f0eff */
[----:B------:R1:W-:Y:S01]  /*6a80*/  STL [R1+0x40c], R116 ;  /* 0x00040c7401007387 */ /* 0x0003e20000100800 */
[----:B0-----:R-:W-:Y:S02]  /*6a90*/  IADD3 R115, P0, R119, R114, RZ ;  /* 0x0000007277737210 */ /* 0x001fe40007f1e0ff */
[----:B-1----:R-:W-:-:S03]  /*6aa0*/  LEA.HI.X.SX32 R116, R118, R111, 0x1, P1 ;  /* 0x0000006f76747211 */ /* 0x002fc600008f0eff */
[----:B------:R0:W-:Y:S04]  /*6ab0*/  STL [R1+0x420], R115 ;  /* 0x0004207301007387 */ /* 0x0001e80000100800 */
[----:B------:R1:W-:Y:S01]  /*6ac0*/  STL [R1+0x134], R116 ;  /* 0x0001347401007387 */ /* 0x0003e20000100800 */
[-C--:B0-----:R-:W-:Y:S01]  /*6ad0*/  IADD3 R115, P1, R160, R114.reuse, RZ ;  /* 0x00000072a0737210 */ /* 0x081fe20007f3e0ff */
[----:B------:R-:W-:Y:S01]  /*6ae0*/  IMAD R160, R40, 0x98, RZ ;  /* 0x0000009828a07824 */ /* 0x000fe200078e02ff */
[----:B-1----:R-:W-:-:S03]  /*6af0*/  IADD3 R116, P3, R120, R114, RZ ;  /* 0x0000007278747210 */ /* 0x002fc60007f7e0ff */
[----:B------:R0:W-:Y:S04]  /*6b00*/  STL [R1+0x278], R115 ;  /* 0x0002787301007387 */ /* 0x0001e80000100800 */
[----:B------:R1:W-:Y:S04]  /*6b10*/  STL [R1+0x324], R117 ;  /* 0x0003247501007387 */ /* 0x0003e80000100800 */
[----:B------:R2:W-:Y:S01]  /*6b20*/  STL [R1+0x348], R116 ;  /* 0x0003487401007387 */ /* 0x0005e20000100800 */
[-C--:B0-----:R-:W-:Y:S01]  /*6b30*/  LEA.HI.X.SX32 R115, R159, R111.reuse, 0x1, P0 ;  /* 0x0000006f9f737211 */ /* 0x081fe200000f0eff */
[----:B------:R-:W-:Y:S01]  /*6b40*/  IMAD R159, R40, 0x1d, RZ ;  /* 0x0000001d289f7824 */ /* 0x000fe200078e02ff */
[----:B-1----:R-:W-:-:S03]  /*6b50*/  LEA.HI.X.SX32 R117, R121, R111, 0x1, P3 ;  /* 0x0000006f79757211 */ /* 0x002fc600018f0eff */
[----:B------:R0:W-:Y:S01]  /*6b60*/  STL [R1+0x41c], R115 ;  /* 0x00041c7301007387 */ /* 0x0001e20000100800 */
[----:B--2---:R-:W-:-:S05]  /*6b70*/  IADD3 R116, P0, R121, R114, RZ ;  /* 0x0000007279747210 */ /* 0x004fca0007f1e0ff */
[----:B------:R1:W-:Y:S01]  /*6b80*/  STL [R1+0x430], R116 ;  /* 0x0004307401007387 */ /* 0x0003e20000100800 */
[----:B0-----:R-:W-:-:S05]  /*6b90*/  LEA.HI.X.SX32 R115, R120, R111, 0x1, P2 ;  /* 0x0000006f78737211 */ /* 0x001fca00010f0eff */
[----:B------:R0:W-:Y:S01]  /*6ba0*/  STL [R1+0x174], R115 ;  /* 0x0001747301007387 */ /* 0x0001e20000100800 */
[----:B-1----:R-:W-:Y:S01]  /*6bb0*/  IADD3 R116, P2, R160, R114, RZ ;  /* 0x00000072a0747210 */ /* 0x002fe20007f5e0ff */
[----:B------:R-:W-:-:S04]  /*6bc0*/  IMAD R160, R40, 0x88, RZ ;  /* 0x0000008828a07824 */ /* 0x000fc800078e02ff */
[----:B------:R1:W-:Y:S01]  /*6bd0*/  STL [R1+0x2b8], R116 ;  /* 0x0002b87401007387 */ /* 0x0003e20000100800 */
[----:B0-----:R-:W-:-:S03]  /*6be0*/  IADD3 R115, P3, R122, R114, RZ ;  /* 0x000000727a737210 */ /* 0x001fc60007f7e0ff */
[----:B------:R0:W-:Y:S04]  /*6bf0*/  STL [R1+0x344], R117 ;  /* 0x0003447501007387 */ /* 0x0001e80000100800 */
[----:B------:R2:W-:Y:S01]  /*6c00*/  STL [R1+0x368], R115 ;  /* 0x0003687301007387 */ /* 0x0005e20000100800 */
[-C--:B-1----:R-:W-:Y:S01]  /*6c10*/  LEA.HI.X.SX32 R116, R159, R111.reuse, 0x1, P0 ;  /* 0x0000006f9f747211 */ /* 0x082fe200000f0eff */
[----:B------:R-:W-:Y:S01]  /*6c20*/  IMAD R159, R40, 0x1b, RZ ;  /* 0x0000001b289f7824 */ /* 0x000fe200078e02ff */
[----:B0-----:R-:W-:-:S03]  /*6c30*/  LEA.HI.X.SX32 R117, R123, R111, 0x1, P3 ;  /* 0x0000006f7b757211 */ /* 0x001fc600018f0eff */
        /* <DEDUP_REMOVED lines=65> */
[----:B------:R-:W-:Y:S04]  /*7050*/  STL [R1+0x3e4], R117 ;  /* 0x0003e47501007387 */ /* 0x000fe80000100800 */
[----:B------:R0:W-:Y:S01]  /*7060*/  STL [R1+0x408], R116 ;  /* 0x0004087401007387 */ /* 0x0001e20000100800 */
[----:B-1----:R-:W-:Y:S01]  /*7070*/  LEA.HI.X.SX32 R115, R159, R111, 0x1, P0 ;  /* 0x0000006f9f737211 */ /* 0x002fe200000f0eff */
[----:B------:R-:W-:-:S04]  /*7080*/  IMAD R159, R40, 0x11, RZ ;  /* 0x00000011289f7824 */ /* 0x000fc800078e02ff */
[----:B------:R1:W-:Y:S01]  /*7090*/  STL [R1+0x47c], R115 ;  /* 0x00047c7301007387 */ /* 0x0003e20000100800 */
[----:B0-----:R-:W-:-:S05]  /*70a0*/  IADD3 R116, P0, R133, R114, RZ ;  /* 0x0000007285747210 */ /* 0x001fca0007f1e0ff */
[----:B------:R0:W-:Y:S01]  /*70b0*/  STL [R1+0x490], R116 ;  /* 0x0004907401007387 */ /* 0x0001e20000100800 */
[-C--:B-1----:R-:W-:Y:S02]  /*70c0*/  LEA.HI.X.SX32 R115, R132, R111.reuse, 0x1, P4 ;  /* 0x0000006f84737211 */ /* 0x082fe400020f0eff */
[----:B------:R-:W-:Y:S01]  /*70d0*/  IADD3 R117, P4, R160, R114, RZ ;  /* 0x00000072a0757210 */ /* 0x000fe20007f9e0ff */
[----:B------:R-:W-:Y:S02]  /*70e0*/  IMAD R160, R40, 0xa0, RZ ;  /* 0x000000a028a07824 */ /* 0x000fe400078e02ff */
[----:B------:R1:W-:Y:S01]  /*70f0*/  STL [R1+0x2f4], R115 ;  /* 0x0002f47301007387 */ /* 0x0003e20000100800 */
[----:B0-----:R-:W-:-:S03]  /*7100*/  LEA.HI.X.SX32 R116, R133, R111, 0x1, P3 ;  /* 0x0000006f85747211 */ /* 0x001fc600018f0eff */
[----:B------:R0:W-:Y:S04]  /*7110*/  STL [R1+0x198], R117 ;  /* 0x0001987501007387 */ /* 0x0001e80000100800 */
[----:B------:R2:W-:Y:S01]  /*7120*/  STL [R1+0x404], R116 ;  /* 0x0004047401007387 */ /* 0x0005e20000100800 */
[----:B-1----:R-:W-:Y:S02]  /*7130*/  IADD3 R115, P3, R134, R114, RZ ;  /* 0x0000007286737210 */ /* 0x002fe40007f7e0ff */
[----:B0-----:R-:W-:-:S03]  /*7140*/  LEA.HI.X.SX32 R117, R159, R111, 0x1, P0 ;  /* 0x0000006f9f757211 */ /* 0x001fc600000f0eff */
[----:B------:R0:W-:Y:S01]  /*7150*/  STL [R1+0x338], R115 ;  /* 0x0003387301007387 */ /* 0x0001e20000100800 */
[----:B------:R-:W-:Y:S01]  /*7160*/  IMAD R159, R40, 0xf, RZ ;  /* 0x0000000f289f7824 */ /* 0x000fe200078e02ff */
[----:B--2---:R-:W-:Y:S02]  /*7170*/  IADD3 R116, P0, R135, R114, RZ ;  /* 0x0000007287747210 */ /* 0x004fe40007f1e0ff */
[----:B------:R-:W-:Y:S04]  /*7180*/  STL [R1+0x48c], R117 ;  /* 0x00048c7501007387 */ /* 0x000fe80000100800 */
[----:B------:R1:W-:Y:S01]  /*7190*/  STL [R1+0x428], R116 ;  /* 0x0004287401007387 */ /* 0x0003e20000100800 */
[----:B0-----:R-:W-:-:S05]  /*71a0*/  LEA.HI.X.SX32 R115, R134, R111, 0x1, P6 ;  /* 0x0000006f86737211 */ /* 0x001fca00030f0eff */
[----:B------:R0:W-:Y:S01]  /*71b0*/  STL [R1+0x154], R115 ;  /* 0x0001547301007387 */ /* 0x0001e20000100800 */
[----:B-1----:R-:W-:-:S05]  /*71c0*/  IADD3 R116, P6, R136, R114, RZ ;  /* 0x0000007288747210 */ /* 0x002fca0007fde0ff */
[----:B------:R-:W-:Y:S01]  /*71d0*/  STL [R1+0x4a0], R116 ;  /* 0x0004a07401007387 */ /* 0x000fe20000100800 */
[-C--:B0-----:R-:W-:Y:S02]  /*71e0*/  LEA.HI.X.SX32 R115, R135, R111.reuse, 0x1, P3 ;  /* 0x0000006f87737211 */ /* 0x081fe400018f0eff */
[----:B------:R-:W-:Y:S01]  /*71f0*/  IADD3 R117, P3, R160, R114, RZ ;  /* 0x00000072a0757210 */ /* 0x000fe20007f7e0ff */
[----:B------:R-:W-:Y:S02]  /*7200*/  IMAD R160, R40, 0xc0, RZ ;  /* 0x000000c028a07824 */ /* 0x000fe400078e02ff */
[----:B------:R0:W-:Y:S04]  /*7210*/  STL [R1+0x334], R115 ;  /* 0x0003347301007387 */ /* 0x0001e80000100800 */
[----:B------:R1:W-:Y:S01]  /*7220*/  STL [R1+0x298], R117 ;  /* 0x0002987501007387 */ /* 0x0003e20000100800 */
[----:B0-----:R-:W-:-:S02]  /*7230*/  LEA.HI.X.SX32 R115, R136, R111, 0x1, P0 ;  /* 0x0000006f88737211 */ /* 0x001fc400000f0eff */
[----:B------:R-:W-:Y:S02]  /*7240*/  IADD3 R116, P0, R137, R114, RZ ;  /* 0x0000007289747210 */ /* 0x000fe40007f1e0ff */
[----:B-1----:R-:W-:Y:S01]  /*7250*/  LEA.HI.X.SX32 R117, R159, R111, 0x1, P6 ;  /* 0x0000006f9f757211 */ /* 0x002fe200030f0eff */
[----:B------:R0:W-:Y:S01]  /*7260*/  STL [R1+0x424], R115 ;  /* 0x0004247301007387 */ /* 0x0001e20000100800 */
[----:B------:R-:W-:-:S03]  /*7270*/  IMAD R159, R40, 0xd, RZ ;  /* 0x0000000d289f7824 */ /* 0x000fc600078e02ff */
[----:B------:R1:W-:Y:S04]  /*7280*/  STL [R1+0x378], R116 ;  /* 0x0003787401007387 */ /* 0x0003e80000100800 */
[----:B------:R-:W-:Y:S01]  /*7290*/  STL [R1+0x49c], R117 ;  /* 0x00049c7501007387 */ /* 0x000fe20000100800 */
[----:B0-----:R-:W-:Y:S02]  /*72a0*/  IADD3 R115, P6, R138, R114, RZ ;  /* 0x000000728a737210 */ /* 0x001fe40007fde0ff */
[----:B-1----:R-:W-:-:S03]  /*72b0*/  LEA.HI.X.SX32 R116, R137, R111, 0x1, P5 ;  /* 0x0000006f89747211 */ /* 0x002fc600028f0eff */
[----:B------:R0:W-:Y:S04]  /*72c0*/  STL [R1+0x448], R115 ;  /* 0x0004487301007387 */ /* 0x0001e80000100800 */
[----:B------:R1:W-:Y:S01]  /*72d0*/  STL [R1+0x1d4], R116 ;  /* 0x0001d47401007387 */ /* 0x0003e20000100800 */
[----:B0-----:R-:W-:Y:S02]  /*72e0*/  IADD3 R115, P5, R139, R114, RZ ;  /* 0x000000728b737210 */ /* 0x001fe40007fbe0ff */
[----:B-1----:R-:W-:-:S03]  /*72f0*/  LEA.HI.X.SX32 R116, R138, R111, 0x1, P0 ;  /* 0x0000006f8a747211 */ /* 0x002fc600000f0eff */
[----:B------:R0:W-:Y:S04]  /*7300*/  STL [R1+0x4b0], R115 ;  /* 0x0004b07301007387 */ /* 0x0001e80000100800 */
[----:B------:R1:W-:Y:S01]  /*7310*/  STL [R1+0x374], R116 ;  /* 0x0003747401007387 */ /* 0x0003e20000100800 */
[----:B0-----:R-:W-:Y:S01]  /*7320*/  IADD3 R115, P0, R160, R114, RZ ;  /* 0x00000072a0737210 */ /* 0x001fe20007f1e0ff */
[----:B------:R-:W-:Y:S01]  /*7330*/  IMAD R160, R40, 0x3, RZ ;  /* 0x0000000328a07824 */ /* 0x000fe200078e02ff */
[----:B-1----:R-:W-:-:S03]  /*7340*/  LEA.HI.X.SX32 R116, R139, R111, 0x1, P6 ;  /* 0x0000006f8b747211 */ /* 0x002fc600030f0eff */
[----:B------:R0:W-:Y:S01]  /*7350*/  STL [R1+0x218], R115 ;  /* 0x0002187301007387 */ /* 0x0001e20000100800 */
[----:B------:R-:W-:-:S03]  /*7360*/  IADD3 R117, P6, R140, R114, RZ ;  /* 0x000000728c757210 */ /* 0x000fc60007fde0ff */
[----:B------:R1:W-:Y:S04]  /*7370*/  STL [R1+0x444], R116 ;  /* 0x0004447401007387 */ /* 0x0003e80000100800 */
[----:B------:R2:W-:Y:S01]  /*7380*/  STL [R1+0x3b8], R117 ;  /* 0x0003b87501007387 */ /* 0x0005e20000100800 */
[----:B0-----:R-:W-:Y:S01]  /*7390*/  LEA.HI.X.SX32 R115, R159, R111, 0x1, P5 ;  /* 0x0000006f9f737211 */ /* 0x001fe200028f0eff */
[----:B------:R-:W-:Y:S01]  /*73a0*/  IMAD R159, R40, 0xb, RZ ;  /* 0x0000000b289f7824 */ /* 0x000fe200078e02ff */
[----:B-1----:R-:W-:-:S03]  /*73b0*/  IADD3 R116, P5, R141, R114, RZ ;  /* 0x000000728d747210 */ /* 0x002fc60007fbe0ff */
[----:B------:R0:W-:Y:S01]  /*73c0*/  STL [R1+0x4ac], R115 ;  /* 0x0004ac7301007387 */ /* 0x0001e20000100800 */
[----:B--2---:R-:W-:-:S03]  /*73d0*/  LEA.HI.X.SX32 R117, R140, R111, 0x1, P1 ;  /* 0x0000006f8c757211 */ /* 0x004fc600008f0eff */
        /* <DEDUP_REMOVED lines=22> */
[----:B--2---:R-:W-:-:S03]  /*7540*/  LEA.HI.X.SX32 R117, R145, R111, 0x1, P5 ;  /* 0x0000006f91757211 */ /* 0x004fc600028f0eff */
[----:B------:R1:W-:Y:S01]  /*7550*/  STL [R1+0x3f4], R116 ;  /* 0x0003f47401007387 */ /* 0x0003e20000100800 */
[-C--:B0-----:R-:W-:Y:S02]  /*7560*/  IADD3 R115, P6, R147, R114.reuse, RZ ;  /* 0x0000007293737210 */ /* 0x081fe40007fde0ff */
[----:B-1----:R-:W-:-:S03]  /*7570*/  IADD3 R116, P5, R148, R114, RZ ;  /* 0x0000007294747210 */ /* 0x002fc60007fbe0ff */
[----:B------:R0:W-:Y:S04]  /*7580*/  STL [R1+0x438], R115 ;  /* 0x0004387301007387 */ /* 0x0001e80000100800 */
        /* <DEDUP_REMOVED lines=15> */
[-C--:B0-----:R-:W-:Y:S02]  /*7680*/  LEA.HI.X.SX32 R115, R148, R111.reuse, 0x1, P6 ;  /* 0x0000006f94737211 */ /* 0x081fe400030f0eff */
[----:B-1----:R-:W-:-:S03]  /*7690*/  LEA.HI.X.SX32 R117, R149, R111, 0x1, P5 ;  /* 0x0000006f95757211 */ /* 0x002fc600028f0eff */
[----:B------:R0:W-:Y:S01]  /*76a0*/  STL [R1+0x434], R115 ;  /* 0x0004347301007387 */ /* 0x0001e20000100800 */
[----:B--2---:R-:W-:-:S05]  /*76b0*/  IADD3 R116, P6, R152, R114, RZ ;  /* 0x0000007298747210 */ /* 0x004fca0007fde0ff */
[----:B------:R1:W-:Y:S01]  /*76c0*/  STL [R1+0x4c8], R116 ;  /* 0x0004c87401007387 */ /* 0x0003e20000100800 */
[----:B0-----:R-:W-:-:S03]  /*76d0*/  IADD3 R115, P5, R153, R114, RZ ;  /* 0x0000007299737210 */ /* 0x001fc60007fbe0ff */
[----:B------:R0:W-:Y:S04]  /*76e0*/  STL [R1+0x4a4], R117 ;  /* 0x0004a47501007387 */ /* 0x0001e80000100800 */
[----:B------:R2:W-:Y:S01]  /*76f0*/  STL [R1+0x4f0], R115 ;  /* 0x0004f07301007387 */ /* 0x0005e20000100800 */
[----:B-1----:R-:W-:Y:S01]  /*7700*/  LEA.HI.X.SX32 R116, R159, R111, 0x1, P1 ;  /* 0x0000006f9f747211 */ /* 0x002fe200008f0eff */
[----:B------:R-:W-:Y:S01]  /*7710*/  IMAD R159, R40, 0x5, RZ ;  /* 0x00000005289f7824 */ /* 0x000fe200078e02ff */
[----:B0-----:R-:W-:-:S03]  /*7720*/  IADD3 R117, P1, R154, R114, RZ ;  /* 0x000000729a757210 */ /* 0x001fc60007f3e0ff */
        /* <DEDUP_REMOVED lines=19> */
[C---:B------:R-:W-:Y:S01]  /*7860*/  IMAD.SHL.U32 R159, R40.reuse, 0x40, RZ ;  /* 0x00000040289f7824 */ /* 0x040fe200078e00ff */
[----:B0-----:R-:W-:-:S03]  /*7870*/  LEA R117, P5, R40, R114, 0x7 ;  /* 0x0000007228757211 */ /* 0x001fc600078a38ff */
[----:B------:R0:W-:Y:S01]  /*7880*/  STL [R1+0x4ec], R115 ;  /* 0x0004ec7301007387 */ /* 0x0001e20000100800 */
[----:B--2---:R-:W-:-:S03]  /*7890*/  LEA.HI.X.SX32 R116, R154, R111, 0x1, P0 ;  /* 0x0000006f9a747211 */ /* 0x004fc600000f0eff */
[----:B------:R1:W-:Y:S04]  /*78a0*/  STL [R1+0x318], R117 ;  /* 0x0003187501007387 */ /* 0x0003e80000100800 */
[----:B------:R2:W-:Y:S01]  /*78b0*/  STL [R1+0x214], R116 ;  /* 0x0002147401007387 */ /* 0x0005e20000100800 */
[----:B0-----:R-:W-:Y:S02]  /*78c0*/  LEA R115, P0, R40, R114, 0x6 ;  /* 0x0000007228737211 */ /* 0x001fe400078030ff */
[----:B-1----:R-:W-:-:S03]  /*78d0*/  LEA.HI.X.SX32 R117, R155, R111, 0x1, P1 ;  /* 0x0000006f9b757211 */ /* 0x002fc600008f0eff */
[----:B------:R0:W-:Y:S01]  /*78e0*/  STL [R1+0x418], R115 ;  /* 0x0004187301007387 */ /* 0x0001e20000100800 */
[----:B--2---:R-:W-:-:S03]  /*78f0*/  LEA R116, P1, R40, R114, 0x5 ;  /* 0x0000007228747211 */ /* 0x004fc600078228ff */
[----:B------:R1:W-:Y:S04]  /*7900*/  STL [R1+0x394], R117 ;  /* 0x0003947501007387 */ /* 0x0003e80000100800 */
[----:B------:R2:W-:Y:S01]  /*7910*/  STL [R1+0x498], R116 ;  /* 0x0004987401007387 */ /* 0x0005e20000100800 */
[----:B0-----:R-:W-:Y:S02]  /*7920*/  LEA.HI.X.SX32 R115, R156, R111, 0x1, P3 ;  /* 0x0000006f9c737211 */ /* 0x001fe400018f0eff */
[----:B-1----:R-:W-:-:S03]  /*7930*/  LEA R117, P3, R40, R114, 0x4 ;  /* 0x0000007228757211 */ /* 0x002fc600078620ff */
[----:B------:R0:W-:Y:S01]  /*7940*/  STL [R1+0x454], R115 ;  /* 0x0004547301007387 */ /* 0x0001e20000100800 */
[----:B--2---:R-:W-:-:S03]  /*7950*/  LEA.HI.X.SX32 R116, R157, R111, 0x1, P4 ;  /* 0x0000006f9d747211 */ /* 0x004fc600020f0eff */
[----:B------:R1:W-:Y:S04]  /*7960*/  STL [R1+0x4d8], R117 ;  /* 0x0004d87501007387 */ /* 0x0003e80000100800 */
[----:B------:R2:W-:Y:S01]  /*7970*/  STL [R1+0x4b4], R116 ;  /* 0x0004b47401007387 */ /* 0x0005e20000100800 */
[----:B0-----:R-:W-:Y:S02]  /*7980*/  LEA R115, P4, R40, R114, 0x3 ;  /* 0x0000007228737211 */ /* 0x001fe400078818ff */
[----:B-1----:R-:W-:-:S03]  /*7990*/  LEA.HI.X.SX32 R117, R160, R111, 0x1, P6 ;  /* 0x0000006fa0757211 */ /* 0x002fc600030f0eff */
[----:B------:R0:W-:Y:S01]  /*79a0*/  STL [R1+0x4f8], R115 ;  /* 0x0004f87301007387 */ /* 0x0001e20000100800 */
[----:B------:R-:W-:Y:S01]  /*79b0*/  IMAD.SHL.U32 R160, R40, 0x8, RZ ;  /* 0x0000000828a07824 */ /* 0x000fe200078e00ff */
[----:B--2---:R-:W-:-:S05]  /*79c0*/  LEA.HI.X.SX32 R116, R158, R111, 0x1, P2 ;  /* 0x0000006f9e747211 */ /* 0x004fca00010f0eff */
[----:B------:R1:W-:Y:S01]  /*79d0*/  STL [R1+0x4e4], R116 ;  /* 0x0004e47401007387 */ /* 0x0003e20000100800 */
[----:B0-----:R-:W-:-:S05]  /*79e0*/  IADD3 R115, P2, R42, R114, RZ ;  /* 0x000000722a737210 */ /* 0x001fca0007f5e0ff */
[----:B------:R0:W-:Y:S01]  /*79f0*/  STL [R1+0x510], R115 ;  /* 0x0005107301007387 */ /* 0x0001e20000100800 */
[----:B-1----:R-:W-:-:S03]  /*7a00*/  LEA R116, P6, R40, R114, 0x2 ;  /* 0x0000007228747211 */ /* 0x002fc600078c10ff */
[----:B------:R1:W-:Y:S04]  /*7a10*/  STL [R1+0x4fc], R117 ;  /* 0x0004fc7501007387 */ /* 0x0003e80000100800 */
[----:B------:R2:W-:Y:S01]  /*7a20*/  STL [R1+0x508], R116 ;  /* 0x0005087401007387 */ /* 0x0005e20000100800 */
[-C--:B0-----:R-:W-:Y:S01]  /*7a30*/  LEA.HI.X.SX32 R115, R159, R111.reuse, 0x1, P5 ;  /* 0x0000006f9f737211 */ /* 0x081fe200028f0eff */
[----:B------:R-:W-:Y:S01]  /*7a40*/  IMAD.SHL.U32 R159, R40, 0x4, RZ ;  /* 0x00000004289f7824 */ /* 0x000fe200078e00ff */
[----:B-1----:R-:W-:-:S03]  /*7a50*/  LEA.HI.X.SX32 R117, R162, R111, 0x1, P0 ;  /* 0x0000006fa2757211 */ /* 0x002fc600000f0eff */
[----:B------:R0:W-:Y:S01]  /*7a60*/  STL [R1+0x314], R115 ;  /* 0x0003147301007387 */ /* 0x0001e20000100800 */
[----:B--2---:R-:W-:-:S03]  /*7a70*/  LEA.HI.X.SX32 R116, R161, R111, 0x1, P1 ;  /* 0x0000006fa1747211 */ /* 0x004fc600008f0eff */
[----:B------:R1:W-:Y:S04]  /*7a80*/  STL [R1+0x414], R117 ;  /* 0x0004147501007387 */ /* 0x0003e80000100800 */
[----:B------:R2:W-:Y:S01]  /*7a90*/  STL [R1+0x494], R116 ;  /* 0x0004947401007387 */ /* 0x0005e20000100800 */
[-C--:B0-----:R-:W-:Y:S02]  /*7aa0*/  LEA.HI.X.SX32 R115, R160, R111.reuse, 0x1, P3 ;  /* 0x0000006fa0737211 */ /* 0x081fe400018f0eff */
[----:B-1----:R-:W-:-:S03]  /*7ab0*/  LEA.HI.X.SX32 R117, R159, R111, 0x1, P4 ;  /* 0x0000006f9f757211 */ /* 0x002fc600020f0eff */
[----:B------:R0:W-:Y:S01]  /*7ac0*/  STL [R1+0x4d4], R115 ;  /* 0x0004d47301007387 */ /* 0x0001e20000100800 */
[----:B--2---:R-:W-:-:S03]  /*7ad0*/  LEA.HI.X.SX32 R116, R40, R111, 0x1, P2 ;  /* 0x0000006f28747211 */ /* 0x004fc600010f0eff */
[----:B------:R1:W-:Y:S01]  /*7ae0*/  STL [R1+0x4f4], R117 ;  /* 0x0004f47501007387 */ /* 0x0003e20000100800 */
[----:B------:R-:W-:-:S03]  /*7af0*/  CS2R R40, SRZ ;  /* 0x0000000000287805 */ /* 0x000fc6000001ff00 */
[----:B------:R2:W-:Y:S01]  /*7b00*/  STL [R1+0x50c], R116 ;  /* 0x00050c7401007387 */ /* 0x0005e20000100800 */
[----:B0-----:R-:W-:Y:S02]  /*7b10*/  LEA.HI.X.SX32 R115, R42, R111, 0x1, P6 ;  /* 0x0000006f2a737211 */ /* 0x001fe400030f0eff */
[----:B------:R-:W-:Y:S02]  /*7b20*/  CS2R R42, SRZ ;  /* 0x00000000002a7805 */ /* 0x000fe4000001ff00 */
[C---:B-1----:R-:W-:Y:S01]  /*7b30*/  LOP3.LUT R117, R2.reuse, 0x30, RZ, 0x3c, !PT ;  /* 0x0000003002757812 */ /* 0x042fe200078e3cff */
[----:B------:R0:W-:Y:S01]  /*7b40*/  STL [R1+0x504], R115 ;  /* 0x0005047301007387 */ /* 0x0001e20000100800 */
[----:B--2---:R-:W-:-:S05]  /*7b50*/  LOP3.LUT R116, R2, 0x10, RZ, 0x3c, !PT ;  /* 0x0000001002747812 */ /* 0x004fca00078e3cff */
[----:B------:R1:W-:Y:S01]  /*7b60*/  STL [R1+0x558], R116 ;  /* 0x0005587401007387 */ /* 0x0003e20000100800 */
[----:B0-----:R-:W-:-:S05]  /*7b70*/  LOP3.LUT R115, R2, 0x20, RZ, 0x3c, !PT ;  /* 0x0000002002737812 */ /* 0x001fca00078e3cff */
[----:B------:R0:W-:Y:S01]  /*7b80*/  STL [R1+0x554], R115 ;  /* 0x0005547301007387 */ /* 0x0001e20000100800 */
[----:B-1----:R-:W-:-:S03]  /*7b90*/  LOP3.LUT R116, R2, 0x40, RZ, 0x3c, !PT ;  /* 0x0000004002747812 */ /* 0x002fc600078e3cff */
[----:B------:R1:W-:Y:S04]  /*7ba0*/  STL [R1+0x550], R117 ;  /* 0x0005507501007387 */ /* 0x0003e80000100800 */
[----:B------:R2:W-:Y:S01]  /*7bb0*/  STL [R1+0x54c], R116 ;  /* 0x00054c7401007387 */ /* 0x0005e20000100800 */
[C---:B0-----:R-:W-:Y:S02]  /*7bc0*/  LOP3.LUT R115, R2.reuse, 0x50, RZ, 0x3c, !PT ;  /* 0x0000005002737812 */ /* 0x041fe400078e3cff */
[----:B-1----:R-:W-:-:S03]  /*7bd0*/  LOP3.LUT R117, R2, 0x60, RZ, 0x3c, !PT ;  /* 0x0000006002757812 */ /* 0x002fc600078e3cff */
[----:B------:R0:W-:Y:S01]  /*7be0*/  STL [R1+0x548], R115 ;  /* 0x0005487301007387 */ /* 0x0001e20000100800 */
[----:B--2---:R-:W-:-:S03]  /*7bf0*/  LOP3.LUT R116, R2, 0x70, RZ, 0x3c, !PT ;  /* 0x0000007002747812 */ /* 0x004fc600078e3cff */
[----:B------:R1:W-:Y:S04]  /*7c00*/  STL [R1+0x544], R117 ;  /* 0x0005447501007387 */ /* 0x0003e80000100800 */
[----:B------:R2:W-:Y:S01]  /*7c10*/  STL [R1+0x540], R116 ;  /* 0x0005407401007387 */ /* 0x0005e20000100800 */
[C---:B0-----:R-:W-:Y:S02]  /*7c20*/  LOP3.LUT R115, R3.reuse, 0x10, RZ, 0x3c, !PT ;  /* 0x0000001003737812 */ /* 0x041fe400078e3cff */
[C---:B------:R-:W-:Y:S02]  /*7c30*/  LOP3.LUT R115, R3.reuse, 0x40, RZ, 0x3c, !PT ;  /* 0x0000004003737812 */ /* 0x040fe400078e3cff */
[C---:B-1----:R-:W-:Y:S02]  /*7c40*/  LOP3.LUT R117, R3.reuse, 0x20, RZ, 0x3c, !PT ;  /* 0x0000002003757812 */ /* 0x042fe400078e3cff */
[----:B------:R-:W-:-:S02]  /*7c50*/  LOP3.LUT R117, R3, 0x50, RZ, 0x3c, !PT ;  /* 0x0000005003757812 */ /* 0x000fc400078e3cff */
[C---:B--2---:R-:W-:Y:S02]  /*7c60*/  LOP3.LUT R116, R3.reuse, 0x30, RZ, 0x3c, !PT ;  /* 0x0000003003747812 */ /* 0x044fe400078e3cff */
[C---:B------:R-:W-:Y:S02]  /*7c70*/  LOP3.LUT R116, R3.reuse, 0x60, RZ, 0x3c, !PT ;  /* 0x0000006003747812 */ /* 0x040fe400078e3cff */
[----:B------:R-:W-:-:S07]  /*7c80*/  LOP3.LUT R115, R3, 0x70, RZ, 0x3c, !PT ;  /* 0x0000007003737812 */ /* 0x000fce00078e3cff */
.L_x_1:
[----:B------:R-:W2:Y:S01]  /*7c90*/  LDL R117, [R1+0x50c] ;  /* 0x00050c0001757983 */ /* 0x000ea20000100800 */
[----:B------:R-:W-:Y:S01]  /*7ca0*/  MOV R113, UR49 ;  /* 0x0000003100717c02 */ /* 0x000fe20008000f00 */
[----:B------:R-:W0:Y:S02]  /*7cb0*/  LDC R130, c[0x0][0x230] ;  /* 0x00008c00ff827b82 */ /* 0x000e240000000800 */
[----:B------:R-:W2:Y:S04]  /*7cc0*/  LDL R116, [R1+0x510] ;  /* 0x0005100001747983 */ /* 0x000ea80000100800 */
[----:B------:R-:W-:Y:S04]  /*7cd0*/  STL [R1+0x650], R7 ;  /* 0x0006500701007387 */ /* 0x000fe80000100800 */
[----:B------:R-:W-:Y:S04]  /*7ce0*/  STL [R1+0x61c], R3 ;  /* 0x00061c0301007387 */ /* 0x000fe80000100800 */
[----:B------:R1:W-:Y:S01]  /*7cf0*/  STL [R1+0x618], R112 ;  /* 0x0006187001007387 */ /* 0x0003e20000100800 */
[----:B------:R-:W-:-:S03]  /*7d00*/  MOV R115, UR53 ;  /* 0x0000003500737c02 */ /* 0x000fc60008000f00 */
[----:B-1----:R-:W3:Y:S04]  /*7d10*/  LDL.LU R112, [R1+0x508] ;  /* 0x0005080001707983 */ /* 0x002ee80000300800 */
[----:B-----5:R1:W-:Y:S04]  /*7d20*/  STL [R1+0x57c], R0 ;  /* 0x00057c0001007387 */ /* 0x0203e80000100800 */
[----:B------:R-:W4:Y:S04]  /*7d30*/  LDL R132, [R1+0x504] ;  /* 0x0005040001847983 */ /* 0x000f280000100800 */
[----:B------:R0:W-:Y:S01]  /*7d40*/  STL [R1+0x538], R113 ;  /* 0x0005387101007387 */ /* 0x0001e20000100800 */
[----:B-1----:R-:W-:-:S05]  /*7d50*/  MOV R0, UR48 ;  /* 0x0000003000007c02 */ /* 0x002fca0008000f00 */
[----:B------:R1:W-:Y:S01]  /*7d60*/  STL [R1+0x534], R0 ;  /* 0x0005340001007387 */ /* 0x0003e20000100800 */
[----:B0-----:R-:W-:-:S03]  /*7d70*/  MOV R113, UR52 ;  /* 0x0000003400717c02 */ /* 0x001fc60008000f00 */
[----:B------:R-:W-:Y:S04]  /*7d80*/  STL [R1+0x530], R115 ;  /* 0x0005307301007387 */ /* 0x000fe80000100800 */
[----:B------:R-:W4:Y:S01]  /*7d90*/  LDL R119, [R1+0x4fc] ;  /* 0x0004fc0001777983 */ /* 0x000f220000100800 */
[----:B-1----:R-:W-:-:S03]  /*7da0*/  MOV R0, UR57 ;  /* 0x0000003900007c02 */ /* 0x002fc60008000f00 */
[----:B------:R0:W-:Y:S04]  /*7db0*/  STL [R1+0x52c], R113 ;  /* 0x00052c7101007387 */ /* 0x0001e80000100800 */
[----:B------:R-:W4:Y:S04]  /*7dc0*/  LDL R118, [R1+0x500] ;  /* 0x0005000001767983 */ /* 0x000f280000100800 */
[----:B------:R1:W-:Y:S04]  /*7dd0*/  STL [R1+0x528], R0 ;  /* 0x0005280001007387 */ /* 0x0003e80000100800 */
[----:B------:R-:W4:Y:S01]  /*7de0*/  LDL R131, [R1+0x4f4] ;  /* 0x0004f40001837983 */ /* 0x000f220000100800 */
[----:B------:R-:W-:-:S03]  /*7df0*/  IMAD R130, R110, -0x80, R130 ;  /* 0xffffff806e827824 */ /* 0x000fc600078e0282 */
[----:B------:R-:W4:Y:S02]  /*7e00*/  LDL R123, [R1+0x4f8] ;  /* 0x0004f800017b7983 */ /* 0x000f240000100800 */
[C---:B------:R-:W-:Y:S02]  /*7e10*/  ISETP.GT.AND P1, PT, R130.reuse, 0x1, PT ;  /* 0x000000018200780c */ /* 0x040fe40003f24270 */
[C---:B------:R-:W-:Y:S02]  /*7e20*/  ISETP.GT.AND P2, PT, R130.reuse, 0x2, PT ;  /* 0x000000028200780c */ /* 0x040fe40003f44270 */
[----:B0-----:R-:W-:Y:S02]  /*7e30*/  MOV R113, UR56 ;  /* 0x0000003800717c02 */ /* 0x001fe40008000f00 */
[----:B------:R-:W-:Y:S02]  /*7e40*/  PRMT R156, RZ, 0x7610, R156 ;  /* 0x00007610ff9c7816 */ /* 0x000fe4000000009c */
[----:B------:R-:W-:Y:S01]  /*7e50*/  ISETP.GT.AND P3, PT, R130, 0x3, PT ;  /* 0x000000038200780c */ /* 0x000fe20003f64270 */
[----:B------:R-:W-:Y:S01]  /*7e60*/  STL [R1+0x620], R113 ;  /* 0x0006207101007387 */ /* 0x000fe20000100800 */
[----:B------:R-:W-:-:S02]  /*7e70*/  PRMT R182, RZ, 0x7610, R182 ;  /* 0x00007610ffb67816 */ /* 0x000fc400000000b6 */
[----:B------:R-:W-:Y:S01]  /*7e80*/  ISETP.GT.AND P4, PT, R130, 0x4, PT ;  /* 0x000000048200780c */ /* 0x000fe20003f84270 */
[----:B------:R-:W-:Y:S04]  /*7e90*/  STL [R1+0x624], R110 ;  /* 0x0006246e01007387 */ /* 0x000fe80000100800 */
[----:B------:R-:W-:Y:S04]  /*7ea0*/  STL [R1+0x628], R111 ;  /* 0x0006286f01007387 */ /* 0x000fe80000100800 */
[----:B------:R0:W-:Y:S04]  /*7eb0*/  STL [R1+0x62c], R114 ;  /* 0x00062c7201007387 */ /* 0x0001e80000100800 */
[----:B------:R-:W4:Y:S04]  /*7ec0*/  LDL R120, [R1+0x4ec] ;  /* 0x0004ec0001787983 */ /* 0x000f280000100800 */
[----:B-1----:R-:W4:Y:S01]  /*7ed0*/  LDL R0, [R1+0x4f0] ;  /* 0x0004f00001007983 */ /* 0x002f220000100800 */
[----:B------:R-:W-:-:S03]  /*7ee0*/  PRMT R166, RZ, 0x7610, R166 ;  /* 0x00007610ffa67816 */ /* 0x000fc600000000a6 */
[----:B--2---:R3:W2:Y:S02]  /*7ef0*/  @P1 LDG.E.U16 R156, desc[UR6][R116.64] ;  /* 0x00000006749c1981 */ /* 0x0046a4000c1e1500 */
[----:B---3--:R-:W-:Y:S02]  /*7f00*/  @P2 IMAD.MOV.U32 R116, RZ, RZ, R112 ;  /* 0x000000ffff742224 */ /* 0x008fe400078e0070 */
[----:B------:R-:W-:Y:S01]  /*7f10*/  STL [R1+0x630], R112 ;  /* 0x0006307001007387 */ /* 0x000fe20000100800 */
[----:B----4-:R-:W-:-:S03]  /*7f20*/  @P2 IMAD.MOV.U32 R117, RZ, RZ, R132 ;  /* 0x000000ffff752224 */ /* 0x010fc600078e0084 */
[----:B------:R-:W3:Y:S04]  /*7f30*/  LDL R132, [R1+0x4dc] ;  /* 0x0004dc0001847983 */ /* 0x000ee80000100800 */
[----:B------:R1:W4:Y:S02]  /*7f40*/  @P2 LDG.E.U16 R182, desc[UR6][R116.64] ;  /* 0x0000000674b62981 */ /* 0x000324000c1e1500 */
[----:B-1----:R-:W-:Y:S02]  /*7f50*/  @P3 IMAD.MOV.U32 R117, RZ, RZ, R119 ;  /* 0x000000ffff753224 */ /* 0x002fe400078e0077 */
[----:B------:R-:W2:Y:S01]  /*7f60*/  LDL R119, [R1+0x4e4] ;  /* 0x0004e40001777983 */ /* 0x000ea20000100800 */
[----:B------:R-:W-:-:S03]  /*7f70*/  @P3 IMAD.MOV.U32 R116, RZ, RZ, R118 ;  /* 0x000000ffff743224 */ /* 0x000fc600078e0076 */
[----:B------:R-:W3:Y:S04]  /*7f80*/  LDL R118, [R1+0x4e8] ;  /* 0x0004e80001767983 */ /* 0x000ee80000100800 */
[----:B------:R1:W4:Y:S02]  /*7f90*/  @P3 LDG.E.U16 R166, desc[UR6][R116.64] ;  /* 0x0000000674a63981 */ /* 0x000324000c1e1500 */
[----:B-1----:R-:W-:Y:S02]  /*7fa0*/  @P4 IMAD.MOV.U32 R117, RZ, RZ, R131 ;  /* 0x000000ffff754224 */ /* 0x002fe400078e0083 */
[----:B------:R-:W4:Y:S01]  /*7fb0*/  LDL R131, [R1+0x4e0] ;  /* 0x0004e00001837983 */ /* 0x000f220000100800 */
[C---:B------:R-:W-:Y:S01]  /*7fc0*/  ISETP.GT.AND P0, PT, R130.reuse, RZ, PT ;  /* 0x000000ff8200720c */ /* 0x040fe20003f04270 */
[----:B------:R-:W-:Y:S01]  /*7fd0*/  @P4 IMAD.MOV.U32 R116, RZ, RZ, R123 ;  /* 0x000000ffff744224 */ /* 0x000fe200078e007b */
[----:B------:R-:W-:Y:S01]  /*7fe0*/  ISETP.GT.AND P5, PT, R130, 0x5, PT ;  /* 0x000000058200780c */ /* 0x000fe20003fa4270 */
[----:B------:R-:W4:Y:S01]  /*7ff0*/  LDL R123, [R1+0x4d4] ;  /* 0x0004d400017b7983 */ /* 0x000f220000100800 */
[----:B------:R-:W-:-:S02]  /*8000*/  PRMT R121, RZ, 0x7610, R121 ;  /* 0x00007610ff797816 */ /* 0x000fc40000000079 */
[----:B------:R-:W-:Y:S02]  /*8010*/  PRMT R140, RZ, 0x7610, R140 ;  /* 0x00007610ff8c7816 */ /* 0x000fe4000000008c */
[----:B------:R-:W-:Y:S02]  /*8020*/  ISETP.GT.AND P1, PT, R130, 0x6, PT ;  /* 0x000000068200780c */ /* 0x000fe40003f24270 */
[----:B------:R1:W4:Y:S03]  /*8030*/  @P4 LDG.E.U16 R121, desc[UR6][R116.64] ;  /* 0x0000000674794981 */ /* 0x000326000c1e1500 */
[----:B------:R-:W-:Y:S01]  /*8040*/  @P0 IMAD.MOV.U32 R115, RZ, RZ, R111 ;  /* 0x000000ffff730224 */ /* 0x000fe200078e006f */
[----:B------:R-:W-:-:S04]  /*8050*/  PRMT R134, RZ, 0x7610, R134 ;  /* 0x00007610ff867816 */ /* 0x000fc80000000086 */
[----:B------:R0:W4:Y:S01]  /*8060*/  @P0 LDG.E.U16 R140, desc[UR6][R114.64] ;  /* 0x00000006728c0981 */ /* 0x000122000c1e1500 */
[----:B------:R-:W-:Y:S01]  /*8070*/  ISETP.GT.AND P0, PT, R130, 0x7, PT ;  /* 0x000000078200780c */ /* 0x000fe20003f04270 */
[----:B-1----:R-:W-:Y:S02]  /*8080*/  @P5 IMAD.MOV.U32 R117, RZ, RZ, R120 ;  /* 0x000000ffff755224 */ /* 0x002fe400078e0078 */
[----:B------:R-:W-:Y:S01]  /*8090*/  @P5 IMAD.MOV.U32 R116, RZ, RZ, R0 ;  /* 0x000000ffff745224 */ /* 0x000fe200078e0000 */
[----:B------:R-:W-:Y:S01]  /*80a0*/  PRMT R133, RZ, 0x7610, R133 ;  /* 0x00007610ff857816 */ /* 0x000fe20000000085 */
[----:B------:R-:W4:Y:S04]  /*80b0*/  LDL R0, [R1+0x4d8] ;  /* 0x0004d80001007983 */ /* 0x000f280000100800 */
[----:B------:R2:W4:Y:S01]  /*80c0*/  @P5 LDG.E.U16 R134, desc[UR6][R116.64] ;  /* 0x0000000674865981 */ /* 0x000522000c1e1500 */
[----:B0-----:R-:W-:Y:S01]  /*80d0*/  PRMT R114, RZ, 0x7610, R114 ;  /* 0x00007610ff727816 */ /* 0x001fe20000000072 */
[----:B--2---:R-:W-:-:S02]  /*80e0*/  @P1 IMAD.MOV.U32 R117, RZ, RZ, R119 ;  /* 0x000000ffff751224 */ /* 0x004fc400078e0077 */
[----:B---3--:R-:W-:-:S05]  /*80f0*/  @P1 IMAD.MOV.U32 R116, RZ, RZ, R118 ;  /* 0x000000ffff741224 */ /* 0x008fca00078e0076 */
[----:B------:R0:W2:Y:S02]  /*8100*/  @P1 LDG.E.U16 R133, desc[UR6][R116.64] ;  /* 0x0000000674851981 */ /* 0x0000a4000c1e1500 */
[----:B0-----:R-:W-:Y:S02]  /*8110*/  @P0 IMAD.MOV.U32 R117, RZ, RZ, R132 ;  /* 0x000000ffff750224 */ /* 0x001fe400078e0084 */
[----:B----4-:R-:W-:-:S05]  /*8120*/  @P0 IMAD.MOV.U32 R116, RZ, RZ, R131 ;  /* 0x000000ffff740224 */ /* 0x010fca00078e0083 */
[----:B------:R0:W3:Y:S04]  /*8130*/  @P0 LDG.E.U16 R114, desc[UR6][R116.64] ;  /* 0x0000000674720981 */ /* 0x0000e8000c1e1500 */
[----:B------:R1:W-:Y:S04]  /*8140*/  STL [R1+0x520], R121 ;  /* 0x0005207901007387 */ /* 0x0003e80000100800 */
[----:B------:R-:W4:Y:S04]  /*8150*/  LDL R120, [R1+0x4d0] ;  /* 0x0004d00001787983 */ /* 0x000f280000100800 */
[----:B------:R-:W2:Y:S04]  /*8160*/  LDL R118, [R1+0x4c8] ;  /* 0x0004c80001767983 */ /* 0x000ea80000100800 */
[----:B-1----:R-:W2:Y:S01]  /*8170*/  LDL R121, [R1+0x4cc] ;  /* 0x0004cc0001797983 */ /* 0x002ea20000100800 */
[----:B------:R-:W-:-:S03]  /*8180*/  ISETP.GT.AND P2, PT, R130, 0x8, PT ;  /* 0x000000088200780c */ /* 0x000fc60003f44270 */
[----:B------:R-:W2:Y:S10]  /*8190*/  LDL R119, [R1+0x4c4] ;  /* 0x0004c40001777983 */ /* 0x000eb40000100800 */
[----:B0-----:R-:W-:-:S02]  /*81a0*/  @P2 IMAD.MOV.U32 R116, RZ, RZ, R0 ;  /* 0x000000ffff742224 */ /* 0x001fc400078e0000 */
[----:B------:R-:W-:Y:S01]  /*81b0*/  @P2 IMAD.MOV.U32 R117, RZ, RZ, R123 ;  /* 0x000000ffff752224 */ /* 0x000fe200078e007b */
[C---:B------:R-:W-:Y:S01]  /*81c0*/  ISETP.GT.AND P3, PT, R130.reuse, 0x9, PT ;  /* 0x000000098200780c */ /* 0x040fe20003f64270 */
[----:B---3--:R-:W-:Y:S04]  /*81d0*/  STL [R1+0x634], R114 ;  /* 0x0006347201007387 */ /* 0x008fe80000100800 */
[----:B------:R-:W3:Y:S04]  /*81e0*/  LDL R123, [R1+0x4bc] ;  /* 0x0004bc00017b7983 */ /* 0x000ee80000100800 */
[----:B------:R-:W3:Y:S01]  /*81f0*/  LDL R0, [R1+0x4c0] ;  /* 0x0004c00001007983 */ /* 0x000ee20000100800 */
[----:B------:R-:W-:-:S02]  /*8200*/  ISETP.GT.AND P4, PT, R130, 0xa, PT ;  /* 0x0000000a8200780c */ /* 0x000fc40003f84270 */
[----:B------:R-:W-:Y:S01]  /*8210*/  PRMT R143, RZ, 0x7610, R143 ;  /* 0x00007610ff8f7816 */ /* 0x000fe2000000008f */
[----:B------:R-:W3:Y:S01]  /*8220*/  LDL R132, [R1+0x4b4] ;  /* 0x0004b40001847983 */ /* 0x000ee20000100800 */
[----:B------:R-:W-:-:S03]  /*8230*/  PRMT R159, RZ, 0x7610, R159 ;  /* 0x00007610ff9f7816 */ /* 0x000fc6000000009f */
[----:B------:R-:W3:Y:S04]  /*8240*/  LDL R131, [R1+0x4b8] ;  /* 0x0004b80001837983 */ /* 0x000ee80000100800 */
[----:B------:R4:W3:Y:S02]  /*8250*/  @P2 LDG.E.U16 R143, desc[UR6][R116.64] ;  /* 0x00000006748f2981 */ /* 0x0008e4000c1e1500 */
[----:B----4-:R-:W-:Y:S02]  /*8260*/  @P3 IMAD.MOV.U32 R116, RZ, RZ, R120 ;  /* 0x000000ffff743224 */ /* 0x010fe400078e0078 */
[----:B--2---:R-:W-:Y:S01]  /*8270*/  @P3 IMAD.MOV.U32 R117, RZ, RZ, R121 ;  /* 0x000000ffff753224 */ /* 0x004fe200078e0079 */
[----:B------:R-:W-:Y:S01]  /*8280*/  ISETP.GT.AND P1, PT, R130, 0xb, PT ;  /* 0x0000000b8200780c */ /* 0x000fe20003f24270 */
[----:B------:R-:W2:Y:S04]  /*8290*/  LDL R121, [R1+0x4ac] ;  /* 0x0004ac0001797983 */ /* 0x000ea80000100800 */
[----:B------:R0:W4:Y:S04]  /*82a0*/  @P3 LDG.E.U16 R159, desc[UR6][R116.64] ;  /* 0x00000006749f3981 */ /* 0x000128000c1e1500 */
[----:B------:R-:W4:Y:S01]  /*82b0*/  LDL R120, [R1+0x4a4] ;  /* 0x0004a40001787983 */ /* 0x000f220000100800 */
[----:B0-----:R-:W-:-:S03]  /*82c0*/  @P4 IMAD.MOV.U32 R116, RZ, RZ, R118 ;  /* 0x000000ffff744224 */ /* 0x001fc600078e0076 */
[----:B------:R-:W4:Y:S01]  /*82d0*/  LDL R118, [R1+0x4b0] ;  /* 0x0004b00001767983 */ /* 0x000f220000100800 */
[----:B------:R-:W-:-:S03]  /*82e0*/  @P4 IMAD.MOV.U32 R117, RZ, RZ, R119 ;  /* 0x000000ffff754224 */ /* 0x000fc600078e0077 */
[----:B------:R-:W4:Y:S01]  /*82f0*/  LDL R119, [R1+0x4a8] ;  /* 0x0004a80001777983 */ /* 0x000f220000100800 */
[----:B------:R-:W-:-:S03]  /*8300*/  PRMT R181, RZ, 0x7610, R181 ;  /* 0x00007610ffb57816 */ /* 0x000fc600000000b5 */
[----:B------:R-:W-:Y:S04]  /*8310*/  STL [R1+0x51c], R134 ;  /* 0x00051c8601007387 */ /* 0x000fe80000100800 */
[----:B------:R3:W4:Y:S02]  /*8320*/  @P4 LDG.E.U16 R181, desc[UR6][R116.64] ;  /* 0x0000000674b54981 */ /* 0x000724000c1e1500 */
[----:B---3--:R-:W-:Y:S02]  /*8330*/  @P1 IMAD.MOV.U32 R117, RZ, RZ, R123 ;  /* 0x000000ffff751224 */ /* 0x008fe400078e007b */
[----:B------:R-:W3:Y:S01]  /*8340*/  LDL R123, [R1+0x49c] ;  /* 0x00049c00017b7983 */ /* 0x000ee20000100800 */
[----:B------:R-:W-:-:S03]  /*8350*/  @P1 IMAD.MOV.U32 R116, RZ, RZ, R0 ;  /* 0x000000ffff741224 */ /* 0x000fc600078e0000 */
[----:B------:R-:W3:Y:S01]  /*8360*/  LDL R0, [R1+0x4a0] ;  /* 0x0004a00001007983 */ /* 0x000ee20000100800 */
[C---:B------:R-:W-:Y:S02]  /*8370*/  ISETP.GT.AND P0, PT, R130.reuse, 0xc, PT ;  /* 0x0000000c8200780c */ /* 0x040fe40003f04270 */
[----:B------:R-:W-:Y:S02]  /*8380*/  PRMT R165, RZ, 0x7610, R165 ;  /* 0x00007610ffa57816 */ /* 0x000fe400000000a5 */
[C---:B------:R-:W-:Y:S02]  /*8390*/  ISETP.GT.AND P2, PT, R130.reuse, 0xd, PT ;  /* 0x0000000d8200780c */ /* 0x040fe40003f44270 */
[----:B------:R-:W-:Y:S02]  /*83a0*/  PRMT R129, RZ, 0x7610, R129 ;  /* 0x00007610ff817816 */ /* 0x000fe40000000081 */
[----:B------:R-:W-:Y:S01]  /*83b0*/  ISETP.GT.AND P3, PT, R130, 0xe, PT ;  /* 0x0000000e8200780c */ /* 0x000fe20003f64270 */
[----:B------:R0:W3:Y:S01]  /*83c0*/  @P1 LDG.E.U16 R165, desc[UR6][R116.64] ;  /* 0x0000000674a51981 */ /* 0x0000e2000c1e1500 */
[----:B------:R-:W-:-:S03]  /*83d0*/  PRMT R127, RZ, 0x7610, R127 ;  /* 0x00007610ff7f7816 */ /* 0x000fc6000000007f */
[----:B0-----:R-:W-:Y:S02]  /*83e0*/  @P0 IMAD.MOV.U32 R116, RZ, RZ, R131 ;  /* 0x000000ffff740224 */ /* 0x001fe400078e0083 */
[----:B------:R-:W-:-:S05]  /*83f0*/  @P0 IMAD.MOV.U32 R117, RZ, RZ, R132 ;  /* 0x000000ffff750224 */ /* 0x000fca00078e0084 */
[----:B------:R2:W3:Y:S01]  /*8400*/  @P0 LDG.E.U16 R129, desc[UR6][R116.64] ;  /* 0x0000000674810981 */ /* 0x0004e2000c1e1500 */
[----:B------:R-:W-:Y:S02]  /*8410*/  ISETP.GT.AND P4, PT, R130, 0xf, PT ;  /* 0x0000000f8200780c */ /* 0x000fe40003f84270 */
[----:B------:R-:W-:Y:S01]  /*8420*/  PRMT R128, RZ, 0x7610, R128 ;  /* 0x00007610ff807816 */ /* 0x000fe20000000080 */
[----:B--2---:R-:W-:Y:S02]  /*8430*/  @P2 IMAD.MOV.U32 R117, RZ, RZ, R121 ;  /* 0x000000ffff752224 */ /* 0x004fe400078e0079 */
[----:B----4-:R-:W-:-:S05]  /*8440*/  @P2 IMAD.MOV.U32 R116, RZ, RZ, R118 ;  /* 0x000000ffff742224 */ /* 0x010fca00078e0076 */
[----:B------:R0:W2:Y:S02]  /*8450*/  @P2 LDG.E.U16 R127, desc[UR6][R116.64] ;  /* 0x00000006747f2981 */ /* 0x0000a4000c1e1500 */
[----:B0-----:R-:W-:Y:S02]  /*8460*/  @P3 IMAD.MOV.U32 R116, RZ, RZ, R119 ;  /* 0x000000ffff743224 */ /* 0x001fe400078e0077 */
[----:B------:R-:W-:-:S05]  /*8470*/  @P3 IMAD.MOV.U32 R117, RZ, RZ, R120 ;  /* 0x000000ffff753224 */ /* 0x000fca00078e0078 */
[----:B------:R3:W4:Y:S01]  /*8480*/  @P3 LDG.E.U16 R128, desc[UR6][R116.64] ;  /* 0x0000000674803981 */ /* 0x000722000c1e1500 */
[----:B------:R-:W-:-:S03]  /*8490*/  PRMT R111, RZ, 0x7610, R111 ;  /* 0x00007610ff6f7816 */ /* 0x000fc6000000006f */
[----:B------:R-:W-:Y:S04]  /*84a0*/  STL [R1+0x518], R133 ;  /* 0x0005188501007387 */ /* 0x000fe80000100800 */
[----:B------:R-:W4:Y:S04]  /*84b0*/  LDL R121, [R1+0x494] ;  /* 0x0004940001797983 */ /* 0x000f280000100800 */
[----:B------:R-:W4:Y:S04]  /*84c0*/  LDL R118, [R1+0x498] ;  /* 0x0004980001767983 */ /* 0x000f280000100800 */
[----:B------:R-:W4:Y:S04]  /*84d0*/  LDL R120, [R1+0x48c] ;  /* 0x00048c0001787983 */ /* 0x000f280000100800 */
[----:B------:R-:W4:Y:S01]  /*84e0*/  LDL R119, [R1+0x490] ;  /* 0x0004900001777983 */ /* 0x000f220000100800 */
[----:B---3--:R-:W-:-:S02]  /*84f0*/  @P4 IMAD.MOV.U32 R117, RZ, RZ, R123 ;  /* 0x000000ffff754224 */ /* 0x008fc400078e007b */
[----:B------:R-:W-:-:S05]  /*8500*/  @P4 IMAD.MOV.U32 R116, RZ, RZ, R0 ;  /* 0x000000ffff744224 */ /* 0x000fca00078e0000 */
[----:B------:R0:W3:Y:S01]  /*8510*/  @P4 LDG.E.U16 R111, desc[UR6][R116.64] ;  /* 0x00000006746f4981 */ /* 0x0000e2000c1e1500 */
[----:B------:R-:W-:-:S03]  /*8520*/  ISETP.GT.AND P1, PT, R130, 0x10, PT ;  /* 0x000000108200780c */ /* 0x000fc60003f24270 */
[----:B--2---:R1:W-:Y:S04]  /*8530*/  STL [R1+0x50], R127 ;  /* 0x0000507f01007387 */ /* 0x0043e80000100800 */
[----:B-1----:R-:W2:Y:S04]  /*8540*/  LDL R127, [R1+0x488] ;  /* 0x00048800017f7983 */ /* 0x002ea80000100800 */
[----:B----4-:R1:W-:Y:S04]  /*8550*/  STL [R1+0x4c], R128 ;  /* 0x00004c8001007387 */ /* 0x0103e80000100800 */
[----:B------:R-:W4:Y:S04]  /*8560*/  LDL R123, [R1+0x47c] ;  /* 0x00047c00017b7983 */ /* 0x000f280000100800 */
[----:B------:R-:W4:Y:S04]  /*8570*/  LDL R0, [R1+0x480] ;  /* 0x0004800001007983 */ /* 0x000f280000100800 */
[----:B-1----:R-:W4:Y:S01]  /*8580*/  LDL R128, [R1+0x484] ;  /* 0x0004840001807983 */ /* 0x002f220000100800 */
[----:B0-----:R-:W-:-:S02]  /*8590*/  @P1 IMAD.MOV.U32 R116, RZ, RZ, R118 ;  /* 0x000000ffff741224 */ /* 0x001fc400078e0076 */
[----:B------:R-:W-:Y:S01]  /*85a0*/  @P1 IMAD.MOV.U32 R117, RZ, RZ, R121 ;  /* 0x000000ffff751224 */ /* 0x000fe200078e0079 */
[----:B---3--:R0:W-:Y:S04]  /*85b0*/  STL [R1+0x638], R111 ;  /* 0x0006386f01007387 */ /* 0x0081e80000100800 */
[----:B------:R-:W3:Y:S04]  /*85c0*/  LDL R121, [R1+0x474] ;  /* 0x0004740001797983 */ /* 0x000ee80000100800 */
[----:B------:R-:W3:Y:S01]  /*85d0*/  LDL R118, [R1+0x478] ;  /* 0x0004780001767983 */ /* 0x000ee20000100800 */
[----:B------:R-:W-:-:S02]  /*85e0*/  ISETP.GT.AND P0, PT, R130, 0x11, PT ;  /* 0x000000118200780c */ /* 0x000fc40003f04270 */
[----:B------:R-:W-:Y:S02]  /*85f0*/  PRMT R142, RZ, 0x7610, R142 ;  /* 0x00007610ff8e7816 */ /* 0x000fe4000000008e */
[C---:B------:R-:W-:Y:S02]  /*8600*/  ISETP.GT.AND P2, PT, R130.reuse, 0x12, PT ;  /* 0x000000128200780c */ /* 0x040fe40003f44270 */
[----:B------:R-:W-:Y:S02]  /*8610*/  PRMT R158, RZ, 0x7610, R158 ;  /* 0x00007610ff9e7816 */ /* 0x000fe4000000009e */
[C---:B------:R-:W-:Y:S01]  /*8620*/  ISETP.GT.AND P3, PT, R130.reuse, 0x13, PT ;  /* 0x000000138200780c */ /* 0x040fe20003f64270 */
[----:B------:R1:W3:Y:S01]  /*8630*/  @P1 LDG.E.U16 R142, desc[UR6][R116.64] ;  /* 0x00000006748e1981 */ /* 0x0002e2000c1e1500 */
[----:B------:R-:W-:Y:S02]  /*8640*/  ISETP.GT.AND P4, PT, R130, 0x14, PT ;  /* 0x000000148200780c */ /* 0x000fe40003f84270 */
[----:B------:R-:W-:Y:S01]  /*8650*/  PRMT R180, RZ, 0x7610, R180 ;  /* 0x00007610ffb47816 */ /* 0x000fe200000000b4 */
[----:B------:R-:W-:Y:S01]  /*8660*/  STL [R1+0x54], R129 ;  /* 0x0000548101007387 */ /* 0x000fe20000100800 */
[----:B-1----:R-:W-:-:S02]  /*8670*/  @P0 IMAD.MOV.U32 R116, RZ, RZ, R119 ;  /* 0x000000ffff740224 */ /* 0x002fc400078e0077 */
[----:B------:R-:W-:Y:S01]  /*8680*/  @P0 IMAD.MOV.U32 R117, RZ, RZ, R120 ;  /* 0x000000ffff750224 */ /* 0x000fe200078e0078 */
[----:B------:R-:W3:Y:S04]  /*8690*/  LDL R119, [R1+0x470] ;  /* 0x0004700001777983 */ /* 0x000ee80000100800 */
[----:B------:R2:W3:Y:S04]  /*86a0*/  @P0 LDG.E.U16 R158, desc[UR6][R116.64] ;  /* 0x00000006749e0981 */ /* 0x0004e8000c1e1500 */
[----:B------:R-:W3:Y:S01]  /*86b0*/  LDL R120, [R1+0x46c] ;  /* 0x00046c0001787983 */ /* 0x000ee20000100800 */
[----:B------:R-:W-:Y:S01]  /*86c0*/  PRMT R164, RZ, 0x7610, R164 ;  /* 0x00007610ffa47816 */ /* 0x000fe200000000a4 */
[----:B--2---:R-:W-:Y:S01]  /*86d0*/  @P2 IMAD.MOV.U32 R116, RZ, RZ, R127 ;  /* 0x000000ffff742224 */ /* 0x004fe200078e007f */
[----:B------:R-:W-:Y:S01]  /*86e0*/  PRMT R122, RZ, 0x7610, R122 ;  /* 0x00007610ff7a7816 */ /* 0x000fe2000000007a */
[----:B------:R-:W2:Y:S01]  /*86f0*/  LDL R127, [R1+0x454] ;  /* 0x00045400017f7983 */ /* 0x000ea20000100800 */
[----:B----4-:R-:W-:-:S05]  /*8700*/  @P2 IMAD.MOV.U32 R117, RZ, RZ, R128 ;  /* 0x000000ffff752224 */ /* 0x010fca00078e0080 */
[----:B------:R1:W4:Y:S02]  /*8710*/  @P2 LDG.E.U16 R180, desc[UR6][R116.64] ;  /* 0x0000000674b42981 */ /* 0x000324000c1e1500 */
[----:B-1----:R-:W-:Y:S02]  /*8720*/  @P3 IMAD.MOV.U32 R116, RZ, RZ, R0 ;  /* 0x000000ffff743224 */ /* 0x002fe400078e0000 */
[----:B------:R-:W-:Y:S01]  /*8730*/  @P3 IMAD.MOV.U32 R117, RZ, RZ, R123 ;  /* 0x000000ffff753224 */ /* 0x000fe200078e007b */
[----:B------:R-:W2:Y:S04]  /*8740*/  LDL R0, [R1+0x468] ;  /* 0x0004680001007983 */ /* 0x000ea80000100800 */
[----:B------:R-:W4:Y:S04]  /*8750*/  LDL R123, [R1+0x464] ;  /* 0x00046400017b7983 */ /* 0x000f280000100800 */
[----:B------:R3:W4:Y:S02]  /*8760*/  @P3 LDG.E.U16 R164, desc[UR6][R116.64] ;  /* 0x0000000674a43981 */ /* 0x000724000c1e1500 */
[----:B---3--:R-:W-:-:S02]  /*8770*/  @P4 IMAD.MOV.U32 R117, RZ, RZ, R121 ;  /* 0x000000ffff754224 */ /* 0x008fc400078e0079 */
[----:B------:R-:W3:Y:S01]  /*8780*/  LDL R121, [R1+0x45c] ;  /* 0x00045c0001797983 */ /* 0x000ee20000100800 */
[----:B------:R-:W-:-:S03]  /*8790*/  @P4 IMAD.MOV.U32 R116, RZ, RZ, R118 ;  /* 0x000000ffff744224 */ /* 0x000fc600078e0076 */
[----:B------:R-:W3:Y:S04]  /*87a0*/  LDL R118, [R1+0x460] ;  /* 0x0004600001767983 */ /* 0x000ee80000100800 */
[----:B------:R1:W3:Y:S01]  /*87b0*/  @P4 LDG.E.U16 R122, desc[UR6][R116.64] ;  /* 0x00000006747a4981 */ /* 0x0002e2000c1e1500 */
[C---:B------:R-:W-:Y:S02]  /*87c0*/  ISETP.GT.AND P1, PT, R130.reuse, 0x15, PT ;  /* 0x000000158200780c */ /* 0x040fe40003f24270 */
[C---:B------:R-:W-:Y:S02]  /*87d0*/  ISETP.GT.AND P0, PT, R130.reuse, 0x16, PT ;  /* 0x000000168200780c */ /* 0x040fe40003f04270 */
[----:B------:R-:W-:Y:S02]  /*87e0*/  PRMT R124, RZ, 0x7610, R124 ;  /* 0x00007610ff7c7816 */ /* 0x000fe4000000007c */
[----:B------:R-:W-:-:S02]  /*87f0*/  ISETP.GT.AND P2, PT, R130, 0x17, PT ;  /* 0x000000178200780c */ /* 0x000fc40003f44270 */
[----:B0-----:R-:W-:-:S05]  /*8800*/  PRMT R111, RZ, 0x7610, R111 ;  /* 0x00007610ff6f7816 */ /* 0x001fca000000006f */
[----:B-1----:R-:W-:Y:S02]  /*8810*/  @P1 IMAD.MOV.U32 R116, RZ, RZ, R119 ;  /* 0x000000ffff741224 */ /* 0x002fe400078e0077 */
[----:B------:R-:W-:-:S05]  /*8820*/  @P1 IMAD.MOV.U32 R117, RZ, RZ, R120 ;  /* 0x000000ffff751224 */ /* 0x000fca00078e0078 */
[----:B------:R2:W3:Y:S01]  /*8830*/  @P1 LDG.E.U16 R124, desc[UR6][R116.64] ;  /* 0x00000006747c1981 */ /* 0x0004e2000c1e1500 */
[----:B------:R-:W-:Y:S01]  /*8840*/  PRMT R110, RZ, 0x7610, R110 ;  /* 0x00007610ff6e7816 */ /* 0x000fe2000000006e */
[----:B--2---:R-:W-:Y:S02]  /*8850*/  @P0 IMAD.MOV.U32 R116, RZ, RZ, R0 ;  /* 0x000000ffff740224 */ /* 0x004fe400078e0000 */
[----:B----4-:R-:W-:-:S05]  /*8860*/  @P0 IMAD.MOV.U32 R117, RZ, RZ, R123 ;  /* 0x000000ffff750224 */ /* 0x010fca00078e007b */
[----:B------:R3:W2:Y:S02]  /*8870*/  @P0 LDG.E.U16 R111, desc[UR6][R116.64] ;  /* 0x00000006746f0981 */ /* 0x0006a4000c1e1500 */
[----:B---3--:R-:W-:Y:S02]  /*8880*/  @P2 IMAD.MOV.U32 R117, RZ, RZ, R121 ;  /* 0x000000ffff752224 */ /* 0x008fe400078e0079 */
[----:B------:R-:W-:Y:S01]  /*8890*/  @P2 IMAD.MOV.U32 R116, RZ, RZ, R118 ;  /* 0x000000ffff742224 */ /* 0x000fe200078e0076 */
[----:B------:R0:W-:Y:S04]  /*88a0*/  STL [R1+0x3c], R122 ;  /* 0x00003c7a01007387 */ /* 0x0001e80000100800 */
[----:B------:R-:W3:Y:S04]  /*88b0*/  @P2 LDG.E.U16 R110, desc[UR6][R116.64] ;  /* 0x00000006746e2981 */ /* 0x000ee8000c1e1500 */
[----:B------:R-:W4:Y:S04]  /*88c0*/  LDL R120, [R1+0x44c] ;  /* 0x00044c0001787983 */ /* 0x000f280000100800 */
[----:B0-----:R-:W4:Y:S04]  /*88d0*/  LDL R122, [R1+0x458] ;  /* 0x00045800017a7983 */ /* 0x001f280000100800 */
[----:B------:R-:W4:Y:S01]  /*88e0*/  LDL R119, [R1+0x450] ;  /* 0x0004500001777983 */ /* 0x000f220000100800 */
[----:B------:R-:W-:-:S03]  /*88f0*/  ISETP.GT.AND P3, PT, R130, 0x18, PT ;  /* 0x000000188200780c */ /* 0x000fc60003f64270 */
[----:B------:R0:W-:Y:S04]  /*8900*/  STL [R1+0x34], R124 ;  /* 0x0000347c01007387 */ /* 0x0001e80000100800 */
[----:B------:R-:W4:Y:S04]  /*8910*/  LDL R0, [R1+0x448] ;  /* 0x0004480001007983 */ /* 0x000f280000100800 */
[----:B0-----:R-:W4:Y:S04]  /*8920*/  LDL R124, [R1+0x444] ;  /* 0x00044400017c7983 */ /* 0x001f280000100800 */
[----:B--2---:R-:W-:Y:S04]  /*8930*/  STL [R1+0x63c], R111 ;  /* 0x00063c6f01007387 */ /* 0x004fe80000100800 */
[----:B------:R-:W2:Y:S04]  /*8940*/  LDL R123, [R1+0x43c] ;  /* 0x00043c00017b7983 */ /* 0x000ea80000100800 */
[----:B------:R-:W2:Y:S04]  /*8950*/  LDL R121, [R1+0x440] ;  /* 0x0004400001797983 */ /* 0x000ea80000100800 */
[----:B------:R-:W2:Y:S04]  /*8960*/  LDL R118, [R1+0x438] ;  /* 0x0004380001767983 */ /* 0x000ea80000100800 */
[----:B---3--:R-:W-:Y:S01]  /*8970*/  STL [R1+0x640], R110 ;  /* 0x0006406e01007387 */ /* 0x008fe20000100800 */
[----:B----4-:R-:W-:-:S03]  /*8980*/  @P3 IMAD.MOV.U32 R116, RZ, RZ, R122 ;  /* 0x000000ffff743224 */ /* 0x010fc600078e007a */
[----:B------:R-:W3:Y:S01]  /*8990*/  LDL R122, [R1+0x434] ;  /* 0x00043400017a7983 */ /* 0x000ee20000100800 */
[C---:B------:R-:W-:Y:S01]  /*89a0*/  ISETP.GT.AND P4, PT, R130.reuse, 0x19, PT ;  /* 0x000000198200780c */ /* 0x040fe20003f84270 */
[----:B------:R-:W-:Y:S01]  /*89b0*/  @P3 IMAD.MOV.U32 R117, RZ, RZ, R127 ;  /* 0x000000ffff753224 */ /* 0x000fe200078e007f */
[----:B------:R-:W-:Y:S02]  /*89c0*/  PRMT R145, RZ, 0x7610, R145 ;  /* 0x00007610ff917816 */ /* 0x000fe40000000091 */
[C---:B------:R-:W-:Y:S02]  /*89d0*/  ISETP.GT.AND P1, PT, R130.reuse, 0x1a, PT ;  /* 0x0000001a8200780c */ /* 0x040fe40003f24270 */
[----:B------:R-:W-:Y:S02]  /*89e0*/  PRMT R191, RZ, 0x7610, R191 ;  /* 0x00007610ffbf7816 */ /* 0x000fe400000000bf */
[----:B------:R-:W-:Y:S01]  /*89f0*/  ISETP.GT.AND P0, PT, R130, 0x1b, PT ;  /* 0x0000001b8200780c */ /* 0x000fe20003f04270 */
[----:B------:R0:W4:Y:S01]  /*8a00*/  @P3 LDG.E.U16 R145, desc[UR6][R116.64] ;  /* 0x0000000674913981 */ /* 0x000122000c1e1500 */
[----:B------:R-:W-:-:S02]  /*8a10*/  PRMT R179, RZ, 0x7610, R179 ;  /* 0x00007610ffb37816 */ /* 0x000fc400000000b3 */
[----:B------:R-:W-:Y:S01]  /*8a20*/  ISETP.GT.AND P2, PT, R130, 0x1c, PT ;  /* 0x0000001c8200780c */ /* 0x000fe20003f44270 */
[----:B0-----:R-:W-:Y:S02]  /*8a30*/  @P4 IMAD.MOV.U32 R116, RZ, RZ, R119 ;  /* 0x000000ffff744224 */ /* 0x001fe400078e0077 */
[----:B------:R-:W-:Y:S01]  /*8a40*/  @P4 IMAD.MOV.U32 R117, RZ, RZ, R120 ;  /* 0x000000ffff754224 */ /* 0x000fe200078e0078 */
[----:B------:R-:W4:Y:S04]  /*8a50*/  LDL R119, [R1+0x430] ;  /* 0x0004300001777983 */ /* 0x000f280000100800 */
[----:B------:R0:W4:Y:S04]  /*8a60*/  @P4 LDG.E.U16 R191, desc[UR6][R116.64] ;  /* 0x0000000674bf4981 */ /* 0x000128000c1e1500 */
[----:B------:R-:W4:Y:S01]  /*8a70*/  LDL R120, [R1+0x42c] ;  /* 0x00042c0001787983 */ /* 0x000f220000100800 */
[----:B------:R-:W-:Y:S01]  /*8a80*/  PRMT R246, RZ, 0x7610, R246 ;  /* 0x00007610fff67816 */ /* 0x000fe200000000f6 */
[----:B0-----:R-:W-:-:S02]  /*8a90*/  @P1 IMAD.MOV.U32 R116, RZ, RZ, R0 ;  /* 0x000000ffff741224 */ /* 0x001fc400078e0000 */
[----:B------:R-:W-:Y:S01]  /*8aa0*/  @P1 IMAD.MOV.U32 R117, RZ, RZ, R124 ;  /* 0x000000ffff751224 */ /* 0x000fe200078e007c */
[----:B------:R-:W4:Y:S04]  /*8ab0*/  LDL R0, [R1+0x428] ;  /* 0x0004280001007983 */ /* 0x000f280000100800 */
[----:B------:R2:W4:Y:S04]  /*8ac0*/  @P1 LDG.E.U16 R179, desc[UR6][R116.64] ;  /* 0x0000000674b31981 */ /* 0x000528000c1e1500 */
[----:B------:R-:W4:Y:S01]  /*8ad0*/  LDL R124, [R1+0x41c] ;  /* 0x00041c00017c7983 */ /* 0x000f220000100800 */
[----:B--2---:R-:W-:-:S02]  /*8ae0*/  @P0 IMAD.MOV.U32 R117, RZ, RZ, R123 ;  /* 0x000000ffff750224 */ /* 0x004fc400078e007b */
[----:B------:R-:W-:Y:S01]  /*8af0*/  @P0 IMAD.MOV.U32 R116, RZ, RZ, R121 ;  /* 0x000000ffff740224 */ /* 0x000fe200078e0079 */
[C---:B------:R-:W-:Y:S01]  /*8b00*/  ISETP.GT.AND P3, PT, R130.reuse, 0x1d, PT ;  /* 0x0000001d8200780c */ /* 0x040fe20003f64270 */
[----:B------:R-:W2:Y:S04]  /*8b10*/  LDL R121, [R1+0x424] ;  /* 0x0004240001797983 */ /* 0x000ea80000100800 */
[----:B------:R3:W2:Y:S01]  /*8b20*/  @P0 LDG.E.U16 R246, desc[UR6][R116.64] ;  /* 0x0000000674f60981 */ /* 0x0006a2000c1e1500 */
[----:B------:R-:W-:Y:S02]  /*8b30*/  ISETP.GT.AND P4, PT, R130, 0x1e, PT ;  /* 0x0000001e8200780c */ /* 0x000fe40003f84270 */
[----:B------:R-:W-:Y:S01]  /*8b40*/  PRMT R126, RZ, 0x7610, R126 ;  /* 0x00007610ff7e7816 */ /* 0x000fe2000000007e */
[----:B------:R-:W2:Y:S01]  /*8b50*/  LDL R123, [R1+0x414] ;  /* 0x00041400017b7983 */ /* 0x000ea20000100800 */
[----:B---3--:R-:W-:-:S03]  /*8b60*/  @P2 IMAD.MOV.U32 R117, RZ, RZ, R122 ;  /* 0x000000ffff752224 */ /* 0x008fc600078e007a */
[----:B------:R-:W3:Y:S01]  /*8b70*/  LDL R122, [R1+0x420] ;  /* 0x00042000017a7983 */ /* 0x000ee20000100800 */
[----:B------:R-:W-:Y:S01]  /*8b80*/  @P2 IMAD.MOV.U32 R116, RZ, RZ, R118 ;  /* 0x000000ffff742224 */ /* 0x000fe200078e0076 */
[----:B------:R-:W-:Y:S02]  /*8b90*/  PRMT R125, RZ, 0x7610, R125 ;  /* 0x00007610ff7d7816 */ /* 0x000fe4000000007d */
[----:B------:R-:W-:Y:S01]  /*8ba0*/  ISETP.GT.AND P1, PT, R130, 0x1f, PT ;  /* 0x0000001f8200780c */ /* 0x000fe20003f24270 */
[----:B------:R-:W3:Y:S04]  /*8bb0*/  LDL R118, [R1+0x418] ;  /* 0x0004180001767983 */ /* 0x000ee80000100800 */
[----:B------:R4:W3:Y:S01]  /*8bc0*/  @P2 LDG.E.U16 R126, desc[UR6][R116.64] ;  /* 0x00000006747e2981 */ /* 0x0008e2000c1e1500 */
[----:B------:R-:W-:Y:S01]  /*8bd0*/  PRMT R114, RZ, 0x7610, R114 ;  /* 0x00007610ff727816 */ /* 0x000fe20000000072 */
[----:B----4-:R-:W-:Y:S01]  /*8be0*/  @P3 IMAD.MOV.U32 R116, RZ, RZ, R119 ;  /* 0x000000ffff743224 */ /* 0x010fe200078e0077 */
[----:B------:R-:W-:Y:S01]  /*8bf0*/  PRMT R113, RZ, 0x7610, R113 ;  /* 0x00007610ff717816 */ /* 0x000fe20000000071 */
[----:B------:R-:W4:Y:S01]  /*8c00*/  LDL R119, [R1+0x410] ;  /* 0x0004100001777983 */ /* 0x000f220000100800 */
[----:B------:R-:W-:-:S03]  /*8c10*/  @P3 IMAD.MOV.U32 R117, RZ, RZ, R120 ;  /* 0x000000ffff753224 */ /* 0x000fc600078e0078 */
[----:B------:R-:W4:Y:S04]  /*8c20*/  LDL R120, [R1+0x40c] ;  /* 0x00040c0001787983 */ /* 0x000f280000100800 */
[----:B------:R0:W4:Y:S02]  /*8c30*/  @P3 LDG.E.U16 R125, desc[UR6][R116.64] ;  /* 0x00000006747d3981 */ /* 0x000124000c1e1500 */
[----:B0-----:R-:W-:Y:S02]  /*8c40*/  @P4 IMAD.MOV.U32 R116, RZ, RZ, R0 ;  /* 0x000000ffff744224 */ /* 0x001fe400078e0000 */
[----:B--2---:R-:W-:-:S05]  /*8c50*/  @P4 IMAD.MOV.U32 R117, RZ, RZ, R121 ;  /* 0x000000ffff754224 */ /* 0x004fca00078e0079 */
[----:B------:R0:W2:Y:S02]  /*8c60*/  @P4 LDG.E.U16 R114, desc[UR6][R116.64] ;  /* 0x0000000674724981 */ /* 0x0000a4000c1e1500 */
[----:B0-----:R-:W-:Y:S02]  /*8c70*/  @P1 IMAD.MOV.U32 R117, RZ, RZ, R124 ;  /* 0x000000ffff751224 */ /* 0x001fe400078e007c */
[----:B---3--:R-:W-:-:S05]  /*8c80*/  @P1 IMAD.MOV.U32 R116, RZ, RZ, R122 ;  /* 0x000000ffff741224 */ /* 0x008fca00078e007a */
[----:B------:R0:W3:Y:S01]  /*8c90*/  @P1 LDG.E.U16 R113, desc[UR6][R116.64] ;  /* 0x0000000674711981 */ /* 0x0000e2000c1e1500 */
[----:B------:R-:W-:-:S13]  /*8ca0*/  ISETP.GT.AND P0, PT, R130, 0x20, PT ;  /* 0x000000208200780c */ /* 0x000fda0003f04270 */
[----:B0-----:R-:W-:Y:S01]  /*8cb0*/  @P0 IMAD.MOV.U32 R117, RZ, RZ, R123 ;  /* 0x000000ffff750224 */ /* 0x001fe200078e007b */
[----:B----4-:R0:W-:Y:S04]  /*8cc0*/  STL [R1+0x1c], R125 ;  /* 0x00001c7d01007387 */ /* 0x0101e80000100800 */
[----:B------:R-:W4:Y:S04]  /*8cd0*/  LDL R121, [R1+0x408] ;  /* 0x0004080001797983 */ /* 0x000f280000100800 */
[----:B------:R-:W4:Y:S04]  /*8ce0*/  LDL R0, [R1+0x400] ;  /* 0x0004000001007983 */ /* 0x000f280000100800 */
[----:B0-----:R-:W4:Y:S04]  /*8cf0*/  LDL R125, [R1+0x404] ;  /* 0x00040400017d7983 */ /* 0x001f280000100800 */
[----:B--2---:R-:W-:Y:S04]  /*8d00*/  STL [R1+0x644], R114 ;  /* 0x0006447201007387 */ /* 0x004fe80000100800 */
[----:B------:R-:W2:Y:S04]  /*8d10*/  LDL R124, [R1+0x3fc] ;  /* 0x0003fc00017c7983 */ /* 0x000ea80000100800 */
[----:B------:R-:W2:Y:S04]  /*8d20*/  LDL R122, [R1+0x3f8] ;  /* 0x0003f800017a7983 */ /* 0x000ea80000100800 */
[----:B---3--:R0:W-:Y:S04]  /*8d30*/  STL [R1+0x648], R113 ;  /* 0x0006487101007387 */ /* 0x0081e80000100800 */
[----:B------:R-:W3:Y:S01]  /*8d40*/  LDL R123, [R1+0x3f4] ;  /* 0x0003f400017b7983 */ /* 0x000ee20000100800 */
[C---:B------:R-:W-:Y:S01]  /*8d50*/  ISETP.GT.AND P2, PT, R130.reuse, 0x21, PT ;  /* 0x000000218200780c */ /* 0x040fe20003f44270 */
[----:B------:R-:W-:Y:S01]  /*8d60*/  @P0 IMAD.MOV.U32 R116, RZ, RZ, R118 ;  /* 0x000000ffff740224 */ /* 0x000fe200078e0076 */
[----:B------:R-:W-:Y:S01]  /*8d70*/  PRMT R144, RZ, 0x7610, R144 ;  /* 0x00007610ff907816 */ /* 0x000fe20000000090 */
[----:B------:R-:W3:Y:S01]  /*8d80*/  LDL R118, [R1+0x3f0] ;  /* 0x0003f00001767983 */ /* 0x000ee20000100800 */
[----:B------:R-:W-:-:S02]  /*8d90*/  ISETP.GT.AND P3, PT, R130, 0x22, PT ;  /* 0x000000228200780c */ /* 0x000fc40003f64270 */
[C---:B------:R-:W-:Y:S02]  /*8da0*/  ISETP.GT.AND P4, PT, R130.reuse, 0x23, PT ;  /* 0x000000238200780c */ /* 0x040fe40003f84270 */
[----:B------:R1:W3:Y:S01]  /*8db0*/  @P0 LDG.E.U16 R144, desc[UR6][R116.64] ;  /* 0x0000000674900981 */ /* 0x0002e2000c1e1500 */
[----:B------:R-:W-:Y:S02]  /*8dc0*/  PRMT R160, RZ, 0x7610, R160 ;  /* 0x00007610ffa07816 */ /* 0x000fe400000000a0 */
[----:B------:R-:W-:Y:S02]  /*8dd0*/  PRMT R178, RZ, 0x7610, R178 ;  /* 0x00007610ffb27816 */ /* 0x000fe400000000b2 */
[----:B------:R-:W-:Y:S01]  /*8de0*/  ISETP.GT.AND P1, PT, R130, 0x24, PT ;  /* 0x000000248200780c */ /* 0x000fe20003f24270 */
[----:B-1----:R-:W-:Y:S02]  /*8df0*/  @P2 IMAD.MOV.U32 R116, RZ, RZ, R119 ;  /* 0x000000ffff742224 */ /* 0x002fe400078e0077 */
[----:B------:R-:W-:-:S05]  /*8e00*/  @P2 IMAD.MOV.U32 R117, RZ, RZ, R120 ;  /* 0x000000ffff752224 */ /* 0x000fca00078e0078 */
[----:B------:R4:W3:Y:S01]  /*8e10*/  @P2 LDG.E.U16 R160, desc[UR6][R116.64] ;  /* 0x0000000674a02981 */ /* 0x0008e2000c1e1500 */
[----:B------:R-:W-:Y:S01]  /*8e20*/  PRMT R7, RZ, 0x7610, R7 ;  /* 0x00007610ff077816 */ /* 0x000fe20000000007 */
[----:B----4-:R-:W-:Y:S02]  /*8e30*/  @P3 IMAD.MOV.U32 R116, RZ, RZ, R121 ;  /* 0x000000ffff743224 */ /* 0x010fe400078e0079 */
[----:B------:R-:W-:-:S05]  /*8e40*/  @P3 IMAD.MOV.U32 R117, RZ, RZ, R125 ;  /* 0x000000ffff753224 */ /* 0x000fca00078e007d */
[----:B------:R1:W4:Y:S01]  /*8e50*/  @P3 LDG.E.U16 R178, desc[UR6][R116.64] ;  /* 0x0000000674b23981 */ /* 0x000322000c1e1500 */
[----:B0-----:R-:W-:Y:S01]  /*8e60*/  PRMT R113, RZ, 0x7610, R113 ;  /* 0x00007610ff717816 */ /* 0x001fe20000000071 */
[----:B-1----:R-:W-:Y:S02]  /*8e70*/  @P4 IMAD.MOV.U32 R116, RZ, RZ, R0 ;  /* 0x000000ffff744224 */ /* 0x002fe400078e0000 */
[----:B------:R0:W-:Y:S04]  /*8e80*/  STL [R1+0x20], R126 ;  /* 0x0000207e01007387 */ /* 0x0001e80000100800 */
[----:B------:R-:W4:Y:S04]  /*8e90*/  LDL R119, [R1+0x3ec] ;  /* 0x0003ec0001777983 */ /* 0x000f280000100800 */
[----:B------:R-:W4:Y:S04]  /*8ea0*/  LDL R120, [R1+0x3e8] ;  /* 0x0003e80001787983 */ /* 0x000f280000100800 */
[----:B------:R-:W4:Y:S04]  /*8eb0*/  LDL R121, [R1+0x3e4] ;  /* 0x0003e40001797983 */ /* 0x000f280000100800 */
[----:B------:R-:W4:Y:S04]  /*8ec0*/  LDL R0, [R1+0x3e0] ;  /* 0x0003e00001007983 */ /* 0x000f280000100800 */
[----:B0-----:R-:W4:Y:S01]  /*8ed0*/  LDL R126, [R1+0x3dc] ;  /* 0x0003dc00017e7983 */ /* 0x001f220000100800 */
[----:B--2---:R-:W-:-:S05]  /*8ee0*/  @P4 IMAD.MOV.U32 R117, RZ, RZ, R124 ;  /* 0x000000ffff754224 */ /* 0x004fca00078e007c */
[----:B------:R0:W2:Y:S02]  /*8ef0*/  @P4 LDG.E.U16 R7, desc[UR6][R116.64] ;  /* 0x0000000674074981 */ /* 0x0000a4000c1e1500 */
[----:B0-----:R-:W-:Y:S01]  /*8f00*/  @P1 IMAD.MOV.U32 R116, RZ, RZ, R122 ;  /* 0x000000ffff741224 */ /* 0x001fe200078e007a */
[----:B------:R-:W-:Y:S01]  /*8f10*/  ISETP.GT.AND P0, PT, R130, 0x25, PT ;  /* 0x000000258200780c */ /* 0x000fe20003f04270 */
[----:B------:R-:W2:Y:S01]  /*8f20*/  LDL R122, [R1+0x3d8] ;  /* 0x0003d800017a7983 */ /* 0x000ea20000100800 */
[----:B---3--:R-:W-:-:S03]  /*8f30*/  @P1 IMAD.MOV.U32 R117, RZ, RZ, R123 ;  /* 0x000000ffff751224 */ /* 0x008fc600078e007b */
[----:B------:R-:W3:Y:S04]  /*8f40*/  LDL R123, [R1+0x3d4] ;  /* 0x0003d400017b7983 */ /* 0x000ee80000100800 */
[----:B------:R0:W2:Y:S01]  /*8f50*/  @P1 LDG.E.U16 R113, desc[UR6][R116.64] ;  /* 0x0000000674711981 */ /* 0x0000a2000c1e1500 */
[C---:B------:R-:W-:Y:S02]  /*8f60*/  ISETP.GT.AND P2, PT, R130.reuse, 0x26, PT ;  /* 0x000000268200780c */ /* 0x040fe40003f44270 */
[----:B------:R-:W-:Y:S01]  /*8f70*/  PRMT R110, RZ, 0x7610, R110 ;  /* 0x00007610ff6e7816 */ /* 0x000fe2000000006e */
[----:B0-----:R-:W-:Y:S01]  /*8f80*/  @P0 IMAD.MOV.U32 R116, RZ, RZ, R118 ;  /* 0x000000ffff740224 */ /* 0x001fe200078e0076 */
[----:B------:R-:W-:Y:S02]  /*8f90*/  ISETP.GT.AND P3, PT, R130, 0x27, PT ;  /* 0x000000278200780c */ /* 0x000fe40003f64270 */
[----:B------:R-:W-:Y:S01]  /*8fa0*/  PRMT R112, RZ, 0x7610, R112 ;  /* 0x00007610ff707816 */ /* 0x000fe20000000070 */
[----:B----4-:R-:W-:-:S05]  /*8fb0*/  @P0 IMAD.MOV.U32 R117, RZ, RZ, R119 ;  /* 0x000000ffff750224 */ /* 0x010fca00078e0077 */
[----:B------:R0:W4:Y:S02]  /*8fc0*/  @P0 LDG.E.U16 R110, desc[UR6][R116.64] ;  /* 0x00000006746e0981 */ /* 0x000124000c1e1500 */
[----:B0-----:R-:W-:Y:S02]  /*8fd0*/  @P2 IMAD.MOV.U32 R116, RZ, RZ, R120 ;  /* 0x000000ffff742224 */ /* 0x001fe400078e0078 */
[----:B------:R-:W-:-:S05]  /*8fe0*/  @P2 IMAD.MOV.U32 R117, RZ, RZ, R121 ;  /* 0x000000ffff752224 */ /* 0x000fca00078e0079 */
[----:B------:R0:W4:Y:S02]  /*8ff0*/  @P2 LDG.E.U16 R112, desc[UR6][R116.64] ;  /* 0x0000000674702981 */ /* 0x000124000c1e1500 */
[----:B0-----:R-:W-:Y:S02]  /*9000*/  @P3 IMAD.MOV.U32 R116, RZ, RZ, R0 ;  /* 0x000000ffff743224 */ /* 0x001fe400078e0000 */
[----:B--2---:R0:W-:Y:S04]  /*9010*/  STL [R1+0x64c], R113 ;  /* 0x00064c7101007387 */ /* 0x0041e80000100800 */
[----:B------:R-:W2:Y:S04]  /*9020*/  LDL R119, [R1+0x3cc] ;  /* 0x0003cc0001777983 */ /* 0x000ea80000100800 */
[----:B------:R-:W4:Y:S04]  /*9030*/  LDL R118, [R1+0x3d0] ;  /* 0x0003d00001767983 */ /* 0x000f280000100800 */
[----:B------:R-:W4:Y:S04]  /*9040*/  LDL R125, [R1+0x3c4] ;  /* 0x0003c400017d7983 */ /* 0x000f280000100800 */
[----:B------:R-:W4:Y:S04]  /*9050*/  LDL R124, [R1+0x3c8] ;  /* 0x0003c800017c7983 */ /* 0x000f280000100800 */
[----:B------:R-:W4:Y:S04]  /*9060*/  LDL R121, [R1+0x3bc] ;  /* 0x0003bc0001797983 */ /* 0x000f280000100800 */
[----:B------:R-:W4:Y:S04]  /*9070*/  LDL R120, [R1+0x3c0] ;  /* 0x0003c00001787983 */ /* 0x000f280000100800 */
[----:B0-----:R-:W4:Y:S04]  /*9080*/  LDL R113, [R1+0x3b4] ;  /* 0x0003b40001717983 */ /* 0x001f280000100800 */
[----:B------:R-:W4:Y:S01]  /*9090*/  LDL R0, [R1+0x3b8] ;  /* 0x0003b80001007983 */ /* 0x000f220000100800 */
[C---:B------:R-:W-:Y:S01]  /*90a0*/  ISETP.GT.AND P4, PT, R130.reuse, 0x28, PT ;  /* 0x000000288200780c */ /* 0x040fe20003f84270 */
[----:B------:R-:W-:Y:S01]  /*90b0*/  @P3 IMAD.MOV.U32 R117, RZ, RZ, R126 ;  /* 0x000000ffff753224 */ /* 0x000fe200078e007e */
[----:B------:R-:W-:Y:S01]  /*90c0*/  PRMT R3, RZ, 0x7610, R3 ;  /* 0x00007610ff037816 */ /* 0x000fe20000000003 */
[----:B------:R-:W4:Y:S01]  /*90d0*/  LDL R127, [R1+0x19c] ;  /* 0x00019c00017f7983 */ /* 0x000f220000100800 */
[----:B------:R-:W-:-:S02]  /*90e0*/  ISETP.GT.AND P1, PT, R130, 0x29, PT ;  /* 0x000000298200780c */ /* 0x000fc40003f24270 */
[----:B------:R-:W-:Y:S01]  /*90f0*/  PRMT R147, RZ, 0x7610, R147 ;  /* 0x00007610ff937816 */ /* 0x000fe20000000093 */
[----:B------:R-:W4:Y:S04]  /*9100*/  LDL R126, [R1+0x1a0] ;  /* 0x0001a000017e7983 */ /* 0x000f280000100800 */
[----:B------:R0:W4:Y:S01]  /*9110*/  @P3 LDG.E.U16 R3, desc[UR6][R116.64] ;  /* 0x0000000674033981 */ /* 0x000122000c1e1500 */
[C---:B------:R-:W-:Y:S02]  /*9120*/  ISETP.GT.AND P0, PT, R130.reuse, 0x2a, PT ;  /* 0x0000002a8200780c */ /* 0x040fe40003f04270 */
[----:B------:R-:W-:Y:S01]  /*9130*/  PRMT R161, RZ, 0x7610, R161 ;  /* 0x00007610ffa17816 */ /* 0x000fe200000000a1 */
[----:B------:R-:W4:Y:S01]  /*9140*/  LDL R129, [R1+0x174] ;  /* 0x0001740001817983 */ /* 0x000f220000100800 */
[----:B------:R-:W-:-:S02]  /*9150*/  ISETP.GT.AND P2, PT, R130, 0x2b, PT ;  /* 0x0000002b8200780c */ /* 0x000fc40003f44270 */
[----:B------:R-:W-:Y:S01]  /*9160*/  PRMT R177, RZ, 0x7610, R177 ;  /* 0x00007610ffb17816 */ /* 0x000fe200000000b1 */
[----:B------:R-:W4:Y:S01]  /*9170*/  LDL R128, [R1+0x178] ;  /* 0x0001780001807983 */ /* 0x000f220000100800 */
[----:B0-----:R-:W-:Y:S02]  /*9180*/  @P4 IMAD.MOV.U32 R116, RZ, RZ, R122 ;  /* 0x000000ffff744224 */ /* 0x001fe400078e007a */
[----:B---3--:R-:W-:Y:S01]  /*9190*/  @P4 IMAD.MOV.U32 R117, RZ, RZ, R123 ;  /* 0x000000ffff754224 */ /* 0x008fe200078e007b */
[----:B------:R-:W3:Y:S04]  /*91a0*/  LDL R122, [R1+0x3b0] ;  /* 0x0003b000017a7983 */ /* 0x000ee80000100800 */
[----:B------:R-:W3:Y:S04]  /*91b0*/  LDL R123, [R1+0x3ac] ;  /* 0x0003ac00017b7983 */ /* 0x000ee80000100800 */
[----:B------:R2:W3:Y:S01]  /*91c0*/  @P4 LDG.E.U16 R147, desc[UR6][R116.64] ;  /* 0x0000000674934981 */ /* 0x0004e2000c1e1500 */
[----:B------:R-:W-:-:S02]  /*91d0*/  ISETP.GT.AND P3, PT, R130, 0x2c, PT ;  /* 0x0000002c8200780c */ /* 0x000fc40003f64270 */
[----:B------:R-:W-:Y:S01]  /*91e0*/  PRMT R248, RZ, 0x7610, R248 ;  /* 0x00007610fff87816 */ /* 0x000fe200000000f8 */
[----:B------:R-:W3:Y:S01]  /*91f0*/  LDL R131, [R1+0x148] ;  /* 0x0001480001837983 */ /* 0x000ee20000100800 */
[----:B------:R-:W-:Y:S02]  /*9200*/  PRMT R114, RZ, 0x7610, R114 ;  /* 0x00007610ff727816 */ /* 0x000fe40000000072 */
[----:B------:R-:W-:Y:S01]  /*9210*/  PRMT R111, RZ, 0x7610, R111 ;  /* 0x00007610ff6f7816 */ /* 0x000fe2000000006f */
[----:B------:R-:W3:Y:S01]  /*9220*/  LDL R132, [R1+0x144] ;  /* 0x0001440001847983 */ /* 0x000ee20000100800 */
[----:B------:R-:W-:Y:S02]  /*9230*/  PRMT R251, RZ, 0x7610, R251 ;  /* 0x00007610fffb7816 */ /* 0x000fe400000000fb */
[----:B------:R-:W-:Y:S01]  /*9240*/  PRMT R250, RZ, 0x7610, R250 ;  /* 0x00007610fffa7816 */ /* 0x000fe200000000fa */
[----:B------:R-:W3:Y:S01]  /*9250*/  LDL R135, [R1+0x12c] ;  /* 0x00012c0001877983 */ /* 0x000ee20000100800 */
[----:B------:R-:W-:-:S02]  /*9260*/  PRMT R146, RZ, 0x7610, R146 ;  /* 0x00007610ff927816 */ /* 0x000fc40000000092 */
[----:B------:R-:W-:Y:S01]  /*9270*/  PRMT R162, RZ, 0x7610, R162 ;  /* 0x00007610ffa27816 */ /* 0x000fe200000000a2 */
[----:B------:R-:W3:Y:S01]  /*9280*/  LDL R134, [R1+0x130] ;  /* 0x0001300001867983 */ /* 0x000ee20000100800 */
[----:B------:R-:W-:Y:S02]  /*9290*/  PRMT R176, RZ, 0x7610, R176 ;  /* 0x00007610ffb07816 */ /* 0x000fe400000000b0 */
[----:B------:R-:W-:Y:S02]  /*92a0*/  PRMT R245, RZ, 0x7610, R245 ;  /* 0x00007610fff57816 */ /* 0x000fe400000000f5 */
[----:B------:R-:W-:Y:S02]  /*92b0*/  PRMT R247, RZ, 0x7610, R247 ;  /* 0x00007610fff77816 */ /* 0x000fe400000000f7 */
[----:B------:R-:W-:Y:S02]  /*92c0*/  PRMT R244, RZ, 0x7610, R244 ;  /* 0x00007610fff47816 */ /* 0x000fe400000000f4 */
[----:B------:R-:W-:-:S02]  /*92d0*/  PRMT R243, RZ, 0x7610, R243 ;  /* 0x00007610fff37816 */ /* 0x000fc400000000f3 */
[----:B------:R-:W-:Y:S02]  /*92e0*/  PRMT R242, RZ, 0x7610, R242 ;  /* 0x00007610fff27816 */ /* 0x000fe400000000f2 */
        /* <DEDUP_REMOVED lines=57> */
[----:B------:R-:W-:Y:S01]  /*9680*/  PRMT R167, RZ, 0x7610, R167 ;  /* 0x00007610ffa77816 */ /* 0x000fe200000000a7 */
[----:B------:R-:W0:Y:S01]  /*9690*/  S2R R133, SR_TID.X ;  /* 0x0000000000857919 */ /* 0x000e220000002100 */
[----:B------:R-:W3:Y:S04]  /*96a0*/  LDL R139, [R1+0x114] ;  /* 0x00011400018b7983 */ /* 0x000ee80000100800 */
[----:B------:R-:W3:Y:S04]  /*96b0*/  LDL R138, [R1+0x118] ;  /* 0x00011800018a7983 */ /* 0x000ee80000100800 */
[----:B------:R-:W3:Y:S04]  /*96c0*/  LDL R137, [R1+0x94] ;  /* 0x0000940001897983 */ /* 0x000ee80000100800 */
[----:B------:R-:W3:Y:S01]  /*96d0*/  LDL R136, [R1+0x98] ;  /* 0x0000980001887983 */ /* 0x000ee20000100800 */
[----:B--2---:R-:W-:-:S03]  /*96e0*/  @P1 IMAD.MOV.U32 R117, RZ, RZ, R119 ;  /* 0x000000ffff751224 */ /* 0x004fc600078e0077 */
[----:B------:R-:W2:Y:S01]  /*96f0*/  LDL R119, [R1+0x3a4] ;  /* 0x0003a40001777983 */ /* 0x000ea20000100800 */
[----:B----4-:R-:W-:-:S03]  /*9700*/  @P1 IMAD.MOV.U32 R116, RZ, RZ, R118 ;  /* 0x000000ffff741224 */ /* 0x010fc600078e0076 */
[----:B------:R-:W4:Y:S04]  /*9710*/  LDL R118, [R1+0x3a8] ;  /* 0x0003a80001767983 */ /* 0x000f280000100800 */
[----:B------:R1:W4:Y:S02]  /*9720*/  @P1 LDG.E.U16 R161, desc[UR6][R116.64] ;  /* 0x0000000674a11981 */ /* 0x000324000c1e1500 */
[----:B-1----:R-:W-:Y:S02]  /*9730*/  @P0 IMAD.MOV.U32 R116, RZ, RZ, R124 ;  /* 0x000000ffff740224 */ /* 0x002fe400078e007c */
[----:B------:R-:W-:Y:S01]  /*9740*/  @P0 IMAD.MOV.U32 R117, RZ, RZ, R125 ;  /* 0x000000ffff750224 */ /* 0x000fe200078e007d */
[C---:B------:R-:W-:Y:S01]  /*9750*/  ISETP.GT.AND P4, PT, R130.reuse, 0x2d, PT ;  /* 0x0000002d8200780c */ /* 0x040fe20003f84270 */
[----:B------:R-:W4:Y:S04]  /*9760*/  LDL R125, [R1+0x384] ;  /* 0x00038400017d7983 */ /* 0x000f280000100800 */
[----:B------:R1:W4:Y:S01]  /*9770*/  @P0 LDG.E.U16 R177, desc[UR6][R116.64] ;  /* 0x0000000674b10981 */ /* 0x000322000c1e1500 */
[----:B------:R-:W-:-:S03]  /*9780*/  ISETP.GT.AND P1, PT, R130, 0x2e, PT ;  /* 0x0000002e8200780c */ /* 0x000fc60003f24270 */
[----:B------:R-:W4:Y:S01]  /*9790*/  LDL R124, [R1+0x388] ;  /* 0x00038800017c7983 */ /* 0x000f220000100800 */
[----:B-1----:R-:W-:Y:S02]  /*97a0*/  @P2 IMAD.MOV.U32 R116, RZ, RZ, R120 ;  /* 0x000000ffff742224 */ /* 0x002fe400078e0078 */
[----:B------:R-:W-:Y:S01]  /*97b0*/  @P2 IMAD.MOV.U32 R117, RZ, RZ, R121 ;  /* 0x000000ffff752224 */ /* 0x000fe200078e0079 */
[----:B------:R-:W4:Y:S04]  /*97c0*/  LDL R120, [R1+0x3a0] ;  /* 0x0003a00001787983 */ /* 0x000f280000100800 */
[----:B------:R-:W4:Y:S04]  /*97d0*/  LDL R121, [R1+0x39c] ;  /* 0x00039c0001797983 */ /* 0x000f280000100800 */
[----:B------:R1:W4:Y:S02]  /*97e0*/  @P2 LDG.E.U16 R248, desc[UR6][R116.64] ;  /* 0x0000000674f82981 */ /* 0x000324000c1e1500 */
[----:B-1----:R-:W-:-:S02]  /*97f0*/  @P3 IMAD.MOV.U32 R116, RZ, RZ, R0 ;  /* 0x000000ffff743224 */ /* 0x002fc400078e0000 */
[----:B------:R-:W-:Y:S01]  /*9800*/  @P3 IMAD.MOV.U32 R117, RZ, RZ, R113 ;  /* 0x000000ffff753224 */ /* 0x000fe200078e0071 */
[----:B------:R-:W4:Y:S04]  /*9810*/  LDL R0, [R1+0x398] ;  /* 0x0003980001007983 */ /* 0x000f280000100800 */
[----:B------:R-:W4:Y:S04]  /*9820*/  LDL R113, [R1+0x394] ;  /* 0x0003940001717983 */ /* 0x000f280000100800 */
[----:B------:R3:W4:Y:S02]  /*9830*/  @P3 LDG.E.U16 R114, desc[UR6][R116.64] ;  /* 0x0000000674723981 */ /* 0x000724000c1e1500 */
[----:B---3--:R-:W-:-:S02]  /*9840*/  @P4 IMAD.MOV.U32 R116, RZ, RZ, R122 ;  /* 0x000000ffff744224 */ /* 0x008fc400078e007a */
[----:B------:R-:W-:Y:S01]  /*9850*/  @P4 IMAD.MOV.U32 R117, RZ, RZ, R123 ;  /* 0x000000ffff754224 */ /* 0x000fe200078e007b */
[----:B------:R-:W3:Y:S04]  /*9860*/  LDL R122, [R1+0x390] ;  /* 0x00039000017a7983 */ /* 0x000ee80000100800 */
[----:B------:R-:W3:Y:S01]  /*9870*/  LDL R123, [R1+0x38c] ;  /* 0x00038c00017b7983 */ /* 0x000ee20000100800 */
[----:B------:R-:W-:-:S03]  /*9880*/  ISETP.GT.AND P0, PT, R130, 0x2f, PT ;  /* 0x0000002f8200780c */ /* 0x000fc60003f04270 */
[----:B------:R2:W3:Y:S01]  /*9890*/  @P4 LDG.E.U16 R111, desc[UR6][R116.64] ;  /* 0x00000006746f4981 */ /* 0x0004e2000c1e1500 */
[----:B------:R-:W-:Y:S01]  /*98a0*/  ISETP.GT.AND P2, PT, R130, 0x30, PT ;  /* 0x000000308200780c */ /* 0x000fe20003f44270 */
[----:B--2---:R-:W-:Y:S02]  /*98b0*/  @P1 IMAD.MOV.U32 R117, RZ, RZ, R119 ;  /* 0x000000ffff751224 */ /* 0x004fe400078e0077 */
[----:B------:R-:W2:Y:S01]  /*98c0*/  LDL R119, [R1+0x37c] ;  /* 0x00037c0001777983 */ /* 0x000ea20000100800 */
[----:B----4-:R-:W-:-:S03]  /*98d0*/  @P1 IMAD.MOV.U32 R116, RZ, RZ, R118 ;  /* 0x000000ffff741224 */ /* 0x010fc600078e0076 */
[----:B------:R-:W4:Y:S04]  /*98e0*/  LDL R118, [R1+0x380] ;  /* 0x0003800001767983 */ /* 0x000f280000100800 */
[----:B------:R1:W4:Y:S02]  /*98f0*/  @P1 LDG.E.U16 R251, desc[UR6][R116.64] ;  /* 0x0000000674fb1981 */ /* 0x000324000c1e1500 */
[----:B-1----:R-:W-:Y:S02]  /*9900*/  @P0 IMAD.MOV.U32 R116, RZ, RZ, R120 ;  /* 0x000000ffff740224 */ /* 0x002fe400078e0078 */
[----:B------:R-:W4:Y:S01]  /*9910*/  LDL R120, [R1+0x378] ;  /* 0x0003780001787983 */ /* 0x000f220000100800 */
[----:B------:R-:W-:-:S03]  /*9920*/  @P0 IMAD.MOV.U32 R117, RZ, RZ, R121 ;  /* 0x000000ffff750224 */ /* 0x000fc600078e0079 */
[----:B------:R-:W4:Y:S04]  /*9930*/  LDL R121, [R1+0x374] ;  /* 0x0003740001797983 */ /* 0x000f280000100800 */
[----:B------:R1:W4:Y:S02]  /*9940*/  @P0 LDG.E.U16 R250, desc[UR6][R116.64] ;  /* 0x0000000674fa0981 */ /* 0x000324000c1e1500 */
[----:B-1----:R-:W-:Y:S02]  /*9950*/  @P2 IMAD.MOV.U32 R116, RZ, RZ, R0 ;  /* 0x000000ffff742224 */ /* 0x002fe400078e0000 */
[----:B------:R-:W4:Y:S01]  /*9960*/  LDL R0, [R1+0x370] ;  /* 0x0003700001007983 */ /* 0x000f220000100800 */
[----:B------:R-:W-:-:S03]  /*9970*/  @P2 IMAD.MOV.U32 R117, RZ, RZ, R113 ;  /* 0x000000ffff752224 */ /* 0x000fc600078e0071 */
[----:B------:R-:W4:Y:S01]  /*9980*/  LDL R113, [R1+0x36c] ;  /* 0x00036c0001717983 */ /* 0x000f220000100800 */
[C---:B------:R-:W-:Y:S02]  /*9990*/  ISETP.GT.AND P3, PT, R130.reuse, 0x31, PT ;  /* 0x000000318200780c */ /* 0x040fe40003f64270 */
[C---:B------:R-:W-:Y:S01]  /*99a0*/  ISETP.GT.AND P4, PT, R130.reuse, 0x32, PT ;  /* 0x000000328200780c */ /* 0x040fe20003f84270 */
[----:B------:R3:W4:Y:S01]  /*99b0*/  @P2 LDG.E.U16 R146, desc[UR6][R116.64] ;  /* 0x0000000674922981 */ /* 0x000722000c1e1500 */
[----:B------:R-:W-:-:S09]  /*99c0*/  ISETP.GT.AND P1, PT, R130, 0x33, PT ;  /* 0x000000338200780c */ /* 0x000fd20003f24270 */
[----:B---3--:R-:W-:Y:S02]  /*99d0*/  @P3 IMAD.MOV.U32 R116, RZ, RZ, R122 ;  /* 0x000000ffff743224 */ /* 0x008fe400078e007a */
[----:B------:R-:W3:Y:S01]  /*99e0*/  LDL R122, [R1+0x368] ;  /* 0x00036800017a7983 */ /* 0x000ee20000100800 */
[----:B------:R-:W-:-:S03]  /*99f0*/  @P3 IMAD.MOV.U32 R117, RZ, RZ, R123 ;  /* 0x000000ffff753224 */ /* 0x000fc600078e007b */
[----:B------:R-:W3:Y:S04]  /*9a00*/  LDL R123, [R1+0x364] ;  /* 0x00036400017b7983 */ /* 0x000ee80000100800 */
[----:B------:R1:W3:Y:S01]  /*9a10*/  @P3 LDG.E.U16 R162, desc[UR6][R116.64] ;  /* 0x0000000674a23981 */ /* 0x0002e2000c1e1500 */
[C---:B------:R-:W-:Y:S01]  /*9a20*/  ISETP.GT.AND P0, PT, R130.reuse, 0x34, PT ;  /* 0x000000348200780c */ /* 0x040fe20003f04270 */
[----:B-1----:R-:W-:Y:S02]  /*9a30*/  @P4 IMAD.MOV.U32 R116, RZ, RZ, R124 ;  /* 0x000000ffff744224 */ /* 0x002fe400078e007c */
[----:B------:R-:W-:Y:S01]  /*9a40*/  @P4 IMAD.MOV.U32 R117, RZ, RZ, R125 ;  /* 0x000000ffff754224 */ /* 0x000fe200078e007d */
[C---:B------:R-:W-:Y:S01]  /*9a50*/  ISETP.GT.AND P2, PT, R130.reuse, 0x35, PT ;  /* 0x000000358200780c */ /* 0x040fe20003f44270 */
[----:B------:R-:W3:Y:S04]  /*9a60*/  LDL R125, [R1+0x344] ;  /* 0x00034400017d7983 */ /* 0x000ee80000100800 */
[----:B------:R2:W3:Y:S01]  /*9a70*/  @P4 LDG.E.U16 R176, desc[UR6][R116.64] ;  /* 0x0000000674b04981 */ /* 0x0004e2000c1e1500 */
[----:B------:R-:W-:-:S03]  /*9a80*/  ISETP.GT.AND P3, PT, R130, 0x36, PT ;  /* 0x000000368200780c */ /* 0x000fc60003f64270 */
[----:B------:R-:W3:Y:S01]  /*9a90*/  LDL R124, [R1+0x348] ;  /* 0x00034800017c7983 */ /* 0x000ee20000100800 */
[----:B--2---:R-:W-:-:S03]  /*9aa0*/  @P1 IMAD.MOV.U32 R117, RZ, RZ, R119 ;  /* 0x000000ffff751224 */ /* 0x004fc600078e0077 */
        /* <DEDUP_REMOVED lines=13> */
[----:B------:R-:W-:-:S03]  /*9b80*/  ISETP.GT.AND P4, PT, R130, 0x37, PT ;  /* 0x000000378200780c */ /* 0x000fc60003f84270 */
[----:B------:R3:W4:Y:S01]  /*9b90*/  @P2 LDG.E.U16 R244, desc[UR6][R116.64] ;  /* 0x0000000674f42981 */ /* 0x000722000c1e1500 */
[----:B------:R-:W-:Y:S01]  /*9ba0*/  ISETP.GT.AND P1, PT, R130, 0x38, PT ;  /* 0x000000388200780c */ /* 0x000fe20003f24270 */
[----:B---3--:R-:W-:Y:S02]  /*9bb0*/  @P3 IMAD.MOV.U32 R116, RZ, RZ, R122 ;  /* 0x000000ffff743224 */ /* 0x008fe400078e007a */
[----:B------:R-:W3:Y:S01]  /*9bc0*/  LDL R122, [R1+0x340] ;  /* 0x00034000017a7983 */ /* 0x000ee20000100800 */
[----:B------:R-:W-:-:S03]  /*9bd0*/  @P3 IMAD.MOV.U32 R117, RZ, RZ, R123 ;  /* 0x000000ffff753224 */ /* 0x000fc600078e007b */
[----:B------:R-:W3:Y:S04]  /*9be0*/  LDL R123, [R1+0x33c] ;  /* 0x00033c00017b7983 */ /* 0x000ee80000100800 */
        /* <DEDUP_REMOVED lines=20> */
[----:B-1----:R-:W-:Y:S02]  /*9d30*/  @P2 IMAD.MOV.U32 R116, RZ, RZ, R124 ;  /* 0x000000ffff742224 */ /* 0x002fe400078e007c */
[----:B------:R-:W-:Y:S01]  /*9d40*/  @P2 IMAD.MOV.U32 R117, RZ, RZ, R125 ;  /* 0x000000ffff752224 */ /* 0x000fe200078e007d */
[C---:B------:R-:W-:Y:S01]  /*9d50*/  ISETP.GT.AND P1, PT, R130.reuse, 0x3d, PT ;  /* 0x0000003d8200780c */ /* 0x040fe20003f24270 */
[----:B------:R-:W4:Y:S04]  /*9d60*/  LDL R125, [R1+0x304] ;  /* 0x00030400017d7983 */ /* 0x000f280000100800 */
[----:B------:R3:W4:Y:S01]  /*9d70*/  @P2 LDG.E.U16 R175, desc[UR6][R116.64] ;  /* 0x0000000674af2981 */ /* 0x000722000c1e1500 */
[----:B------:R-:W-:-:S03]  /*9d80*/  ISETP.GT.AND P0, PT, R130, 0x3e, PT ;  /* 0x0000003e8200780c */ /* 0x000fc60003f04270 */
[----:B------:R-:W4:Y:S01]  /*9d90*/  LDL R124, [R1+0x308] ;  /* 0x00030800017c7983 */ /* 0x000f220000100800 */
[----:B---3--:R-:W-:Y:S02]  /*9da0*/  @P3 IMAD.MOV.U32 R116, RZ, RZ, R122 ;  /* 0x000000ffff743224 */ /* 0x008fe400078e007a */
[----:B------:R-:W-:Y:S01]  /*9db0*/  @P3 IMAD.MOV.U32 R117, RZ, RZ, R123 ;  /* 0x000000ffff753224 */ /* 0x000fe200078e007b */
[----:B------:R-:W3:Y:S04]  /*9dc0*/  LDL R122, [R1+0x320] ;  /* 0x00032000017a7983 */ /* 0x000ee80000100800 */
[----:B------:R-:W3:Y:S04]  /*9dd0*/  LDL R123, [R1+0x31c] ;  /* 0x00031c00017b7983 */ /* 0x000ee80000100800 */
[----:B------:R2:W3:Y:S02]  /*9de0*/  @P3 LDG.E.U16 R237, desc[UR6][R116.64] ;  /* 0x0000000674ed3981 */ /* 0x0004e4000c1e1500 */
[----:B--2---:R-:W-:-:S02]  /*9df0*/  @P4 IMAD.MOV.U32 R117, RZ, RZ, R119 ;  /* 0x000000ffff754224 */ /* 0x004fc400078e0077 */
        /* <DEDUP_REMOVED lines=16> */
[C---:B------:R-:W-:Y:S02]  /*9f00*/  ISETP.GT.AND P4, PT, R130.reuse, 0x41, PT ;  /* 0x000000418200780c */ /* 0x040fe40003f84270 */
[C---:B------:R-:W-:Y:S02]  /*9f10*/  ISETP.GT.AND P1, PT, R130.reuse, 0x42, PT ;  /* 0x000000428200780c */ /* 0x040fe40003f24270 */
[----:B------:R-:W-:-:S05]  /*9f20*/  ISETP.GT.AND P0, PT, R130, 0x43, PT ;  /* 0x000000438200780c */ /* 0x000fca0003f04270 */
[----:B---3--:R-:W-:Y:S02]  /*9f30*/  @P2 IMAD.MOV.U32 R116, RZ, RZ, R122 ;  /* 0x000000ffff742224 */ /* 0x008fe400078e007a */
[----:B------:R-:W3:Y:S01]  /*9f40*/  LDL R122, [R1+0x2f8] ;  /* 0x0002f800017a7983 */ /* 0x000ee20000100800 */
[----:B------:R-:W-:-:S03]  /*9f50*/  @P2 IMAD.MOV.U32 R117, RZ, RZ, R123 ;  /* 0x000000ffff752224 */ /* 0x000fc600078e007b */
[----:B------:R-:W3:Y:S04]  /*9f60*/  LDL R123, [R1+0x2f4] ;  /* 0x0002f400017b7983 */ /* 0x000ee80000100800 */
[----:B------:R2:W3:Y:S02]  /*9f70*/  @P2 LDG.E.U16 R232, desc[UR6][R116.64] ;  /* 0x0000000674e82981 */ /* 0x0004e4000c1e1500 */
        /* <DEDUP_REMOVED lines=11> */
[----:B------:R-:W-:Y:S01]  /*a030*/  @P1 IMAD.MOV.U32 R117, RZ, RZ, R125 ;  /* 0x000000ffff751224 */ /* 0x000fe200078e007d */
[C---:B------:R-:W-:Y:S01]  /*a040*/  ISETP.GT.AND P2, PT, R130.reuse, 0x44, PT ;  /* 0x000000448200780c */ /* 0x040fe20003f44270 */
[----:B------:R-:W4:Y:S04]  /*a050*/  LDL R125, [R1+0x2c4] ;  /* 0x0002c400017d7983 */ /* 0x000f280000100800 */
[----:B------:R1:W4:Y:S01]  /*a060*/  @P1 LDG.E.U16 R174, desc[UR6][R116.64] ;  /* 0x0000000674ae1981 */ /* 0x000322000c1e1500 */
[----:B------:R-:W-:-:S02]  /*a070*/  ISETP.GT.AND P3, PT, R130, 0x45, PT ;  /* 0x000000458200780c */ /* 0x000fc40003f64270 */
[----:B------:R-:W-:Y:S01]  /*a080*/  ISETP.GT.AND P4, PT, R130, 0x46, PT ;  /* 0x000000468200780c */ /* 0x000fe20003f84270 */
[----:B------:R-:W4:Y:S01]  /*a090*/  LDL R124, [R1+0x2c8] ;  /* 0x0002c800017c7983 */ /* 0x000f220000100800 */
[----:B-1----:R-:W-:Y:S02]  /*a0a0*/  @P0 IMAD.MOV.U32 R116, RZ, RZ, R0 ;  /* 0x000000ffff740224 */ /* 0x002fe400078e0000 */
[----:B------:R-:W-:Y:S01]  /*a0b0*/  @P0 IMAD.MOV.U32 R117, RZ, RZ, R113 ;  /* 0x000000ffff750224 */ /* 0x000fe200078e0071 */
[----:B------:R-:W4:Y:S04]  /*a0c0*/  LDL R0, [R1+0x2e0] ;  /* 0x0002e00001007983 */ /* 0x000f280000100800 */
[----:B------:R-:W4:Y:S04]  /*a0d0*/  LDL R113, [R1+0x2dc] ;  /* 0x0002dc0001717983 */ /* 0x000f280000100800 */
[----:B------:R3:W4:Y:S02]  /*a0e0*/  @P0 LDG.E.U16 R230, desc[UR6][R116.64] ;  /* 0x0000000674e60981 */ /* 0x000724000c1e1500 */
[----:B---3--:R-:W-:-:S02]  /*a0f0*/  @P2 IMAD.MOV.U32 R116, RZ, RZ, R122 ;  /* 0x000000ffff742224 */ /* 0x008fc400078e007a */
        /* <DEDUP_REMOVED lines=23> */
[----:B------:R-:W-:-:S07]  /*a270*/  ISETP.GT.AND P4, PT, R130, 0x4b, PT ;  /* 0x0000004b8200780c */ /* 0x000fce0003f84270 */
        /* <DEDUP_REMOVED lines=18> */
[----:B-1----:R-:W-:-:S03]  /*a3a0*/  @P4 IMAD.MOV.U32 R116, RZ, RZ, R120 ;  /* 0x000000ffff744224 */ /* 0x002fc600078e0078 */
[----:B------:R-:W4:Y:S01]  /*a3b0*/  LDL R120, [R1+0x2a0] ;  /* 0x0002a00001787983 */ /* 0x000f220000100800 */
[----:B------:R-:W-:-:S03]  /*a3c0*/  @P4 IMAD.MOV.U32 R117, RZ, RZ, R121 ;  /* 0x000000ffff754224 */ /* 0x000fc600078e0079 */
[----:B------:R-:W4:Y:S04]  /*a3d0*/  LDL R121, [R1+0x29c] ;  /* 0x00029c0001797983 */ /* 0x000f280000100800 */
[----:B------:R1:W4:Y:S02]  /*a3e0*/  @P4 LDG.E.U16 R222, desc[UR6][R116.64] ;  /* 0x0000000674de4981 */ /* 0x000324000c1e1500 */
[----:B-1----:R-:W-:Y:S02]  /*a3f0*/  @P1 IMAD.MOV.U32 R116, RZ, RZ, R0 ;  /* 0x000000ffff741224 */ /* 0x002fe400078e0000 */
[----:B------:R-:W4:Y:S01]  /*a400*/  LDL R0, [R1+0x298] ;  /* 0x0002980001007983 */ /* 0x000f220000100800 */
[----:B------:R-:W-:-:S03]  /*a410*/  @P1 IMAD.MOV.U32 R117, RZ, RZ, R113 ;  /* 0x000000ffff751224 */ /* 0x000fc600078e0071 */
[----:B------:R-:W4:Y:S04]  /*a420*/  LDL R113, [R1+0x294] ;  /* 0x0002940001717983 */ /* 0x000f280000100800 */
        /* <DEDUP_REMOVED lines=31> */
[----:B------:R1:W3:Y:S02]  /*a620*/  @P1 LDG.E.U16 R188, desc[UR6][R116.64] ;  /* 0x0000000674bc1981 */ /* 0x0002e4000c1e1500 */
        /* <DEDUP_REMOVED lines=88> */
[----:B------:R1:W4:Y:S01]  /*abb0*/  @P0 LDG.E.U16 R152, desc[UR6][R116.64] ;  /* 0x0000000674980981 */ /* 0x000322000c1e1500 */
[----:B------:R-:W-:Y:S01]  /*abc0*/  ISETP.GT.AND P0, PT, R130, 0x63, PT ;  /* 0x000000638200780c */ /* 0x000fe20003f04270 */
[----:B-1----:R-:W-:Y:S02]  /*abd0*/  @P1 IMAD.MOV.U32 R116, RZ, RZ, R120 ;  /* 0x000000ffff741224 */ /* 0x002fe400078e0078 */
[----:B------:R-:W4:Y:S01]  /*abe0*/  LDL R120, [R1+0x1e8] ;  /* 0x0001e80001787983 */ /* 0x000f220000100800 */
[----:B------:R-:W-:-:S03]  /*abf0*/  @P1 IMAD.MOV.U32 R117, RZ, RZ, R121 ;  /* 0x000000ffff751224 */ /* 0x000fc600078e0079 */
[----:B------:R-:W4:Y:S04]  /*ac00*/  LDL R121, [R1+0x1e4] ;  /* 0x0001e40001797983 */ /* 0x000f280000100800 */
[----:B------:R1:W4:Y:S02]  /*ac10*/  @P1 LDG.E.U16 R186, desc[UR6][R116.64] ;  /* 0x0000000674ba1981 */ /* 0x000324000c1e1500 */
[----:B-1----:R-:W-:Y:S02]  /*ac20*/  @P2 IMAD.MOV.U32 R116, RZ, RZ, R124 ;  /* 0x000000ffff742224 */ /* 0x002fe400078e007c */
[----:B------:R-:W-:Y:S01]  /*ac30*/  @P2 IMAD.MOV.U32 R117, RZ, RZ, R125 ;  /* 0x000000ffff752224 */ /* 0x000fe200078e007d */
[----:B------:R-:W-:Y:S01]  /*ac40*/  ISETP.GT.AND P1, PT, R130, 0x64, PT ;  /* 0x000000648200780c */ /* 0x000fe20003f24270 */
[----:B------:R-:W4:Y:S04]  /*ac50*/  LDL R125, [R1+0x194] ;  /* 0x00019400017d7983 */ /* 0x000f280000100800 */
[----:B------:R1:W4:Y:S04]  /*ac60*/  @P2 LDG.E.U16 R170, desc[UR6][R116.64] ;  /* 0x0000000674aa2981 */ /* 0x000328000c1e1500 */
[----:B------:R-:W4:Y:S01]  /*ac70*/  LDL R124, [R1+0x198] ;  /* 0x00019800017c7983 */ /* 0x000f220000100800 */
[----:B-1----:R-:W-:-:S03]  /*ac80*/  @P0 IMAD.MOV.U32 R116, RZ, RZ, R0 ;  /* 0x000000ffff740224 */ /* 0x002fc600078e0000 */
        /* <DEDUP_REMOVED lines=39> */
[----:B------:R-:W2:Y:S04]  /*af00*/  LDL R118, [R1+0x1b8] ;  /* 0x0001b80001767983 */ /* 0x000ea80000100800 */
[----:B------:R1:W4:Y:S01]  /*af10*/  @P0 LDG.E.U16 R185, desc[UR6][R116.64] ;  /* 0x0000000674b90981 */ /* 0x000322000c1e1500 */
[----:B------:R-:W-:Y:S01]  /*af20*/  ISETP.GT.AND P0, PT, R130, 0x6a, PT ;  /* 0x0000006a8200780c */ /* 0x000fe20003f04270 */
[----:B-1----:R-:W-:Y:S02]  /*af30*/  @P1 IMAD.MOV.U32 R116, RZ, RZ, R124 ;  /* 0x000000ffff741224 */ /* 0x002fe400078e007c */
[----:B------:R-:W-:Y:S01]  /*af40*/  @P1 IMAD.MOV.U32 R117, RZ, RZ, R125 ;  /* 0x000000ffff751224 */ /* 0x000fe200078e007d */
[----:B------:R-:W4:Y:S04]  /*af50*/  LDL R124, [R1+0x190] ;  /* 0x00019000017c7983 */ /* 0x000f280000100800 */
[----:B------:R1:W4:Y:S04]  /*af60*/  @P1 LDG.E.U16 R154, desc[UR6][R116.64] ;  /* 0x00000006749a1981 */ /* 0x000328000c1e1500 */
        /* <DEDUP_REMOVED lines=12> */
[----:B------:R-:W-:-:S09]  /*b030*/  ISETP.GT.AND P0, PT, R130, 0x6c, PT ;  /* 0x0000006c8200780c */ /* 0x000fd20003f04270 */
[----:B---3--:R-:W-:Y:S02]  /*b040*/  @P1 IMAD.MOV.U32 R116, RZ, RZ, R122 ;  /* 0x000000ffff741224 */ /* 0x008fe400078e007a */
[----:B------:R-:W3:Y:S01]  /*b050*/  LDL R122, [R1+0x188] ;  /* 0x00018800017a7983 */ /* 0x000ee20000100800 */
[----:B------:R-:W-:-:S03]  /*b060*/  @P1 IMAD.MOV.U32 R117, RZ, RZ, R123 ;  /* 0x000000ffff751224 */ /* 0x000fc600078e007b */
[----:B------:R-:W3:Y:S04]  /*b070*/  LDL R123, [R1+0x184] ;  /* 0x00018400017b7983 */ /* 0x000ee80000100800 */
[----:B------:R1:W3:Y:S01]  /*b080*/  @P1 LDG.E.U16 R115, desc[UR6][R116.64] ;  /* 0x0000000674731981 */ /* 0x0002e2000c1e1500 */
[----:B------:R-:W-:Y:S02]  /*b090*/  ISETP.GT.AND P1, PT, R130, 0x6d, PT ;  /* 0x0000006d8200780c */ /* 0x000fe40003f24270 */
[----:B-1----:R-:W-:-:S06]  /*b0a0*/  PRMT R116, RZ, 0x7610, R116 ;  /* 0x00007610ff747816 */ /* 0x002fcc0000000074 */
[----:B--2---:R4:W2:Y:S01]  /*b0b0*/  @P0 LDG.E.U16 R116, desc[UR6][R118.64] ;  /* 0x0000000676740981 */ /* 0x0048a2000c1e1500 */
[----:B------:R-:W-:-:S04]  /*b0c0*/  ISETP.GT.AND P0, PT, R130, 0x6e, PT ;  /* 0x0000006e8200780c */ /* 0x000fc80003f04270 */
[----:B----4-:R-:W-:Y:S02]  /*b0d0*/  @P1 IMAD.MOV.U32 R118, RZ, RZ, R120 ;  /* 0x000000ffff761224 */ /* 0x010fe400078e0078 */
[----:B------:R-:W-:-:S07]  /*b0e0*/  @P1 IMAD.MOV.U32 R119, RZ, RZ, R121 ;  /* 0x000000ffff771224 */ /* 0x000fce00078e0079 */
[----:B------:R-:W-:Y:S02]  /*b0f0*/  @P0 IMAD.MOV.U32 R120, RZ, RZ, R0 ;  /* 0x000000ffff780224 */ /* 0x000fe400078e0000 */
[----:B------:R-:W4:Y:S01]  /*b100*/  LDL R0, [R1+0x180] ;  /* 0x0001800001007983 */ /* 0x000f220000100800 */
[----:B------:R-:W-:-:S03]  /*b110*/  @P0 IMAD.MOV.U32 R121, RZ, RZ, R113 ;  /* 0x000000ffff790224 */ /* 0x000fc600078e0071 */
[----:B------:R-:W2:Y:S01]  /*b120*/  LDL R113, [R1+0x17c] ;  /* 0x00017c0001717983 */ /* 0x000ea20000100800 */
[----:B------:R-:W-:-:S06]  /*b130*/  PRMT R117, RZ, 0x7610, R117 ;  /* 0x00007610ff757816 */ /* 0x000fcc0000000075 */
[----:B------:R1:W2:Y:S01]  /*b140*/  @P1 LDG.E.U16 R117, desc[UR6][R118.64] ;  /* 0x0000000676751981 */ /* 0x0002a2000c1e1500 */
[----:B------:R-:W-:Y:S02]  /*b150*/  ISETP.GT.AND P1, PT, R130, 0x6f, PT ;  /* 0x0000006f8200780c */ /* 0x000fe40003f24270 */
[----:B-1----:R-:W-:-:S06]  /*b160*/  PRMT R118, RZ, 0x7610, R118 ;  /* 0x00007610ff767816 */ /* 0x002fcc0000000076 */
[----:B------:R1:W2:Y:S01]  /*b170*/  @P0 LDG.E.U16 R118, desc[UR6][R120.64] ;  /* 0x0000000678760981 */ /* 0x0002a2000c1e1500 */
[C---:B------:R-:W-:Y:S02]  /*b180*/  ISETP.GT.AND P0, PT, R130.reuse, 0x71, PT ;  /* 0x000000718200780c */ /* 0x040fe40003f04270 */
[----:B------:R-:W-:Y:S02]  /*b190*/  PRMT R119, RZ, 0x7610, R119 ;  /* 0x00007610ff777816 */ /* 0x000fe40000000077 */
[----:B-1----:R-:W-:Y:S02]  /*b1a0*/  @P1 IMAD.MOV.U32 R120, RZ, RZ, R126 ;  /* 0x000000ffff781224 */ /* 0x002fe400078e007e */
[----:B------:R-:W-:Y:S01]  /*b1b0*/  @P1 IMAD.MOV.U32 R121, RZ, RZ, R127 ;  /* 0x000000ffff791224 */ /* 0x000fe200078e007f */
[----:B------:R-:W2:Y:S04]  /*b1c0*/  LDL R126, [R1+0x168] ;  /* 0x00016800017e7983 */ /* 0x000ea80000100800 */
[----:B------:R1:W2:Y:S01]  /*b1d0*/  @P1 LDG.E.U16 R119, desc[UR6][R120.64] ;  /* 0x0000000678771981 */ /* 0x0002a2000c1e1500 */
[----:B------:R-:W-:-:S03]  /*b1e0*/  ISETP.GT.AND P1, PT, R130, 0x72, PT ;  /* 0x000000728200780c */ /* 0x000fc60003f24270 */
[----:B------:R-:W2:Y:S01]  /*b1f0*/  LDL R127, [R1+0x164] ;  /* 0x00016400017f7983 */ /* 0x000ea20000100800 */
[----:B-1----:R-:W-:Y:S02]  /*b200*/  @P0 IMAD.MOV.U32 R120, RZ, RZ, R124 ;  /* 0x000000ffff780224 */ /* 0x002fe400078e007c */
[----:B------:R-:W-:Y:S01]  /*b210*/  @P0 IMAD.MOV.U32 R121, RZ, RZ, R125 ;  /* 0x000000ffff790224 */ /* 0x000fe200078e007d */
[----:B------:R-:W2:Y:S04]  /*b220*/  LDL R124, [R1+0x170] ;  /* 0x00017000017c7983 */ /* 0x000ea80000100800 */
[----:B------:R3:W2:Y:S01]  /*b230*/  @P0 LDG.E.U16 R184, desc[UR6][R120.64] ;  /* 0x0000000678b80981 */ /* 0x0006a2000c1e1500 */
[----:B------:R-:W-:-:S03]  /*b240*/  ISETP.GT.AND P0, PT, R130, 0x73, PT ;  /* 0x000000738200780c */ /* 0x000fc60003f04270 */
[----:B------:R-:W2:Y:S01]  /*b250*/  LDL R125, [R1+0x16c] ;  /* 0x00016c00017d7983 */ /* 0x000ea20000100800 */
[----:B---3--:R-:W-:Y:S02]  /*b260*/  @P1 IMAD.MOV.U32 R120, RZ, RZ, R122 ;  /* 0x000000ffff781224 */ /* 0x008fe400078e007a */
[----:B------:R-:W-:-:S05]  /*b270*/  @P1 IMAD.MOV.U32 R121, RZ, RZ, R123 ;  /* 0x000000ffff791224 */ /* 0x000fca00078e007b */
[----:B------:R1:W3:Y:S02]  /*b280*/  @P1 LDG.E.U16 R168, desc[UR6][R120.64] ;  /* 0x0000000678a81981 */ /* 0x0002e4000c1e1500 */
[----:B----4-:R-:W-:Y:S02]  /*b290*/  @P0 IMAD.MOV.U32 R122, RZ, RZ, R0 ;  /* 0x000000ffff7a0224 */ /* 0x010fe400078e0000 */
[----:B------:R-:W4:Y:S01]  /*b2a0*/  LDL R0, [R1+0x160] ;  /* 0x0001600001007983 */ /* 0x000f220000100800 */
[----:B--2---:R-:W-:-:S03]  /*b2b0*/  @P0 IMAD.MOV.U32 R123, RZ, RZ, R113 ;  /* 0x000000ffff7b0224 */ /* 0x004fc600078e0071 */
[----:B------:R-:W2:Y:S01]  /*b2c0*/  LDL R113, [R1+0x15c] ;  /* 0x00015c0001717983 */ /* 0x000ea20000100800 */
[----:B------:R-:W-:Y:S02]  /*b2d0*/  ISETP.GT.AND P1, PT, R130, 0x74, PT ;  /* 0x000000748200780c */ /* 0x000fe40003f24270 */
[----:B-1----:R-:W-:Y:S02]  /*b2e0*/  PRMT R120, RZ, 0x7610, R120 ;  /* 0x00007610ff787816 */ /* 0x002fe40000000078 */
[----:B------:R-:W-:-:S04]  /*b2f0*/  PRMT R121, RZ, 0x7610, R121 ;  /* 0x00007610ff797816 */ /* 0x000fc80000000079 */
[----:B------:R1:W3:Y:S01]  /*b300*/  @P0 LDG.E.U16 R120, desc[UR6][R122.64] ;  /* 0x000000067a780981 */ /* 0x0002e2000c1e1500 */
[----:B------:R-:W-:-:S04]  /*b310*/  ISETP.GT.AND P0, PT, R130, 0x75, PT ;  /* 0x000000758200780c */ /* 0x000fc80003f04270 */
[----:B-1----:R-:W-:Y:S02]  /*b320*/  @P1 IMAD.MOV.U32 R122, RZ, RZ, R128 ;  /* 0x000000ffff7a1224 */ /* 0x002fe400078e0080 */
[----:B------:R-:W-:Y:S01]  /*b330*/  @P1 IMAD.MOV.U32 R123, RZ, RZ, R129 ;  /* 0x000000ffff7b1224 */ /* 0x000fe200078e0081 */
[----:B------:R-:W3:Y:S04]  /*b340*/  LDL R128, [R1+0x150] ;  /* 0x0001500001807983 */ /* 0x000ee80000100800 */
[----:B------:R1:W3:Y:S04]  /*b350*/  @P1 LDG.E.U16 R121, desc[UR6][R122.64] ;  /* 0x000000067a791981 */ /* 0x0002e8000c1e1500 */
[----:B------:R-:W3:Y:S01]  /*b360*/  LDL R129, [R1+0x14c] ;  /* 0x00014c0001817983 */ /* 0x000ee20000100800 */
[----:B-1----:R-:W-:-:S02]  /*b370*/  PRMT R122, RZ, 0x7610, R122 ;  /* 0x00007610ff7a7816 */ /* 0x002fc4000000007a */
[----:B------:R-:W-:-:S04]  /*b380*/  ISETP.GT.AND P1, PT, R130, 0x76, PT ;  /* 0x000000768200780c */ /* 0x000fc80003f24270 */
[----:B------:R1:W3:Y:S01]  /*b390*/  @P0 LDG.E.U16 R122, desc[UR6][R124.64] ;  /* 0x000000067c7a0981 */ /* 0x0002e2000c1e1500 */
[----:B------:R-:W-:-:S08]  /*b3a0*/  ISETP.GT.AND P0, PT, R130, 0x77, PT ;  /* 0x000000778200780c */ /* 0x000fd00003f04270 */
[----:B-1----:R-:W-:Y:S02]  /*b3b0*/  @P1 IMAD.MOV.U32 R124, RZ, RZ, R126 ;  /* 0x000000ffff7c1224 */ /* 0x002fe400078e007e */
[----:B------:R-:W-:-:S03]  /*b3c0*/  @P1 IMAD.MOV.U32 R125, RZ, RZ, R127 ;  /* 0x000000ffff7d1224 */ /* 0x000fc600078e007f */
[----:B----4-:R-:W-:Y:S02]  /*b3d0*/  @P0 IMAD.MOV.U32 R126, RZ, RZ, R0 ;  /* 0x000000ffff7e0224 */ /* 0x010fe400078e0000 */
[----:B------:R-:W4:Y:S01]  /*b3e0*/  LDL R0, [R1+0x140] ;  /* 0x0001400001007983 */ /* 0x000f220000100800 */
[----:B--2---:R-:W-:-:S03]  /*b3f0*/  @P0 IMAD.MOV.U32 R127, RZ, RZ, R113 ;  /* 0x000000ffff7f0224 */ /* 0x004fc600078e0071 */
[----:B------:R-:W2:Y:S01]  /*b400*/  LDL R113, [R1+0x13c] ;  /* 0x00013c0001717983 */ /* 0x000ea20000100800 */
[----:B------:R-:W-:-:S06]  /*b410*/  PRMT R123, RZ, 0x7610, R123 ;  /* 0x00007610ff7b7816 */ /* 0x000fcc000000007b */
[----:B------:R1:W2:Y:S01]  /*b420*/  @P1 LDG.E.U16 R123, desc[UR6][R124.64] ;  /* 0x000000067c7b1981 */ /* 0x0002a2000c1e1500 */
[----:B------:R-:W-:Y:S02]  /*b430*/  ISETP.GT.AND P1, PT, R130, 0x79, PT ;  /* 0x000000798200780c */ /* 0x000fe40003f24270 */
[----:B-1----:R-:W-:-:S06]  /*b440*/  PRMT R124, RZ, 0x7610, R124 ;  /* 0x00007610ff7c7816 */ /* 0x002fcc000000007c */
[----:B------:R3:W2:Y:S01]  /*b450*/  @P0 LDG.E.U16 R124, desc[UR6][R126.64] ;  /* 0x000000067e7c0981 */ /* 0x0006a2000c1e1500 */
[----:B------:R-:W-:-:S04]  /*b460*/  ISETP.GT.AND P0, PT, R130, 0x7a, PT ;  /* 0x0000007a8200780c */ /* 0x000fc80003f04270 */
[----:B---3--:R-:W-:Y:S02]  /*b470*/  @P1 IMAD.MOV.U32 R126, RZ, RZ, R128 ;  /* 0x000000ffff7e1224 */ /* 0x008fe400078e0080 */
[----:B------:R-:W-:Y:S01]  /*b480*/  @P1 IMAD.MOV.U32 R127, RZ, RZ, R129 ;  /* 0x000000ffff7f1224 */ /* 0x000fe200078e0081 */
[----:B------:R-:W3:Y:S04]  /*b490*/  LDL R128, [R1+0x138] ;  /* 0x0001380001807983 */ /* 0x000ee80000100800 */
[----:B------:R-:W3:Y:S04]  /*b4a0*/  LDL R129, [R1+0x134] ;  /* 0x0001340001817983 */ /* 0x000ee80000100800 */
[----:B------:R1:W3:Y:S01]  /*b4b0*/  @P1 LDG.E.U16 R183, desc[UR6][R126.64] ;  /* 0x000000067eb71981 */ /* 0x0002e2000c1e1500 */
[----:B------:R-:W-:Y:S01]  /*b4c0*/  ISETP.GT.AND P1, PT, R130, 0x7b, PT ;  /* 0x0000007b8200780c */ /* 0x000fe20003f24270 */
[----:B-1----:R-:W-:-:S02]  /*b4d0*/  @P0 IMAD.MOV.U32 R126, RZ, RZ, R131 ;  /* 0x000000ffff7e0224 */ /* 0x002fc400078e0083 */
[----:B------:R-:W-:Y:S01]  /*b4e0*/  @P0 IMAD.MOV.U32 R127, RZ, RZ, R132 ;  /* 0x000000ffff7f0224 */ /* 0x000fe200078e0084 */
[----:B------:R-:W3:Y:S04]  /*b4f0*/  LDL R131, [R1+0x128] ;  /* 0x0001280001837983 */ /* 0x000ee80000100800 */
[----:B------:R-:W3:Y:S04]  /*b500*/  LDL R132, [R1+0x124] ;  /* 0x0001240001847983 */ /* 0x000ee80000100800 */
[----:B------:R4:W3:Y:S02]  /*b510*/  @P0 LDG.E.U16 R167, desc[UR6][R126.64] ;  /* 0x000000067ea70981 */ /* 0x0008e4000c1e1500 */
[----:B----4-:R-:W-:-:S02]  /*b520*/  @P1 IMAD.MOV.U32 R126, RZ, RZ, R0 ;  /* 0x000000ffff7e1224 */ /* 0x010fc400078e0000 */
[----:B------:R-:W4:Y:S01]  /*b530*/  LDL R0, [R1+0x120] ;  /* 0x0001200001007983 */ /* 0x000f220000100800 */
[----:B--2---:R-:W-:-:S03]  /*b540*/  @P1 IMAD.MOV.U32 R127, RZ, RZ, R113 ;  /* 0x000000ffff7f1224 */ /* 0x004fc600078e0071 */
[----:B------:R-:W2:Y:S01]  /*b550*/  LDL R113, [R1+0x11c] ;  /* 0x00011c0001717983 */ /* 0x000ea20000100800 */
[----:B------:R-:W-:Y:S02]  /*b560*/  PRMT R125, RZ, 0x7610, R125 ;  /* 0x00007610ff7d7816 */ /* 0x000fe4000000007d */
[----:B------:R-:W-:-:S04]  /*b570*/  ISETP.GT.AND P0, PT, R130, 0x7c, PT ;  /* 0x0000007c8200780c */ /* 0x000fc80003f04270 */
[----:B------:R1:W2:Y:S01]  /*b580*/  @P1 LDG.E.U16 R125, desc[UR6][R126.64] ;  /* 0x000000067e7d1981 */ /* 0x0002a2000c1e1500 */
[C---:B------:R-:W-:Y:S02]  /*b590*/  ISETP.GT.AND P1, PT, R130.reuse, 0x7d, PT ;  /* 0x0000007d8200780c */ /* 0x040fe40003f24270 */
[----:B------:R-:W-:Y:S02]  /*b5a0*/  ISETP.GT.AND P2, PT, R130, 0x7e, PT ;  /* 0x0000007e8200780c */ /* 0x000fe40003f44270 */
[----:B-1----:R-:W-:Y:S02]  /*b5b0*/  PRMT R126, RZ, 0x7610, R126 ;  /* 0x00007610ff7e7816 */ /* 0x002fe4000000007e */
[----:B------:R-:W-:Y:S02]  /*b5c0*/  PRMT R127, RZ, 0x7610, R127 ;  /* 0x00007610ff7f7816 */ /* 0x000fe4000000007f */
[----:B0-----:R-:W-:Y:S02]  /*b5d0*/  LOP3.LUT R133, R133, 0x7f, RZ, 0xc0, !PT ;  /* 0x0000007f85857812 */ /* 0x001fe400078ec0ff */
[----:B---3--:R0:W3:Y:S03]  /*b5e0*/  @P0 LDG.E.U16 R126, desc[UR6][R128.64] ;  /* 0x00000006807e0981 */ /* 0x0080e6000c1e1500 */
[----:B0-----:R-:W-:-:S02]  /*b5f0*/  @P1 IMAD.MOV.U32 R128, RZ, RZ, R134 ;  /* 0x000000ffff801224 */ /* 0x001fc400078e0086 */
[----:B------:R-:W-:Y:S01]  /*b600*/  @P1 IMAD.MOV.U32 R129, RZ, RZ, R135 ;  /* 0x000000ffff811224 */ /* 0x000fe200078e0087 */
[----:B------:R-:W-:Y:S01]  /*b610*/  ISETP.GE.AND P0, PT, R133, R130, PT ;  /* 0x000000828500720c */ /* 0x000fe20003f06270 */
[----:B------:R-:W3:Y:S04]  /*b620*/  LDL R135, [R1+0xd4] ;  /* 0x0000d40001877983 */ /* 0x000ee80000100800 */
[----:B------:R0:W3:Y:S01]  /*b630*/  @P1 LDG.E.U16 R127, desc[UR6][R128.64] ;  /* 0x00000006807f1981 */ /* 0x0000e2000c1e1500 */
[----:B------:R-:W-:Y:S01]  /*b640*/  ISETP.GT.AND P1, PT, R130, 0x7f, PT ;  /* 0x0000007f8200780c */ /* 0x000fe20003f24270 */
[----:B------:R-:W-:Y:S02]  /*b650*/  @P2 IMAD.MOV.U32 R130, RZ, RZ, R131 ;  /* 0x000000ffff822224 */ /* 0x000fe400078e0083 */
[----:B------:R-:W3:Y:S01]  /*b660*/  LDL R134, [R1+0xd8] ;  /* 0x0000d80001867983 */ /* 0x000ee20000100800 */
[----:B------:R-:W-:Y:S01]  /*b670*/  @P2 IMAD.MOV.U32 R131, RZ, RZ, R132 ;  /* 0x000000ffff832224 */ /* 0x000fe200078e0084 */
[----:B0-----:R-:W-:-:S06]  /*b680*/  PRMT R128, RZ, 0x7610, R128 ;  /* 0x00007610ff807816 */ /* 0x001fcc0000000080 */
[----:B------:R4:W3:Y:S02]  /*b690*/  @P2 LDG.E.U16 R128, desc[UR6][R130.64] ;  /* 0x0000000682802981 */ /* 0x0008e4000c1e1500 */
[----:B----4-:R-:W-:Y:S02]  /*b6a0*/  @P1 IMAD.MOV.U32 R130, RZ, RZ, R0 ;  /* 0x000000ffff821224 */ /* 0x010fe400078e0000 */
[----:B------:R-:W4:Y:S01]  /*b6b0*/  LDL R0, [R1+0x58] ;  /* 0x0000580001007983 */ /* 0x000f220000100800 */
[----:B--2---:R-:W-:-:S03]  /*b6c0*/  @P1 IMAD.MOV.U32 R131, RZ, RZ, R113 ;  /* 0x000000ffff831224 */ /* 0x004fc600078e0071 */
[----:B------:R-:W2:Y:S01]  /*b6d0*/  LDL R113, [R1+0x48] ;  /* 0x0000480001717983 */ /* 0x000ea20000100800 */
[----:B------:R-:W-:-:S06]  /*b6e0*/  PRMT R129, RZ, 0x7610, R129 ;  /* 0x00007610ff817816 */ /* 0x000fcc0000000081 */
[----:B------:R0:W2:Y:S01]  /*b6f0*/  @P1 LDG.E.U16 R129, desc[UR6][R130.64] ;  /* 0x0000000682811981 */ /* 0x0000a2000c1e1500 */
[----:B------:R-:W-:Y:S01]  /*b700*/  BAR.SYNC.DEFER_BLOCKING 0x0 ;  /* 0x0000000000007b1d */ /* 0x000fe20000010000 */
[----:B------:R-:W-:Y:S02]  /*b710*/  @!P0 IMAD.MOV.U32 R132, RZ, RZ, R22 ;  /* 0x000000ffff848224 */ /* 0x000fe400078e0016 */
[----:B------:R-:W-:Y:S01]  /*b720*/  @!P0 IMAD.MOV.U32 R133, RZ, RZ, R12 ;  /* 0x000000ffff858224 */ /* 0x000fe200078e000c */
[----:B0-----:R-:W-:Y:S02]  /*b730*/  PRMT R130, RZ, 0x7610, R130 ;  /* 0x00007610ff827816 */ /* 0x001fe40000000082 */
[----:B------:R-:W-:-:S04]  /*b740*/  PRMT R131, RZ, 0x7610, R131 ;  /* 0x00007610ff837816 */ /* 0x000fc80000000083 */
[----:B------:R0:W2:Y:S02]  /*b750*/  @!P0 LDG.E.U16 R130, desc[UR6][R132.64] ;  /* 0x0000000684828981 */ /* 0x0000a4000c1e1500 */
[----:B0-----:R-:W-:Y:S02]  /*b760*/  @!P0 IMAD.MOV.U32 R132, RZ, RZ, R138 ;  /* 0x000000ffff848224 */ /* 0x001fe400078e008a */
[----:B------:R-:W-:-:S05]  /*b770*/  @!P0 IMAD.MOV.U32 R133, RZ, RZ, R139 ;  /* 0x000000ffff858224 */ /* 0x000fca00078e008b */
[----:B------:R0:W2:Y:S02]  /*b780*/  @!P0 LDG.E.U16 R131, desc[UR6][R132.64] ;  /* 0x0000000684838981 */ /* 0x0000a4000c1e1500 */
[----:B0-----:R-:W-:Y:S02]  /*b790*/  PRMT R132, RZ, 0x7610, R132 ;  /* 0x00007610ff847816 */ /* 0x001fe40000000084 */
[----:B------:R-:W-:-:S04]  /*b7a0*/  PRMT R133, RZ, 0x7610, R133 ;  /* 0x00007610ff857816 */ /* 0x000fc80000000085 */
[----:B---3--:R0:W3:Y:S02]  /*b7b0*/  @!P0 LDG.E.U16 R132, desc[UR6][R134.64] ;  /* 0x0000000686848981 */ /* 0x0080e4000c1e1500 */
[----:B0-----:R-:W-:Y:S02]  /*b7c0*/  @!P0 IMAD.MOV.U32 R134, RZ, RZ, R136 ;  /* 0x000000ffff868224 */ /* 0x001fe400078e0088 */
[----:B------:R-:W-:-:S05]  /*b7d0*/  @!P0 IMAD.MOV.U32 R135, RZ, RZ, R137 ;  /* 0x000000ffff878224 */ /* 0x000fca00078e0089 */
[----:B------:R0:W3:Y:S02]  /*b7e0*/  @!P0 LDG.E.U16 R133, desc[UR6][R134.64] ;  /* 0x0000000686858981 */ /* 0x0000e4000c1e1500 */
[----:B0-----:R-:W-:Y:S02]  /*b7f0*/  PRMT R134, RZ, 0x7610, R134 ;  /* 0x00007610ff867816 */ /* 0x001fe40000000086 */
[----:B------:R-:W-:Y:S01]  /*b800*/  PRMT R135, RZ, 0x7610, R135 ;  /* 0x00007610ff877816 */ /* 0x000fe20000000087 */
[----:B------:R0:W-:Y:S04]  /*b810*/  STL [R1+0x584], R22 ;  /* 0x0005841601007387 */ /* 0x0001e80000100800 */
[----:B------:R1:W-:Y:S01]  /*b820*/  STL [R1+0x580], R12 ;  /* 0x0005800c01007387 */ /* 0x0003e20000100800 */
[----:B------:R-:W-:-:S02]  /*b830*/  @!P0 IMAD.MOV.U32 R138, RZ, RZ, R209 ;  /* 0x000000ffff8a8224 */ /* 0x000fc400078e00d1 */
[----:B------:R-:W-:Y:S01]  /*b840*/  @!P0 IMAD.MOV.U32 R139, RZ, RZ, R204 ;  /* 0x000000ffff8b8224 */ /* 0x000fe200078e00cc */
[----:B0-----:R-:W3:Y:S04]  /*b850*/  LDL R22, [R1+0x8c] ;  /* 0x00008c0001167983 */ /* 0x001ee80000100800 */
[----:B-1----:R-:W3:Y:S04]  /*b860*/  LDL R12, [R1+0x90] ;  /* 0x00009000010c7983 */ /* 0x002ee80000100800 */
[----:B------:R0:W-:Y:S02]  /*b870*/  STS.U16 [R2+UR4], R140 ;  /* 0x0000008c02007988 */ /* 0x0001e40008000404 */
[----:B0-----:R-:W-:-:S02]  /*b880*/  @!P0 IMAD.MOV.U32 R140, RZ, RZ, R96 ;  /* 0x000000ffff8c8224 */ /* 0x001fc400078e0060 */
[----:B----4-:R-:W-:Y:S02]  /*b890*/  @!P0 IMAD.MOV.U32 R136, RZ, RZ, R0 ;  /* 0x000000ffff888224 */ /* 0x010fe400078e0000 */
[----:B------:R-:W4:Y:S01]  /*b8a0*/  LDL R0, [R1+0x44] ;  /* 0x0000440001007983 */ /* 0x000f220000100800 */
[----:B--2---:R-:W-:-:S03]  /*b8b0*/  @!P0 IMAD.MOV.U32 R137, RZ, RZ, R113 ;  /* 0x000000ffff898224 */ /* 0x004fc600078e0071 */
[----:B------:R-:W2:Y:S04]  /*b8c0*/  LDL R113, [R1+0xd0] ;  /* 0x0000d00001717983 */ /* 0x000ea80000100800 */
[----:B------:R0:W3:Y:S04]  /*b8d0*/  @!P0 LDG.E.U16 R134, desc[UR6][R136.64] ;  /* 0x0000000688868981 */ /* 0x0000e8000c1e1500 */
[----:B------:R1:W-:Y:S01]  /*b8e0*/  STL [R1+0x5a0], R252 ;  /* 0x0005a0fc01007387 */ /* 0x0003e20000100800 */
[----:B0-----:R-:W-:Y:S02]  /*b8f0*/  @!P0 IMAD.MOV.U32 R136, RZ, RZ, R252 ;  /* 0x000000ffff888224 */ /* 0x001fe400078e00fc */
[----:B------:R-:W-:Y:S01]  /*b900*/  @!P0 IMAD.MOV.U32 R137, RZ, RZ, R249 ;  /* 0x000000ffff898224 */ /* 0x000fe200078e00f9 */
[----:B-1----:R-:W4:Y:S04]  /*b910*/  LDL R252, [R1+0xcc] ;  /* 0x0000cc0001fc7983 */ /* 0x002f280000100800 */
[----:B------:R0:W3:Y:S04]  /*b920*/  @!P0 LDG.E.U16 R135, desc[UR6][R136.64] ;  /* 0x0000000688878981 */ /* 0x0000e8000c1e1500 */
[----:B------:R1:W-:Y:S01]  /*b930*/  STL [R1+0x588], R249 ;  /* 0x000588f901007387 */ /* 0x0003e20000100800 */
[----:B0-----:R-:W-:-:S03]  /*b940*/  PRMT R136, RZ, 0x7610, R136 ;  /* 0x00007610ff887816 */ /* 0x001fc60000000088 */
[----:B-1----:R-:W3:Y:S04]  /*b950*/  LDL.LU R249, [R1+0x18] ;  /* 0x0000180001f97983 */ /* 0x002ee80000300800 */
[----:B------:R0:W-:Y:S04]  /*b960*/  STL [R1+0x590], R209 ;  /* 0x000590d101007387 */ /* 0x0001e80000100800 */
[----:B------:R1:W3:Y:S04]  /*b970*/  @!P0 LDG.E.U16 R136, desc[UR6][R138.64] ;  /* 0x000000068a888981 */ /* 0x0002e8000c1e1500 */
[----:B0-----:R-:W3:Y:S04]  /*b980*/  LDL.LU R209, [R1+0x30] ;  /* 0x0000300001d17983 */ /* 0x001ee80000300800 */
[----:B------:R0:W-:Y:S01]  /*b990*/  STL [R1+0x58c], R204 ;  /* 0x00058ccc01007387 */ /* 0x0001e20000100800 */
[----:B-1----:R-:W-:-:S02]  /*b9a0*/  @!P0 IMAD.MOV.U32 R138, RZ, RZ, R104 ;  /* 0x000000ffff8a8224 */ /* 0x002fc400078e0068 */
[----:B------:R-:W-:Y:S01]  /*b9b0*/  @!P0 IMAD.MOV.U32 R139, RZ, RZ, R17 ;  /* 0x000000ffff8b8224 */ /* 0x000fe200078e0011 */
[----:B0-----:R-:W3:Y:S04]  /*b9c0*/  LDL.LU R204, [R1+0x28] ;  /* 0x0000280001cc7983 */ /* 0x001ee80000300800 */
[----:B------:R0:W-:Y:S04]  /*b9d0*/  STL [R1+0x598], R104 ;  /* 0x0005986801007387 */ /* 0x0001e80000100800 */
[----:B0-----:R-:W3:Y:S04]  /*b9e0*/  LDL.LU R104, [R1+0x40] ;  /* 0x0000400001687983 */ /* 0x001ee80000300800 */
[----:B------:R0:W-:Y:S04]  /*b9f0*/  STL [R1+0x594], R17 ;  /* 0x0005941101007387 */ /* 0x0001e80000100800 */
[----:B0-----:R-:W3:Y:S04]  /*ba00*/  LDL R17, [R1+0x110] ;  /* 0x0001100001117983 */ /* 0x001ee80000100800 */
[----:B------:R0:W-:Y:S04]  /*ba10*/  STL [R1+0x5a4], R96 ;  /* 0x0005a46001007387 */ /* 0x0001e80000100800 */
[----:B0-----:R-:W3:Y:S01]  /*ba20*/  LDL R96, [R1+0x10c] ;  /* 0x00010c0001607983 */ /* 0x001ee20000100800 */
[----:B------:R-:W-:Y:S01]  /*ba30*/  PRMT R137, RZ, 0x7610, R137 ;  /* 0x00007610ff897816 */ /* 0x000fe20000000089 */
[----:B------:R-:W-:-:S05]  /*ba40*/  @!P0 IMAD.MOV.U32 R141, RZ, RZ, R6 ;  /* 0x000000ffff8d8224 */ /* 0x000fca00078e0006 */
[----:B------:R0:W3:Y:S02]  /*ba50*/  @!P0 LDG.E.U16 R137, desc[UR6][R138.64] ;  /* 0x000000068a898981 */ /* 0x0000e4000c1e1500 */
[----:B0-----:R-:W-:Y:S02]  /*ba60*/  PRMT R138, RZ, 0x7610, R138 ;  /* 0x00007610ff8a7816 */ /* 0x001fe4000000008a */
[----:B------:R-:W-:-:S04]  /*ba70*/  PRMT R139, RZ, 0x7610, R139 ;  /* 0x00007610ff8b7816 */ /* 0x000fc8000000008b */
[----:B------:R3:W3:Y:S04]  /*ba80*/  @!P0 LDG.E.U16 R138, desc[UR6][R140.64] ;  /* 0x000000068c8a8981 */ /* 0x0006e8000c1e1500 */
[----:B------:R-:W-:Y:S04]  /*ba90*/  STS.U16 [R2+UR4+0x400], R143 ;  /* 0x0004008f02007988 */ /* 0x000fe80008000404 */
[----:B------:R-:W-:Y:S04]  /*baa0*/  STS.U16 [R2+UR4+0x800], R142 ;  /* 0x0008008e02007988 */ /* 0x000fe80008000404 */
[----:B------:R0:W-:Y:S04]  /*bab0*/  STL [R1+0x59c], R6 ;  /* 0x00059c0601007387 */ /* 0x0001e80000100800 */
[----:B------:R1:W-:Y:S04]  /*bac0*/  STS.U16 [R2+UR4+0x1000], R144 ;  /* 0x0010009002007988 */ /* 0x0003e80008000404 */
[----:B0-----:R-:W3:Y:S01]  /*bad0*/  LDL R6, [R1+0xc8] ;  /* 0x0000c80001067983 */ /* 0x001ee20000100800 */
[----:B--2---:R-:W-:-:S02]  /*bae0*/  @!P0 IMAD.MOV.U32 R142, RZ, RZ, R113 ;  /* 0x000000ffff8e8224 */ /* 0x004fc400078e0071 */
[----:B----4-:R-:W-:Y:S02]  /*baf0*/  @!P0 IMAD.MOV.U32 R143, RZ, RZ, R252 ;  /* 0x000000ffff8f8224 */ /* 0x010fe400078e00fc */
[----:B-1----:R-:W-:Y:S02]  /*bb00*/  @!P0 IMAD.MOV.U32 R144, RZ, RZ, R0 ;  /* 0x000000ffff908224 */ /* 0x002fe400078e0000 */
[----:B------:R-:W2:Y:S01]  /*bb10*/  LDL R0, [R1+0x88] ;  /* 0x0000880001007983 */ /* 0x000ea20000100800 */
[----:B---3--:R-:W-:-:S03]  /*bb20*/  @!P0 IMAD.MOV.U32 R140, RZ, RZ, R17 ;  /* 0x000000ffff8c8224 */ /* 0x008fc600078e0011 */
[----:B------:R-:W3:Y:S01]  /*bb30*/  LDL R17, [R1+0x108] ;  /* 0x0001080001117983 */ /* 0x000ee20000100800 */
[----:B------:R-:W-:-:S05]  /*bb40*/  @!P0 IMAD.MOV.U32 R141, RZ, RZ, R96 ;  /* 0x000000ffff8d8224 */ /* 0x000fca00078e0060 */
[----:B------:R0:W4:Y:S02]  /*bb50*/  @!P0 LDG.E.U16 R139, desc[UR6][R140.64] ;  /* 0x000000068c8b8981 */ /* 0x000124000c1e1500 */
[----:B0-----:R-:W-:-:S06]  /*bb60*/  PRMT R140, RZ, 0x7610, R140 ;  /* 0x00007610ff8c7816 */ /* 0x001fcc000000008c */
[----:B------:R0:W4:Y:S02]  /*bb70*/  @!P0 LDG.E.U16 R140, desc[UR6][R142.64] ;  /* 0x000000068e8c8981 */ /* 0x000124000c1e1500 */
[----:B0-----:R-:W-:Y:S02]  /*bb80*/  @!P0 IMAD.MOV.U32 R143, RZ, RZ, R22 ;  /* 0x000000ffff8f8224 */ /* 0x001fe400078e0016 */
[----:B------:R-:W2:Y:S01]  /*bb90*/  LDL R22, [R1+0x104] ;  /* 0x0001040001167983 */ /* 0x000ea20000100800 */
[----:B------:R-:W-:-:S03]  /*bba0*/  @!P0 IMAD.MOV.U32 R142, RZ, RZ, R12 ;  /* 0x000000ffff8e8224 */ /* 0x000fc600078e000c */
[----:B------:R-:W4:Y:S01]  /*bbb0*/  LDL R12, [R1+0xc4] ;  /* 0x0000c400010c7983 */ /* 0x000f220000100800 */
[----:B------:R-:W-:-:S03]  /*bbc0*/  PRMT R141, RZ, 0x7610, R141 ;  /* 0x00007610ff8d7816 */ /* 0x000fc6000000008d */
[----:B------:R0:W-:Y:S04]  /*bbd0*/  STS.U16 [R2+UR4+0xc00], R145 ;  /* 0x000c009102007988 */ /* 0x0001e80008000404 */
[----:B------:R1:W4:Y:S01]  /*bbe0*/  @!P0 LDG.E.U16 R141, desc[UR6][R142.64] ;  /* 0x000000068e8d8981 */ /* 0x000322000c1e1500 */
[----:B0-----:R-:W-:Y:S01]  /*bbf0*/  @!P0 IMAD.MOV.U32 R145, RZ, RZ, R104 ;  /* 0x000000ffff918224 */ /* 0x001fe200078e0068 */
[----:B-1----:R-:W-:Y:S02]  /*bc00*/  PRMT R142, RZ, 0x7610, R142 ;  /* 0x00007610ff8e7816 */ /* 0x002fe4000000008e */
[----:B------:R-:W-:-:S04]  /*bc10*/  PRMT R143, RZ, 0x7610, R143 ;  /* 0x00007610ff8f7816 */ /* 0x000fc8000000008f */
[----:B------:R0:W4:Y:S04]  /*bc20*/  @!P0 LDG.E.U16 R142, desc[UR6][R144.64] ;  /* 0x00000006908e8981 */ /* 0x000128000c1e1500 */
[----:B------:R1:W-:Y:S01]  /*bc30*/  STL [R1+0x5a8], R104 ;  /* 0x0005a86801007387 */ /* 0x0003e20000100800 */
[----:B0-----:R-:W-:Y:S02]  /*bc40*/  @!P0 IMAD.MOV.U32 R144, RZ, RZ, R241 ;  /* 0x000000ffff908224 */ /* 0x001fe400078e00f1 */
[----:B------:R-:W-:Y:S01]  /*bc50*/  @!P0 IMAD.MOV.U32 R145, RZ, RZ, R240 ;  /* 0x000000ffff918224 */ /* 0x000fe200078e00f0 */
[----:B------:R0:W-:Y:S04]  /*bc60*/  STS.U16 [R2+UR4+0x1400], R147 ;  /* 0x0014009302007988 */ /* 0x0001e80008000404 */
[----:B------:R0:W4:Y:S04]  /*bc70*/  @!P0 LDG.E.U16 R143, desc[UR6][R144.64] ;  /* 0x00000006908f8981 */ /* 0x000128000c1e1500 */
[----:B-1----:R-:W4:Y:S01]  /*bc80*/  LDL.LU R104, [R1+0x24] ;  /* 0x0000240001687983 */ /* 0x002f220000300800 */
[----:B0-----:R-:W-:-:S03]  /*bc90*/  @!P0 IMAD.MOV.U32 R147, RZ, RZ, R202 ;  /* 0x000000ffff938224 */ /* 0x001fc600078e00ca */
[----:B------:R0:W-:Y:S01]  /*bca0*/  STS.U16 [R2+UR4+0x1800], R146 ;  /* 0x0018009202007988 */ /* 0x0001e20008000404 */
[----:B------:R-:W-:-:S03]  /*bcb0*/  PRMT R144, RZ, 0x7610, R144 ;  /* 0x00007610ff907816 */ /* 0x000fc60000000090 */
[----:B------:R1:W-:Y:S01]  /*bcc0*/  STL [R1+0x5b0], R241 ;  /* 0x0005b0f101007387 */ /* 0x0003e20000100800 */
[----:B0-----:R-:W-:-:S03]  /*bcd0*/  @!P0 IMAD.MOV.U32 R146, RZ, RZ, R203 ;  /* 0x000000ffff928224 */ /* 0x001fc600078e00cb */
[----:B-1----:R-:W4:Y:S04]  /*bce0*/  LDL.LU R241, [R1+0x2c] ;  /* 0x00002c0001f17983 */ /* 0x002f280000300800 */
[----:B------:R-:W-:Y:S04]  /*bcf0*/  STL [R1+0x5ac], R240 ;  /* 0x0005acf001007387 */ /* 0x000fe80000100800 */
[----:B------:R0:W-:Y:S04]  /*bd00*/  STL [R1+0x5b8], R203 ;  /* 0x0005b8cb01007387 */ /* 0x0001e80000100800 */
[----:B------:R1:W4:Y:S04]  /*bd10*/  @!P0 LDG.E.U16 R144, desc[UR6][R146.64] ;  /* 0x0000000692908981 */ /* 0x000328000c1e1500 */
[----:B0-----:R-:W4:Y:S04]  /*bd20*/  LDL.LU R203, [R1+0x38] ;  /* 0x0000380001cb7983 */ /* 0x001f280000300800 */
[----:B------:R-:W-:Y:S01]  /*bd30*/  STL [R1+0x5b4], R202 ;  /* 0x0005b4ca01007387 */ /* 0x000fe20000100800 */
[----:B-1----:R-:W-:-:S03]  /*bd40*/  @!P0 IMAD.MOV.U32 R146, RZ, RZ, R103 ;  /* 0x000000ffff928224 */ /* 0x002fc600078e0067 */
[----:B------:R0:W-:Y:S01]  /*bd50*/  STL [R1+0x5c0], R103 ;  /* 0x0005c06701007387 */ /* 0x0001e20000100800 */
[----:B------:R-:W-:-:S03]  /*bd60*/  @!P0 IMAD.MOV.U32 R147, RZ, RZ, R15 ;  /* 0x000000ffff938224 */ /* 0x000fc600078e000f */
[----:B------:R1:W-:Y:S04]  /*bd70*/  STS.U16 [R2+UR4+0x1c00], R149 ;  /* 0x001c009502007988 */ /* 0x0003e80008000404 */
[----:B0-----:R-:W4:Y:S04]  /*bd80*/  LDL.LU R103, [R1+0x7c] ;  /* 0x00007c0001677983 */ /* 0x001f280000300800 */
[----:B------:R0:W-:Y:S01]  /*bd90*/  STL [R1+0x5bc], R15 ;  /* 0x0005bc0f01007387 */ /* 0x0001e20000100800 */
[----:B-1----:R-:W-:-:S03]  /*bda0*/  @!P0 IMAD.MOV.U32 R149, RZ, RZ, R5 ;  /* 0x000000ffff958224 */ /* 0x002fc600078e0005 */
[----:B0-----:R-:W4:Y:S04]  /*bdb0*/  LDL.LU R15, [R1+0x74] ;  /* 0x00007400010f7983 */ /* 0x001f280000300800 */
[----:B------:R-:W-:Y:S04]  /*bdc0*/  STL [R1+0x5c8], R95 ;  /* 0x0005c85f01007387 */ /* 0x000fe80000100800 */
[----:B------:R0:W-:Y:S04]  /*bdd0*/  STL [R1+0x5c4], R5 ;  /* 0x0005c40501007387 */ /* 0x0001e80000100800 */
[----:B0-----:R-:W4:Y:S01]  /*bde0*/  LDL.LU R5, [R1+0x84] ;  /* 0x0000840001057983 */ /* 0x001f220000300800 */
[----:B------:R-:W-:-:S03]  /*bdf0*/  PRMT R145, RZ, 0x7610, R145 ;  /* 0x00007610ff917816 */ /* 0x000fc60000000091 */
[----:B------:R0:W-:Y:S04]  /*be00*/  STS.U16 [R2+UR4+0x2000], R148 ;  /* 0x0020009402007988 */ /* 0x0001e80008000404 */
[----:B------:R1:W4:Y:S01]  /*be10*/  @!P0 LDG.E.U16 R145, desc[UR6][R146.64] ;  /* 0x0000000692918981 */ /* 0x000322000c1e1500 */
[----:B0-----:R-:W-:Y:S01]  /*be20*/  @!P0 IMAD.MOV.U32 R148, RZ, RZ, R95 ;  /* 0x000000ffff948224 */ /* 0x001fe200078e005f */
[----:B-1----:R-:W-:Y:S02]  /*be30*/  PRMT R146, RZ, 0x7610, R146 ;  /* 0x00007610ff927816 */ /* 0x002fe40000000092 */
[----:B------:R-:W-:-:S04]  /*be40*/  PRMT R147, RZ, 0x7610, R147 ;  /* 0x00007610ff937816 */ /* 0x000fc80000000093 */
[----:B------:R3:W4:Y:S04]  /*be50*/  @!P0 LDG.E.U16 R146, desc[UR6][R148.64] ;  /* 0x0000000694928981 */ /* 0x000728000c1e1500 */
[----:B------:R-:W-:Y:S04]  /*be60*/  STS.U16 [R2+UR4+0x2400], R151 ;  /* 0x0024009702007988 */ /* 0x000fe80008000404 */
[----:B------:R0:W-:Y:S02]  /*be70*/  STS.U16 [R2+UR4+0x2800], R150 ;  /* 0x0028009602007988 */ /* 0x0001e40008000404 */
[----:B0-----:R-:W-:-:S02]  /*be80*/  @!P0 IMAD.MOV.U32 R150, RZ, RZ, R6 ;  /* 0x000000ffff968224 */ /* 0x001fc400078e0006 */
[----:B------:R-:W4:Y:S01]  /*be90*/  LDL R6, [R1+0x558] ;  /* 0x0005580001067983 */ /* 0x000f220000100800 */
[----:B---3--:R-:W-:-:S03]  /*bea0*/  @!P0 IMAD.MOV.U32 R148, RZ, RZ, R17 ;  /* 0x000000ffff948224 */ /* 0x008fc600078e0011 */
[----:B------:R0:W-:Y:S04]  /*beb0*/  STS.U16 [R2+UR4+0x2c00], R153 ;  /* 0x002c009902007988 */ /* 0x0001e80008000404 */
[----:B------:R-:W-:Y:S04]  /*bec0*/  STS.U16 [R2+UR4+0x3000], R152 ;  /* 0x0030009802007988 */ /* 0x000fe80008000404 */
[----:B------:R-:W3:Y:S01]  /*bed0*/  LDL R17, [R1+0xfc] ;  /* 0x0000fc0001117983 */ /* 0x000ee20000100800 */
[----:B--2---:R-:W-:-:S05]  /*bee0*/  @!P0 IMAD.MOV.U32 R149, RZ, RZ, R22 ;  /* 0x000000ffff958224 */ /* 0x004fca00078e0016 */
[----:B------:R1:W2:Y:S01]  /*bef0*/  @!P0 LDG.E.U16 R147, desc[UR6][R148.64] ;  /* 0x0000000694938981 */ /* 0x0002a2000c1e1500 */
[----:B----4-:R-:W-:Y:S02]  /*bf00*/  @!P0 IMAD.MOV.U32 R151, RZ, RZ, R12 ;  /* 0x000000ffff978224 */ /* 0x010fe400078e000c */
[----:B0-----:R-:W-:Y:S01]  /*bf10*/  @!P0 IMAD.MOV.U32 R153, RZ, RZ, R209 ;  /* 0x000000ffff998224 */ /* 0x001fe200078e00d1 */
[----:B------:R-:W4:Y:S01]  /*bf20*/  LDL R12, [R1+0x100] ;  /* 0x00010000010c7983 */ /* 0x000f220000100800 */
[----:B-1----:R-:W-:-:S06]  /*bf30*/  PRMT R148, RZ, 0x7610, R148 ;  /* 0x00007610ff947816 */ /* 0x002fcc0000000094 */
[----:B------:R0:W2:Y:S02]  /*bf40*/  @!P0 LDG.E.U16 R148, desc[UR6][R150.64] ;  /* 0x0000000696948981 */ /* 0x0000a4000c1e1500 */
[----:B0-----:R-:W-:Y:S02]  /*bf50*/  @!P0 IMAD.MOV.U32 R150, RZ, RZ, R0 ;  /* 0x000000ffff968224 */ /* 0x001fe400078e0000 */
[----:B------:R-:W3:Y:S01]  /*bf60*/  LDL R0, [R1+0xc0] ;  /* 0x0000c00001007983 */ /* 0x000ee20000100800 */
[----:B------:R-:W-:-:S03]  /*bf70*/  PRMT R149, RZ, 0x7610, R149 ;  /* 0x00007610ff957816 */ /* 0x000fc60000000095 */
[----:B------:R0:W-:Y:S04]  /*bf80*/  STS.U16 [R2+UR4+0x3400], R155 ;  /* 0x0034009b02007988 */ /* 0x0001e80008000404 */
[----:B------:R1:W-:Y:S01]  /*bf90*/  STS.U16 [R2+UR4+0x3800], R154 ;  /* 0x0038009a02007988 */ /* 0x0003e20008000404 */
[----:B0-----:R-:W-:-:S03]  /*bfa0*/  @!P0 IMAD.MOV.U32 R155, RZ, RZ, R193 ;  /* 0x000000ffff9b8224 */ /* 0x001fc600078e00c1 */
[----:B------:R-:W-:Y:S01]  /*bfb0*/  STS.U16 [R2+UR4+0x3c00], R157 ;  /* 0x003c009d02007988 */ /* 0x000fe20008000404 */
[----:B-1----:R-:W-:Y:S02]  /*bfc0*/  @!P0 IMAD.MOV.U32 R154, RZ, RZ, R196 ;  /* 0x000000ffff9a8224 */ /* 0x002fe400078e00c4 */
[----:B------:R-:W-:Y:S02]  /*bfd0*/  @!P0 IMAD.MOV.U32 R152, RZ, RZ, R203 ;  /* 0x000000ffff988224 */ /* 0x000fe400078e00cb */
[----:B------:R-:W-:-:S05]  /*bfe0*/  @!P0 IMAD.MOV.U32 R151, RZ, RZ, R5 ;  /* 0x000000ffff978224 */ /* 0x000fca00078e0005 */
[----:B------:R0:W2:Y:S02]  /*bff0*/  @!P0 LDG.E.U16 R149, desc[UR6][R150.64] ;  /* 0x0000000696958981 */ /* 0x0000a4000c1e1500 */
[----:B0-----:R-:W-:Y:S02]  /*c000*/  PRMT R150, RZ, 0x7610, R150 ;  /* 0x00007610ff967816 */ /* 0x001fe40000000096 */
[----:B------:R-:W-:Y:S01]  /*c010*/  PRMT R151, RZ, 0x7610, R151 ;  /* 0x00007610ff977816 */ /* 0x000fe20000000097 */
[----:B------:R-:W-:Y:S04]  /*c020*/  STL [R1+0x5d0], R5 ;  /* 0x0005d00501007387 */ /* 0x000fe80000100800 */
[----:B------:R0:W2:Y:S04]  /*c030*/  @!P0 LDG.E.U16 R150, desc[UR6][R152.64] ;  /* 0x0000000698968981 */ /* 0x0000a8000c1e1500 */
[----:B------:R-:W-:Y:S01]  /*c040*/  STL [R1+0x5d4], R203 ;  /* 0x0005d4cb01007387 */ /* 0x000fe20000100800 */
[----:B0-----:R-:W-:-:S02]  /*c050*/  @!P0 IMAD.MOV.U32 R152, RZ, RZ, R239 ;  /* 0x000000ffff988224 */ /* 0x001fc400078e00ef */
[----:B------:R-:W-:Y:S01]  /*c060*/  @!P0 IMAD.MOV.U32 R153, RZ, RZ, R234 ;  /* 0x000000ffff998224 */ /* 0x000fe200078e00ea */
[----:B------:R-:W-:Y:S04]  /*c070*/  STL [R1+0x5cc], R209 ;  /* 0x0005ccd101007387 */ /* 0x000fe80000100800 */
[----:B------:R-:W-:Y:S04]  /*c080*/  STL [R1+0x5dc], R239 ;  /* 0x0005dcef01007387 */ /* 0x000fe80000100800 */
[----:B------:R0:W-:Y:S04]  /*c090*/  STL [R1+0x5d8], R234 ;  /* 0x0005d8ea01007387 */ /* 0x0001e80000100800 */
[----:B------:R1:W2:Y:S04]  /*c0a0*/  @!P0 LDG.E.U16 R151, desc[UR6][R152.64] ;  /* 0x0000000698978981 */ /* 0x0002a8000c1e1500 */
[----:B0-----:R-:W2:Y:S01]  /*c0b0*/  LDL.LU R234, [R1+0x78] ;  /* 0x0000780001ea7983 */ /* 0x001ea20000300800 */
[----:B-1----:R-:W-:-:S03]  /*c0c0*/  PRMT R152, RZ, 0x7610, R152 ;  /* 0x00007610ff987816 */ /* 0x002fc60000000098 */
[----:B------:R-:W-:Y:S04]  /*c0d0*/  STL [R1+0x5e4], R196 ;  /* 0x0005e4c401007387 */ /* 0x000fe80000100800 */
[----:B------:R0:W-:Y:S04]  /*c0e0*/  STL [R1+0x5e0], R193 ;  /* 0x0005e0c101007387 */ /* 0x0001e80000100800 */
[----:B------:R1:W2:Y:S04]  /*c0f0*/  @!P0 LDG.E.U16 R152, desc[UR6][R154.64] ;  /* 0x000000069a988981 */ /* 0x0002a8000c1e1500 */
[----:B0-----:R-:W2:Y:S04]  /*c100*/  LDL.LU R193, [R1+0x80] ;  /* 0x0000800001c17983 */ /* 0x001ea80000300800 */
[----:B------:R0:W-:Y:S01]  /*c110*/  STL [R1+0x5e8], R2 ;  /* 0x0005e80201007387 */ /* 0x0001e20000100800 */
[----:B-1----:R-:W-:-:S03]  /*c120*/  @!P0 IMAD.MOV.U32 R155, RZ, RZ, R13 ;  /* 0x000000ffff9b8224 */ /* 0x002fc600078e000d */
[----:B0-----:R-:W2:Y:S04]  /*c130*/  LDL.LU R2, [R1+0xb4] ;  /* 0x0000b40001027983 */ /* 0x001ea80000300800 */
[----:B------:R-:W-:Y:S04]  /*c140*/  STL [R1+0x5f0], R102 ;  /* 0x0005f06601007387 */ /* 0x000fe80000100800 */
[----:B------:R0:W-:Y:S04]  /*c150*/  STL [R1+0x5ec], R13 ;  /* 0x0005ec0d01007387 */ /* 0x0001e80000100800 */
[----:B0-----:R-:W2:Y:S04]  /*c160*/  LDL.LU R13, [R1+0xbc] ;  /* 0x0000bc00010d7983 */ /* 0x001ea80000300800 */
[----:B------:R-:W-:Y:S04]  /*c170*/  STS.U16 [R6+UR4+0x80], R156 ;  /* 0x0000809c06007988 */ /* 0x000fe80008000404 */
[----:B------:R-:W-:Y:S04]  /*c180*/  STS.U16 [R6+UR4+0x480], R159 ;  /* 0x0004809f06007988 */ /* 0x000fe80008000404 */
[----:B------:R-:W-:Y:S04]  /*c190*/  STL [R1+0x5f8], R94 ;  /* 0x0005f85e01007387 */ /* 0x000fe80000100800 */
[----:B------:R3:W-:Y:S04]  /*c1a0*/  STS.U16 [R6+UR4+0x880], R158 ;  /* 0x0008809e06007988 */ /* 0x0007e80008000404 */
[----:B------:R0:W-:Y:S01]  /*c1b0*/  STL [R1+0x5f4], R4 ;  /* 0x0005f40401007387 */ /* 0x0001e20000100800 */
[----:B---3--:R-:W-:-:S03]  /*c1c0*/  @!P0 IMAD.MOV.U32 R158, RZ, RZ, R0 ;  /* 0x000000ffff9e8224 */ /* 0x008fc600078e0000 */
[----:B------:R-:W3:Y:S01]  /*c1d0*/  LDL R0, [R1+0xf8] ;  /* 0x0000f80001007983 */ /* 0x000ee20000100800 */
[----:B------:R-:W-:-:S03]  /*c1e0*/  @!P0 IMAD.MOV.U32 R157, RZ, RZ, R4 ;  /* 0x000000ffff9d8224 */ /* 0x000fc600078e0004 */
[----:B0-----:R-:W3:Y:S01]  /*c1f0*/  LDL R4, [R1+0xf4] ;  /* 0x0000f40001047983 */ /* 0x001ee20000100800 */
[----:B------:R-:W-:Y:S01]  /*c200*/  PRMT R153, RZ, 0x7610, R153 ;  /* 0x00007610ff997816 */ /* 0x000fe20000000099 */
[----:B------:R-:W-:Y:S02]  /*c210*/  @!P0 IMAD.MOV.U32 R154, RZ, RZ, R102 ;  /* 0x000000ffff9a8224 */ /* 0x000fe400078e0066 */
[----:B------:R-:W-:-:S03]  /*c220*/  @!P0 IMAD.MOV.U32 R156, RZ, RZ, R94 ;  /* 0x000000ffff9c8224 */ /* 0x000fc600078e005e */
[----:B------:R0:W3:Y:S02]  /*c230*/  @!P0 LDG.E.U16 R153, desc[UR6][R154.64] ;  /* 0x000000069a998981 */ /* 0x0000e4000c1e1500 */
[----:B0-----:R-:W-:Y:S02]  /*c240*/  PRMT R154, RZ, 0x7610, R154 ;  /* 0x00007610ff9a7816 */ /* 0x001fe4000000009a */
[----:B------:R-:W-:-:S04]  /*c250*/  PRMT R155, RZ, 0x7610, R155 ;  /* 0x00007610ff9b7816 */ /* 0x000fc8000000009b */
[----:B------:R4:W3:Y:S02]  /*c260*/  @!P0 LDG.E.U16 R154, desc[UR6][R156.64] ;  /* 0x000000069c9a8981 */ /* 0x0008e4000c1e1500 */
[----:B----4-:R-:W-:Y:S02]  /*c270*/  @!P0 IMAD.MOV.U32 R156, RZ, RZ, R12 ;  /* 0x000000ffff9c8224 */ /* 0x010fe400078e000c */
[----:B------:R-:W-:-:S05]  /*c280*/  @!P0 IMAD.MOV.U32 R157, RZ, RZ, R17 ;  /* 0x000000ffff9d8224 */ /* 0x000fca00078e0011 */
[----:B------:R0:W4:Y:S02]  /*c290*/  @!P0 LDG.E.U16 R155, desc[UR6][R156.64] ;  /* 0x000000069c9b8981 */ /* 0x000124000c1e1500 */
[----:B0-----:R-:W-:Y:S02]  /*c2a0*/  PRMT R156, RZ, 0x7610, R156 ;  /* 0x00007610ff9c7816 */ /* 0x001fe4000000009c */
[----:B------:R-:W-:Y:S01]  /*c2b0*/  PRMT R157, RZ, 0x7610, R157 ;  /* 0x00007610ff9d7816 */ /* 0x000fe2000000009d */
[----:B------:R-:W-:Y:S04]  /*c2c0*/  STS.U16 [R6+UR4+0xc80], R191 ;  /* 0x000c80bf06007988 */ /* 0x000fe80008000404 */
[----:B------:R0:W-:Y:S04]  /*c2d0*/  STS.U16 [R6+UR4+0x1080], R160 ;  /* 0x001080a006007988 */ /* 0x0001e80008000404 */
[----:B------:R1:W-:Y:S01]  /*c2e0*/  STS.U16 [R6+UR4+0x1480], R161 ;  /* 0x001480a106007988 */ /* 0x0003e20008000404 */
[----:B0-----:R-:W-:-:S02]  /*c2f0*/  PRMT R160, RZ, 0x7610, R160 ;  /* 0x00007610ffa07816 */ /* 0x001fc400000000a0 */
[----:B-1----:R-:W-:Y:S01]  /*c300*/  PRMT R161, RZ, 0x7610, R161 ;  /* 0x00007610ffa17816 */ /* 0x002fe200000000a1 */
[----:B------:R0:W-:Y:S04]  /*c310*/  STS.U16 [R6+UR4+0x1880], R162 ;  /* 0x001880a206007988 */ /* 0x0001e80008000404 */
[----:B------:R1:W-:Y:S01]  /*c320*/  STS.U16 [R6+UR4+0x1c80], R163 ;  /* 0x001c80a306007988 */ /* 0x0003e20008000404 */
[----:B0-----:R-:W-:Y:S02]  /*c330*/  PRMT R162, RZ, 0x7610, R162 ;  /* 0x00007610ffa27816 */ /* 0x001fe400000000a2 */
[----:B-1----:R-:W-:Y:S01]  /*c340*/  PRMT R163, RZ, 0x7610, R163 ;  /* 0x00007610ffa37816 */ /* 0x002fe200000000a3 */
[----:B------:R0:W-:Y:S02]  /*c350*/  STS.U16 [R6+UR4+0x2080], R190 ;  /* 0x002080be06007988 */ /* 0x0001e40008000404 */
[----:B0-----:R-:W-:Y:S01]  /*c360*/  PRMT R190, RZ, 0x7610, R190 ;  /* 0x00007610ffbe7816 */ /* 0x001fe200000000be */
[----:B--2---:R-:W-:-:S05]  /*c370*/  @!P0 IMAD.MOV.U32 R159, RZ, RZ, R13 ;  /* 0x000000ffff9f8224 */ /* 0x004fca00078e000d */
[----:B------:R0:W2:Y:S02]  /*c380*/  @!P0 LDG.E.U16 R156, desc[UR6][R158.64] ;  /* 0x000000069e9c8981 */ /* 0x0000a4000c1e1500 */
[----:B0-----:R-:W-:Y:S02]  /*c390*/  @!P0 IMAD.MOV.U32 R158, RZ, RZ, R193 ;  /* 0x000000ffff9e8224 */ /* 0x001fe400078e00c1 */
[----:B------:R-:W-:-:S05]  /*c3a0*/  @!P0 IMAD.MOV.U32 R159, RZ, RZ, R103 ;  /* 0x000000ffff9f8224 */ /* 0x000fca00078e0067 */
        /* <DEDUP_REMOVED lines=9> */
[----:B------:R0:W2:Y:S04]  /*c440*/  @!P0 LDG.E.U16 R162, desc[UR6][R158.64] ;  /* 0x000000069ea28981 */ /* 0x0000a8000c1e1500 */
[----:B------:R-:W-:Y:S01]  /*c450*/  STL [R1+0x5fc], R13 ;  /* 0x0005fc0d01007387 */ /* 0x000fe20000100800 */
[----:B0-----:R-:W-:Y:S02]  /*c460*/  @!P0 IMAD.MOV.U32 R158, RZ, RZ, R101 ;  /* 0x000000ffff9e8224 */ /* 0x001fe400078e0065 */
[----:B------:R-:W-:Y:S01]  /*c470*/  @!P0 IMAD.MOV.U32 R159, RZ, RZ, R11 ;  /* 0x000000ffff9f8224 */ /* 0x000fe200078e000b */
[----:B------:R-:W-:Y:S04]  /*c480*/  STL [R1+0x604], R193 ;  /* 0x000604c101007387 */ /* 0x000fe80000100800 */
[----:B------:R0:W2:Y:S04]  /*c490*/  @!P0 LDG.E.U16 R163, desc[UR6][R158.64] ;  /* 0x000000069ea38981 */ /* 0x0000a8000c1e1500 */
[----:B------:R1:W-:Y:S01]  /*c4a0*/  STL [R1+0x600], R103 ;  /* 0x0006006701007387 */ /* 0x0003e20000100800 */
[----:B0-----:R-:W-:-:S02]  /*c4b0*/  @!P0 IMAD.MOV.U32 R158, RZ, RZ, R93 ;  /* 0x000000ffff9e8224 */ /* 0x001fc400078e005d */
[----:B------:R-:W-:Y:S01]  /*c4c0*/  @!P0 IMAD.MOV.U32 R159, RZ, RZ, R20 ;  /* 0x000000ffff9f8224 */ /* 0x000fe200078e0014 */
[----:B-1----:R-:W4:Y:S04]  /*c4d0*/  LDL.LU R103, [R1+0xb8] ;  /* 0x0000b80001677983 */ /* 0x002f280000300800 */
[----:B------:R-:W-:Y:S04]  /*c4e0*/  STL [R1+0x60c], R241 ;  /* 0x00060cf101007387 */ /* 0x000fe80000100800 */
[----:B------:R-:W-:Y:S04]  /*c4f0*/  STL [R1+0x608], R204 ;  /* 0x000608cc01007387 */ /* 0x000fe80000100800 */
[----:B------:R0:W-:Y:S04]  /*c500*/  STL [R1+0x614], R233 ;  /* 0x000614e901007387 */ /* 0x0001e80000100800 */
[----:B------:R3:W2:Y:S04]  /*c510*/  @!P0 LDG.E.U16 R190, desc[UR6][R158.64] ;  /* 0x000000069ebe8981 */ /* 0x0006a8000c1e1500 */
[----:B------:R1:W-:Y:S04]  /*c520*/  STL [R1+0x610], R231 ;  /* 0x000610e701007387 */ /* 0x0003e80000100800 */
[----:B------:R-:W4:Y:S01]  /*c530*/  LDL R113, [R1+0x550] ;  /* 0x0005500001717983 */ /* 0x000f220000100800 */
[----:B---3--:R-:W-:-:S03]  /*c540*/  @!P0 IMAD.MOV.U32 R158, RZ, RZ, R0 ;  /* 0x000000ffff9e8224 */ /* 0x008fc600078e0000 */
[----:B------:R-:W3:Y:S04]  /*c550*/  LDL R0, [R1+0x554] ;  /* 0x0005540001007983 */ /* 0x000ee80000100800 */
[----:B0-----:R-:W2:Y:S04]  /*c560*/  LDL.LU R233, [R1+0xf0] ;  /* 0x0000f00001e97983 */ /* 0x001ea80000300800 */
[----:B-1----:R-:W2:Y:S04]  /*c570*/  LDL.LU R231, [R1+0xe8] ;  /* 0x0000e80001e77983 */ /* 0x002ea80000300800 */
[----:B------:R-:W2:Y:S01]  /*c580*/  LDL.LU R204, [R1+0xec] ;  /* 0x0000ec0001cc7983 */ /* 0x000ea20000300800 */
[----:B------:R-:W-:-:S03]  /*c590*/  @!P0 IMAD.MOV.U32 R159, RZ, RZ, R4 ;  /* 0x000000ffff9f8224 */ /* 0x000fc600078e0004 */
[----:B------:R-:W2:Y:S04]  /*c5a0*/  LDL.LU R193, [R1+0xe4] ;  /* 0x0000e40001c17983 */ /* 0x000ea80000300800 */
[----:B------:R-:W2:Y:S04]  /*c5b0*/  LDL.LU R94, [R1+0xb0] ;  /* 0x0000b000015e7983 */ /* 0x000ea80000300800 */
[----:B------:R-:W2:Y:S04]  /*c5c0*/  LDL.LU R4, [R1+0xa8] ;  /* 0x0000a80001047983 */ /* 0x000ea80000300800 */
[----:B------:R-:W2:Y:S04]  /*c5d0*/  LDL.LU R196, [R1+0xac] ;  /* 0x0000ac0001c47983 */ /* 0x000ea80000300800 */
[----:B------:R-:W2:Y:S04]  /*c5e0*/  LDL.LU R239, [R1+0xa4] ;  /* 0x0000a40001ef7983 */ /* 0x000ea80000300800 */
[----:B------:R-:W-:Y:S04]  /*c5f0*/  STS.U16 [R6+UR4+0x2480], R189 ;  /* 0x002480bd06007988 */ /* 0x000fe80008000404 */
[----:B------:R-:W2:Y:S04]  /*c600*/  LDL.LU R5, [R1+0x70] ;  /* 0x0000700001057983 */ /* 0x000ea80000300800 */
[----:B------:R-:W-:Y:S04]  /*c610*/  STS.U16 [R6+UR4+0x2880], R188 ;  /* 0x002880bc06007988 */ /* 0x000fe80008000404 */
[----:B------:R-:W2:Y:S04]  /*c620*/  LDL.LU R209, [R1+0x68] ;  /* 0x0000680001d17983 */ /* 0x000ea80000300800 */
[----:B------:R-:W-:Y:S04]  /*c630*/  STS.U16 [R6+UR4+0x2c80], R187 ;  /* 0x002c80bb06007988 */ /* 0x000fe80008000404 */
[----:B------:R-:W2:Y:S04]  /*c640*/  LDL.LU R202, [R1+0x6c] ;  /* 0x00006c0001ca7983 */ /* 0x000ea80000300800 */
[----:B------:R-:W-:Y:S04]  /*c650*/  STS.U16 [R6+UR4+0x3080], R186 ;  /* 0x003080ba06007988 */ /* 0x000fe80008000404 */
[----:B------:R-:W-:Y:S04]  /*c660*/  STS.U16 [R6+UR4+0x3480], R185 ;  /* 0x003480b906007988 */ /* 0x000fe80008000404 */
[----:B------:R-:W-:Y:S04]  /*c670*/  STS.U16 [R6+UR4+0x3880], R184 ;  /* 0x003880b806007988 */ /* 0x000fe80008000404 */
[----:B------:R-:W2:Y:S04]  /*c680*/  LDL.LU R240, [R1+0x64] ;  /* 0x0000640001f07983 */ /* 0x000ea80000300800 */
[----:B------:R0:W-:Y:S04]  /*c690*/  STS.U16 [R6+UR4+0x3c80], R183 ;  /* 0x003c80b706007988 */ /* 0x0001e80008000404 */
[----:B------:R-:W2:Y:S04]  /*c6a0*/  LDL.LU R252, [R1+0x14] ;  /* 0x0000140001fc7983 */ /* 0x000ea80000300800 */
[----:B0-----:R-:W2:Y:S04]  /*c6b0*/  LDL.LU R6, [R1+0xc] ;  /* 0x00000c0001067983 */ /* 0x001ea80000300800 */
[----:B------:R-:W2:Y:S04]  /*c6c0*/  LDL.LU R22, [R1+0x10] ;  /* 0x0000100001167983 */ /* 0x000ea80000300800 */
[----:B------:R-:W2:Y:S04]  /*c6d0*/  LDL.LU R12, [R1+0x8] ;  /* 0x00000800010c7983 */ /* 0x000ea80000300800 */
[----:B------:R-:W2:Y:S04]  /*c6e0*/  LDL.LU R241, [R1+0xe0] ;  /* 0x0000e00001f17983 */ /* 0x000ea80000300800 */
[----:B------:R-:W2:Y:S04]  /*c6f0*/  LDL.LU R13, [R1+0xdc] ;  /* 0x0000dc00010d7983 */ /* 0x000ea80000300800 */
[----:B------:R-:W2:Y:S04]  /*c700*/  LDL.LU R102, [R1+0xa0] ;  /* 0x0000a00001667983 */ /* 0x000ea80000300800 */
[----:B------:R-:W2:Y:S04]  /*c710*/  LDL.LU R203, [R1+0x9c] ;  /* 0x00009c0001cb7983 */ /* 0x000ea80000300800 */
[----:B------:R-:W2:Y:S04]  /*c720*/  LDL.LU R95, [R1+0x60] ;  /* 0x00006000015f7983 */ /* 0x000ea80000300800 */
[----:B------:R-:W2:Y:S04]  /*c730*/  LDL.LU R96, [R1+0x5c] ;  /* 0x00005c0001607983 */ /* 0x000ea80000300800 */
[----:B------:R-:W2:Y:S01]  /*c740*/  LDL.LU R17, [R1+0x4] ;  /* 0x0000040001117983 */ /* 0x000ea20000300800 */
[----:B------:R-:W-:-:S02]  /*c750*/  PRMT R189, RZ, 0x7610, R189 ;  /* 0x00007610ffbd7816 */ /* 0x000fc400000000bd */
[----:B------:R-:W-:-:S04]  /*c760*/  PRMT R188, RZ, 0x7610, R188 ;  /* 0x00007610ffbc7816 */ /* 0x000fc800000000bc */
[----:B------:R0:W2:Y:S01]  /*c770*/  @!P0 LDG.E.U16 R189, desc[UR6][R158.64] ;  /* 0x000000069ebd8981 */ /* 0x0000a2000c1e1500 */
[----:B------:R-:W-:Y:S01]  /*c780*/  PRMT R187, RZ, 0x7610, R187 ;  /* 0x00007610ffbb7816 */ /* 0x000fe200000000bb */
[----:B0-----:R-:W-:Y:S02]  /*c790*/  @!P0 IMAD.MOV.U32 R159, RZ, RZ, R2 ;  /* 0x000000ffff9f8224 */ /* 0x001fe400078e0002 */
[----:B---3--:R-:W-:Y:S04]  /*c7a0*/  STS.U16 [R0+UR4+0x100], R182 ;  /* 0x000100b600007988 */ /* 0x008fe80008000404 */
[----:B------:R-:W-:Y:S04]  /*c7b0*/  STS.U16 [R0+UR4+0x500], R181 ;  /* 0x000500b500007988 */ /* 0x000fe80008000404 */
        /* <DEDUP_REMOVED lines=13> */
[----:B------:R0:W-:Y:S04]  /*c890*/  STS.U16 [R0+UR4+0x3d00], R167 ;  /* 0x003d00a700007988 */ /* 0x0001e80008000404 */
[----:B0-----:R-:W3:Y:S04]  /*c8a0*/  LDL.LU R0, [R1] ;  /* 0x0000000001007983 */ /* 0x001ee80000300800 */
[----:B----4-:R-:W-:Y:S04]  /*c8b0*/  STS.U16 [R113+UR4+0x180], R166 ;  /* 0x000180a671007988 */ /* 0x010fe80008000404 */
[----:B------:R-:W-:Y:S04]  /*c8c0*/  STS.U16 [R113+UR4+0x580], R165 ;  /* 0x000580a571007988 */ /* 0x000fe80008000404 */
[----:B------:R-:W-:Y:S04]  /*c8d0*/  STS.U16 [R113+UR4+0x980], R164 ;  /* 0x000980a471007988 */ /* 0x000fe80008000404 */
[----:B------:R-:W-:Y:S04]  /*c8e0*/  STS.U16 [R113+UR4+0xd80], R246 ;  /* 0x000d80f671007988 */ /* 0x000fe80008000404 */
[----:B------:R0:W-:Y:S04]  /*c8f0*/  STS.U16 [R113+UR4+0x1180], R7 ;  /* 0x0011800771007988 */ /* 0x0001e80008000404 */
[----:B0-----:R-:W4:Y:S01]  /*c900*/  LDL.LU R7, [R1+0x650] ;  /* 0x0006500001077983 */ /* 0x001f220000300800 */
[----:B------:R-:W-:-:S05]  /*c910*/  @!P0 IMAD.MOV.U32 R158, RZ, RZ, R103 ;  /* 0x000000ffff9e8224 */ /* 0x000fca00078e0067 */
[----:B------:R0:W4:Y:S01]  /*c920*/  @!P0 LDG.E.U16 R188, desc[UR6][R158.64] ;  /* 0x000000069ebc8981 */ /* 0x000122000c1e1500 */
[----:B------:R-:W-:Y:S01]  /*c930*/  PRMT R186, RZ, 0x7610, R186 ;  /* 0x00007610ffba7816 */ /* 0x000fe200000000ba */
[----:B0-----:R-:W-:Y:S02]  /*c940*/  @!P0 IMAD.MOV.U32 R158, RZ, RZ, R234 ;  /* 0x000000ffff9e8224 */ /* 0x001fe400078e00ea */
        /* <DEDUP_REMOVED lines=23> */
[----:B--2---:R-:W-:Y:S02]  /*cac0*/  @!P0 IMAD.MOV.U32 R158, RZ, RZ, R233 ;  /* 0x000000ffff9e8224 */ /* 0x004fe400078e00e9 */
[----:B------:R-:W-:-:S05]  /*cad0*/  @!P0 IMAD.MOV.U32 R159, RZ, RZ, R204 ;  /* 0x000000ffff9f8224 */ /* 0x000fca00078e00cc */
[----:B------:R0:W2:Y:S01]  /*cae0*/  @!P0 LDG.E.U16 R181, desc[UR6][R158.64] ;  /* 0x000000069eb58981 */ /* 0x0000a2000c1e1500 */
[----:B------:R-:W-:Y:S01]  /*caf0*/  PRMT R179, RZ, 0x7610, R179 ;  /* 0x00007610ffb37816 */ /* 0x000fe200000000b3 */
[----:B0-----:R-:W-:Y:S02]  /*cb00*/  @!P0 IMAD.MOV.U32 R158, RZ, RZ, R94 ;  /* 0x000000ffff9e8224 */ /* 0x001fe400078e005e */
        /* <DEDUP_REMOVED lines=69> */
[----:B------:R0:W2:Y:S04]  /*cf60*/  @!P0 LDG.E.U16 R191, desc[UR6][R158.64] ;  /* 0x000000069ebf8981 */ /* 0x0000a8000c1e1500 */
[----:B------:R1:W-:Y:S01]  /*cf70*/  STS.U16 [R113+UR4+0x1580], R248 ;  /* 0x001580f871007988 */ /* 0x0003e20008000404 */
[----:B0-----:R-:W-:Y:S02]  /*cf80*/  @!P0 IMAD.MOV.U32 R158, RZ, RZ, R17 ;  /* 0x000000ffff9e8224 */ /* 0x001fe400078e0011 */
[----:B---3--:R-:W-:Y:S01]  /*cf90*/  @!P0 IMAD.MOV.U32 R159, RZ, RZ, R0 ;  /* 0x000000ffff9f8224 */ /* 0x008fe200078e0000 */
[----:B-1----:R-:W-:-:S04]  /*cfa0*/  PRMT R248, RZ, 0x7610, R248 ;  /* 0x00007610fff87816 */ /* 0x002fc800000000f8 */
[----:B------:R0:W3:Y:S04]  /*cfb0*/  @!P0 LDG.E.U16 R246, desc[UR6][R158.64] ;  /* 0x000000069ef68981 */ /* 0x0000e8000c1e1500 */
[----:B------:R1:W-:Y:S01]  /*cfc0*/  STS.U16 [R113+UR4+0x1980], R245 ;  /* 0x001980f571007988 */ /* 0x0003e20008000404 */
[----:B0-----:R-:W-:Y:S02]  /*cfd0*/  @!P0 IMAD.MOV.U32 R158, RZ, RZ, R214 ;  /* 0x000000ffff9e8224 */ /* 0x001fe400078e00d6 */
[----:B------:R-:W-:Y:S01]  /*cfe0*/  @!P0 IMAD.MOV.U32 R159, RZ, RZ, R210 ;  /* 0x000000ffff9f8224 */ /* 0x000fe200078e00d2 */
[----:B-1----:R-:W-:-:S04]  /*cff0*/  PRMT R245, RZ, 0x7610, R245 ;  /* 0x00007610fff57816 */ /* 0x002fc800000000f5 */
[----:B------:R0:W3:Y:S04]  /*d000*/  @!P0 LDG.E.U16 R248, desc[UR6][R158.64] ;  /* 0x000000069ef88981 */ /* 0x0000e8000c1e1500 */
[----:B------:R1:W-:Y:S01]  /*d010*/  STS.U16 [R113+UR4+0x1d80], R237 ;  /* 0x001d80ed71007988 */ /* 0x0003e20008000404 */
[----:B0-----:R-:W-:Y:S02]  /*d020*/  @!P0 IMAD.MOV.U32 R158, RZ, RZ, R105 ;  /* 0x000000ffff9e8224 */ /* 0x001fe400078e0069 */
[----:B------:R-:W-:Y:S01]  /*d030*/  @!P0 IMAD.MOV.U32 R159, RZ, RZ, R19 ;  /* 0x000000ffff9f8224 */ /* 0x000fe200078e0013 */
[----:B-1----:R-:W-:-:S04]  /*d040*/  PRMT R237, RZ, 0x7610, R237 ;  /* 0x00007610ffed7816 */ /* 0x002fc800000000ed */
[----:B------:R0:W3:Y:S02]  /*d050*/  @!P0 LDG.E.U16 R245, desc[UR6][R158.64] ;  /* 0x000000069ef58981 */ /* 0x0000e4000c1e1500 */
[----:B0-----:R-:W-:Y:S02]  /*d060*/  @!P0 IMAD.MOV.U32 R158, RZ, RZ, R97 ;  /* 0x000000ffff9e8224 */ /* 0x001fe400078e0061 */
[----:B----4-:R-:W-:Y:S01]  /*d070*/  @!P0 IMAD.MOV.U32 R159, RZ, RZ, R7 ;  /* 0x000000ffff9f8224 */ /* 0x010fe200078e0007 */
[----:B------:R0:W-:Y:S04]  /*d080*/  STS.U16 [R113+UR4+0x2180], R230 ;  /* 0x002180e671007988 */ /* 0x0001e80008000404 */
[----:B------:R-:W4:Y:S04]  /*d090*/  @!P0 LDG.E.U16 R237, desc[UR6][R158.64] ;  /* 0x000000069eed8981 */ /* 0x000f28000c1e1500 */
[----:B------:R1:W-:Y:S04]  /*d0a0*/  STS.U16 [R113+UR4+0x2580], R222 ;  /* 0x002580de71007988 */ /* 0x0003e80008000404 */
[----:B------:R-:W2:Y:S04]  /*d0b0*/  LDL.LU R158, [R1+0x3c] ;  /* 0x00003c00019e7983 */ /* 0x000ea80000300800 */
[----:B------:R-:W3:Y:S04]  /*d0c0*/  LDL.LU R159, [R1+0x20] ;  /* 0x00002000019f7983 */ /* 0x000ee80000300800 */
[----:B0-----:R-:W4:Y:S04]  /*d0d0*/  LDL.LU R230, [R1+0x1c] ;  /* 0x00001c0001e67983 */ /* 0x001f280000300800 */
[----:B-1----:R-:W4:Y:S04]  /*d0e0*/  LDL.LU R222, [R1+0x34] ;  /* 0x0000340001de7983 */ /* 0x002f280000300800 */
[----:B------:R0:W-:Y:S04]  /*d0f0*/  STS.U16 [R113+UR4+0x2980], R213 ;  /* 0x002980d571007988 */ /* 0x0001e80008000404 */
[----:B------:R1:W-:Y:S04]  /*d100*/  STS.U16 [R113+UR4+0x2d80], R206 ;  /* 0x002d80ce71007988 */ /* 0x0003e80008000404 */
[----:B------:R1:W-:Y:S04]  /*d110*/  STS.U16 [R113+UR4+0x3180], R198 ;  /* 0x003180c671007988 */ /* 0x0003e80008000404 */
[----:B0-----:R-:W4:Y:S04]  /*d120*/  LDL.LU R213, [R1+0x50] ;  /* 0x0000500001d57983 */ /* 0x001f280000300800 */
[----:B-1----:R-:W4:Y:S04]  /*d130*/  LDL.LU R206, [R1+0x51c] ;  /* 0x00051c0001ce7983 */ /* 0x002f280000300800 */
[----:B------:R-:W2:Y:S04]  /*d140*/  LDL R198, [R1+0x54c] ;  /* 0x00054c0001c67983 */ /* 0x000ea80000100800 */
[----:B------:R0:W-:Y:S04]  /*d150*/  STS.U16 [R113+UR4+0x3580], R115 ;  /* 0x0035807371007988 */ /* 0x0001e80008000404 */
[----:B------:R1:W-:Y:S04]  /*d160*/  STS.U16 [R113+UR4+0x3980], R120 ;  /* 0x0039807871007988 */ /* 0x0003e80008000404 */
[----:B0-----:R-:W3:Y:S04]  /*d170*/  LDL.LU R115, [R1+0x54] ;  /* 0x0000540001737983 */ /* 0x001ee80000300800 */
[----:B-1----:R-:W2:Y:S04]  /*d180*/  LDL.LU R120, [R1+0x520] ;  /* 0x0005200001787983 */ /* 0x002ea80000300800 */
[----:B------:R0:W-:Y:S04]  /*d190*/  STS.U16 [R113+UR4+0x3d80], R125 ;  /* 0x003d807d71007988 */ /* 0x0001e80008000404 */
[----:B0-----:R-:W4:Y:S04]  /*d1a0*/  LDL.LU R113, [R1+0x64c] ;  /* 0x00064c0001717983 */ /* 0x001f280000300800 */
[----:B------:R-:W4:Y:S04]  /*d1b0*/  LDL R125, [R1+0x548] ;  /* 0x00054800017d7983 */ /* 0x000f280000100800 */
[----:B--2---:R-:W-:Y:S04]  /*d1c0*/  STS.U16 [R198+UR4+0x200], R120 ;  /* 0x00020078c6007988 */ /* 0x004fe80008000404 */
[----:B---3--:R-:W-:Y:S04]  /*d1d0*/  STS.U16 [R198+UR4+0x600], R115 ;  /* 0x00060073c6007988 */ /* 0x008fe80008000404 */
[----:B------:R-:W-:Y:S04]  /*d1e0*/  STS.U16 [R198+UR4+0xa00], R158 ;  /* 0x000a009ec6007988 */ /* 0x000fe80008000404 */
[----:B------:R-:W-:Y:S04]  /*d1f0*/  STS.U16 [R198+UR4+0xe00], R159 ;  /* 0x000e009fc6007988 */ /* 0x000fe80008000404 */
[----:B----4-:R0:W-:Y:S04]  /*d200*/  STS.U16 [R198+UR4+0x1200], R113 ;  /* 0x00120071c6007988 */ /* 0x0101e80008000404 */
[----:B------:R1:W-:Y:S04]  /*d210*/  STS.U16 [R198+UR4+0x1600], R114 ;  /* 0x00160072c6007988 */ /* 0x0003e80008000404 */
        /* <DEDUP_REMOVED lines=10> */
[----:B0-----:R-:W2:Y:S04]  /*d2c0*/  LDL.LU R113, [R1+0x648] ;  /* 0x0006480001717983 */ /* 0x001ea80000300800 */
[----:B------:R-:W-:Y:S04]  /*d2d0*/  STS.U16 [R125+UR4+0x280], R206 ;  /* 0x000280ce7d007988 */ /* 0x000fe80008000404 */
[----:B------:R-:W3:Y:S04]  /*d2e0*/  LDL.LU R158, [R1+0x518] ;  /* 0x00051800019e7983 */ /* 0x000ee80000300800 */
[----:B------:R-:W-:Y:S04]  /*d2f0*/  STS.U16 [R125+UR4+0x680], R213 ;  /* 0x000680d57d007988 */ /* 0x000fe80008000404 */
[----:B------:R-:W4:Y:S04]  /*d300*/  LDL.LU R159, [R1+0x4c] ;  /* 0x00004c00019f7983 */ /* 0x000f280000300800 */
[----:B------:R-:W-:Y:S04]  /*d310*/  STS.U16 [R125+UR4+0xa80], R222 ;  /* 0x000a80de7d007988 */ /* 0x000fe80008000404 */
[----:B-1----:R-:W2:Y:S04]  /*d320*/  LDL.LU R114, [R1+0x644] ;  /* 0x0006440001727983 */ /* 0x002ea80000300800 */
[----:B------:R-:W-:Y:S04]  /*d330*/  STS.U16 [R125+UR4+0xe80], R230 ;  /* 0x000e80e67d007988 */ /* 0x000fe80008000404 */
[----:B------:R-:W3:Y:S04]  /*d340*/  LDL R120, [R1+0x544] ;  /* 0x0005440001787983 */ /* 0x000ee80000100800 */
[----:B------:R-:W2:Y:S04]  /*d350*/  LDL R115, [R1+0x540] ;  /* 0x0005400001737983 */ /* 0x000ea80000100800 */
[----:B------:R0:W-:Y:S04]  /*d360*/  STS.U16 [R125+UR4+0x1280], R110 ;  /* 0x0012806e7d007988 */ /* 0x0001e80008000404 */
[----:B------:R1:W-:Y:S04]  /*d370*/  STS.U16 [R125+UR4+0x1680], R111 ;  /* 0x0016806f7d007988 */ /* 0x0003e80008000404 */
[----:B0-----:R-:W2:Y:S04]  /*d380*/  LDL.LU R110, [R1+0x640] ;  /* 0x00064000016e7983 */ /* 0x001ea80000300800 */
[----:B-1----:R-:W2:Y:S04]  /*d390*/  LDL.LU R111, [R1+0x63c] ;  /* 0x00063c00016f7983 */ /* 0x002ea80000300800 */
        /* <DEDUP_REMOVED lines=10> */
[----:B---3--:R-:W-:Y:S04]  /*d440*/  STS.U16 [R120+UR4+0x300], R158 ;  /* 0x0003009e78007988 */ /* 0x008fe80008000404 */
[----:B----4-:R-:W-:Y:S04]  /*d450*/  STS.U16 [R120+UR4+0x700], R159 ;  /* 0x0007009f78007988 */ /* 0x010fe80008000404 */
[----:B--2---:R0:W-:Y:S04]  /*d460*/  STS.U16 [R120+UR4+0xb00], R111 ;  /* 0x000b006f78007988 */ /* 0x0041e80008000404 */
[----:B------:R1:W-:Y:S04]  /*d470*/  STS.U16 [R120+UR4+0xf00], R114 ;  /* 0x000f007278007988 */ /* 0x0003e80008000404 */
[----:B0-----:R-:W2:Y:S04]  /*d480*/  LDL.LU R111, [R1+0x638] ;  /* 0x00063800016f7983 */ /* 0x001ea80000300800 */
[----:B-1----:R-:W3:Y:S04]  /*d490*/  LDL.LU R114, [R1+0x634] ;  /* 0x0006340001727983 */ /* 0x002ee80000300800 */
        /* <DEDUP_REMOVED lines=12> */
[----:B0-----:R-:W4:Y:S04]  /*d560*/  LDL.LU R112, [R1+0x630] ;  /* 0x0006300001707983 */ /* 0x001f280000300800 */
[----:B---3--:R0:W-:Y:S04]  /*d570*/  STS.U16 [R115+UR4+0x380], R114 ;  /* 0x0003807273007988 */ /* 0x0081e80008000404 */
[----:B--2---:R1:W-:Y:S04]  /*d580*/  STS.U16 [R115+UR4+0x780], R111 ;  /* 0x0007806f73007988 */ /* 0x0043e80008000404 */
[----:B------:R2:W-:Y:S04]  /*d590*/  STS.U16 [R115+UR4+0xb80], R110 ;  /* 0x000b806e73007988 */ /* 0x0005e80008000404 */
[----:B0-----:R-:W3:Y:S04]  /*d5a0*/  LDL.LU R114, [R1+0x62c] ;  /* 0x00062c0001727983 */ /* 0x001ee80000300800 */
[----:B-1----:R-:W3:Y:S04]  /*d5b0*/  LDL.LU R111, [R1+0x628] ;  /* 0x00062800016f7983 */ /* 0x002ee80000300800 */
[----:B--2---:R-:W2:Y:S04]  /*d5c0*/  LDL.LU R110, [R1+0x624] ;  /* 0x00062400016e7983 */ /* 0x004ea80000300800 */
[----:B------:R0:W-:Y:S04]  /*d5d0*/  STS.U16 [R115+UR4+0xf80], R113 ;  /* 0x000f807173007988 */ /* 0x0001e80008000404 */
[----:B------:R1:W-:Y:S04]  /*d5e0*/  STS.U16 [R115+UR4+0x1380], R3 ;  /* 0x0013800373007988 */ /* 0x0003e80008000404 */
[----:B0-----:R-:W4:Y:S04]  /*d5f0*/  LDL.LU R113, [R1+0x620] ;  /* 0x0006200001717983 */ /* 0x001f280000300800 */
[----:B-1----:R-:W3:Y:S04]  /*d600*/  LDL.LU R3, [R1+0x61c] ;  /* 0x00061c0001037983 */ /* 0x002ee80000300800 */
        /* <DEDUP_REMOVED lines=10> */
[----:B------:R0:W-:Y:S01]  /*d6b0*/  STS.U16 [R115+UR4+0x3f80], R129 ;  /* 0x003f808173007988 */ /* 0x0001e20008000404 */
[----:B------:R-:W-:-:S03]  /*d6c0*/  UMOV UR37, 0x40000040 ;  /* 0x4000004000257882 */ /* 0x000fc60000000000 */
[----:B------:R-:W2:Y:S04]  /*d6d0*/  LDL.LU R213, [R1+0x538] ;  /* 0x0005380001d57983 */ /* 0x000ea80000300800 */
[----:B------:R-:W4:Y:S04]  /*d6e0*/  LDL.LU R222, [R1+0x534] ;  /* 0x0005340001de7983 */ /* 0x000f280000300800 */
[----:B------:R-:W4:Y:S04]  /*d6f0*/  LDL.LU R230, [R1+0x530] ;  /* 0x0005300001e67983 */ /* 0x000f280000300800 */
[----:B------:R-:W4:Y:S04]  /*d700*/  LDL.LU R158, [R1+0x52c] ;  /* 0x00052c00019e7983 */ /* 0x000f280000300800 */
[----:B------:R-:W4:Y:S01]  /*d710*/  LDL.LU R159, [R1+0x528] ;  /* 0x00052800019f7983 */ /* 0x000f220000300800 */
[----:B---3--:R-:W-:-:S03]  /*d720*/  LOP3.LUT R116, R3, 0x10, RZ, 0x3c, !PT ;  /* 0x0000001003747812 */ /* 0x008fc600078e3cff */
[----:B------:R-:W-:Y:S04]  /*d730*/  STS.U16 [R3+UR4+0x8000], R131 ;  /* 0x0080008303007988 */ /* 0x000fe80008000404 */
[----:B------:R-:W-:Y:S04]  /*d740*/  STS.U16 [R3+UR4+0x8400], R132 ;  /* 0x0084008403007988 */ /* 0x000fe80008000404 */
[----:B------:R-:W-:Y:S04]  /*d750*/  STS.U16 [R3+UR4+0x8800], R133 ;  /* 0x0088008503007988 */ /* 0x000fe80008000404 */
[----:B------:R-:W-:Y:S04]  /*d760*/  STS.U16 [R3+UR4+0x8c00], R134 ;  /* 0x008c008603007988 */ /* 0x000fe80008000404 */
[----:B------:R-:W-:Y:S04]  /*d770*/  STS.U16 [R3+UR4+0x9000], R135 ;  /* 0x0090008703007988 */ /* 0x000fe80008000404 */
[----:B------:R-:W-:Y:S04]  /*d780*/  STS.U16 [R3+UR4+0x9400], R136 ;  /* 0x0094008803007988 */ /* 0x000fe80008000404 */
[----:B------:R-:W-:Y:S04]  /*d790*/  STS.U16 [R3+UR4+0x9800], R137 ;  /* 0x0098008903007988 */ /* 0x000fe80008000404 */
[----:B------:R-:W-:Y:S01]  /*d7a0*/  STS.U16 [R3+UR4+0x9c00], R138 ;  /* 0x009c008a03007988 */ /* 0x000fe20008000404 */
[----:B0-----:R-:W-:-:S03]  /*d7b0*/  LOP3.LUT R115, R3, 0x20, RZ, 0x3c, !PT ;  /* 0x0000002003737812 */ /* 0x001fc600078e3cff */
        /* <DEDUP_REMOVED lines=52> */
[----:B------:R-:W-:Y:S01]  /*db00*/  UIADD3.64 UR48, UR8, 0x380, URZ ;  /* 0x0000038008307897 */ /* 0x000fe2000fffe03f */
[----:B------:R-:W-:Y:S01]  /*db10*/  UMOV UR50, UR38 ;  /* 0x0000002600327c82 */ /* 0x000fe20008000000 */
[----:B------:R-:W-:Y:S01]  /*db20*/  UMOV UR51, UR39 ;  /* 0x0000002700337c82 */ /* 0x000fe20008000000 */
[----:B------:R-:W-:Y:S01]  /*db30*/  UIADD3.64 UR52, UR8, 0x400, URZ ;  /* 0x0000040008347897 */ /* 0x000fe2000fffe03f */
[----:B0-----:R-:W3:Y:S01]  /*db40*/  LDL R116, [R1+0x53c] ;  /* 0x00053c0001747983 */ /* 0x001ee20000100800 */
[----:B-1----:R-:W-:Y:S01]  /*db50*/  LOP3.LUT R115, R3, 0x70, RZ, 0x3c, !PT ;  /* 0x0000007003737812 */ /* 0x002fe200078e3cff */
[----:B------:R-:W-:Y:S01]  /*db60*/  UMOV UR54, UR10 ;  /* 0x0000000a00367c82 */ /* 0x000fe20008000000 */
[----:B------:R-:W-:Y:S01]  /*db70*/  UMOV UR55, UR11 ;  /* 0x0000000b00377c82 */ /* 0x000fe20008000000 */
[----:B------:R-:W-:Y:S01]  /*db80*/  UIADD3.64 UR56, UR8, 0x480, URZ ;  /* 0x0000048008387897 */ /* 0x000fe2000fffe03f */
[----:B------:R-:W3:Y:S04]  /*db90*/  LDL.LU R229, [R1+0x510] ;  /* 0x0005100001e57983 */ /* 0x000ee80000300800 */
        /* <DEDUP_REMOVED lines=8> */
[----:B------:R1:W-:Y:S06]  /*dc20*/  MEMBAR.ALL.CTA ;  /* 0x0000000000007992 */ /* 0x0003ec0000008000 */
[----:B-1----:R-:W1:Y:S02]  /*dc30*/  FENCE.VIEW.ASYNC.S ;  /* 0x00000000000073c6 */ /* 0x002e640000000000 */
[----:B-1----:R-:W-:Y:S06]  /*dc40*/  BAR.SYNC.DEFER_BLOCKING 0x0 ;  /* 0x0000000000007b1d */ /* 0x002fec0000010000 */
[----:B------:R-:W-:-:S06]  /*dc50*/  WARPGROUP.ARRIVE ;  /* 0x00000000000079c5 */ /* 0x000fcc0000000000 */
[----:B------:R-:W-:Y:S04]  /*dc60*/  HGMMA.64x64x16.F32 R56, gdesc[UR36].tnspA, R56 ;  /* 0x20e00000243879f0 */ /* 0x000fe80008700838 */
[----:B------:R-:W-:Y:S04]  /*dc70*/  HGMMA.64x64x16.F32 R56, gdesc[UR8].tnspA, R56 ;  /* 0x20e00000083879f0 */ /* 0x000fe80008700838 */
[----:B------:R-:W-:Y:S04]  /*dc80*/  HGMMA.64x64x16.F32 R56, gdesc[UR12].tnspA, R56 ;  /* 0x20e000000c3879f0 */ /* 0x000fe80008700838 */
[----:B------:R-:W-:Y:S04]  /*dc90*/  HGMMA.64x64x16.F32 R56, gdesc[UR16].tnspA, R56 ;  /* 0x20e00000103879f0 */ /* 0x000fe80008700838 */
[----:B------:R-:W-:Y:S04]  /*dca0*/  HGMMA.64x64x16.F32 R56, gdesc[UR20].tnspA, R56 ;  /* 0x20e00000143879f0 */ /* 0x000fe80008700838 */
[----:B------:R-:W-:Y:S04]  /*dcb0*/  HGMMA.64x64x16.F32 R56, gdesc[UR24].tnspA, R56 ;  /* 0x20e00000183879f0 */ /* 0x000fe80008700838 */
[----:B------:R-:W-:Y:S04]  /*dcc0*/  HGMMA.64x64x16.F32 R56, gdesc[UR28].tnspA, R56 ;  /* 0x20e000001c3879f0 */ /* 0x000fe80008700838 */
[----:B------:R-:W-:Y:S04]  /*dcd0*/  HGMMA.64x64x16.F32 R56, gdesc[UR32].tnspA, R56 ;  /* 0x20e00000203879f0 */ /* 0x000fe80008700838 */
[----:B------:R-:W-:Y:S01]  /*dce0*/  HGMMA.64x64x16.F32 R24, gdesc[UR48].tnspA, R24 ;  /* 0x20e00000301879f0 */ /* 0x000fe20008700818 */
[----:B------:R-:W-:Y:S01]  /*dcf0*/  UMOV UR58, UR14 ;  /* 0x0000000e003a7c82 */ /* 0x000fe20008000000 */
[----:B------:R-:W-:-:S02]  /*dd00*/  UMOV UR59, UR15 ;  /* 0x0000000f003b7c82 */ /* 0x000fc40008000000 */
[----:B------:R-:W-:Y:S01]  /*dd10*/  HGMMA.64x64x16.F32 R24, gdesc[UR52].tnspA, R24 ;  /* 0x20e00000341879f0 */ /* 0x000fe20008700818 */
[----:B--2---:R-:W-:Y:S02]  /*dd20*/  R2UR UR49, R213 ;  /* 0x00000000d53172ca */ /* 0x004fe400000e0000 */
[----:B----4-:R-:W-:Y:S01]  /*dd30*/  R2UR UR48, R222 ;  /* 0x00000000de3072ca */ /* 0x010fe200000e0000 */
[----:B------:R-:W2:Y:S01]  /*dd40*/  LDL.LU R213, [R1+0x500] ;  /* 0x0005000001d57983 */ /* 0x000ea20000300800 */
[----:B------:R-:W-:-:S03]  /*dd50*/  R2UR UR53, R230 ;  /* 0x00000000e63572ca */ /* 0x000fc600000e0000 */
[----:B------:R-:W4:Y:S01]  /*dd60*/  LDL.LU R222, [R1+0x4f8] ;  /* 0x0004f80001de7983 */ /* 0x000f220000300800 */
[----:B------:R-:W-:-:S03]  /*dd70*/  R2UR UR52, R158 ;  /* 0x000000009e3472ca */ /* 0x000fc600000e0000 */
[----:B------:R-:W4:Y:S04]  /*dd80*/  LDL.LU R230, [R1+0x4f0] ;  /* 0x0004f00001e67983 */ /* 0x000f280000300800 */
[----:B------:R-:W4:Y:S04]  /*dd90*/  LDL.LU R205, [R1+0x4e8] ;  /* 0x0004e80001cd7983 */ /* 0x000f280000300800 */
[----:B------:R-:W4:Y:S04]  /*dda0*/  LDL.LU R212, [R1+0x50c] ;  /* 0x00050c0001d47983 */ /* 0x000f280000300800 */
[----:B------:R-:W4:Y:S04]  /*ddb0*/  LDL.LU R158, [R1+0x4e0] ;  /* 0x0004e000019e7983 */ /* 0x000f280000300800 */
[----:B------:R-:W4:Y:S04]  /*ddc0*/  LDL.LU R120, [R1+0x504] ;  /* 0x0005040001787983 */ /* 0x000f280000300800 */
[----:B------:R-:W4:Y:S04]  /*ddd0*/  LDL.LU R238, [R1+0x4d8] ;  /* 0x0004d80001ee7983 */ /* 0x000f280000300800 */
[----:B0-----:R-:W4:Y:S01]  /*dde0*/  LDL.LU R115, [R1+0x4fc] ;  /* 0x0004fc0001737983 */ /* 0x001f220000300800 */
[----:B------:R-:W-:Y:S01]  /*ddf0*/  HGMMA.64x64x16.F32 R24, gdesc[UR56].tnspA, R24 ;  /* 0x20e00000381879f0 */ /* 0x000fe20008700818 */
[----:B------:R-:W-:-:S02]  /*de00*/  R2UR UR56, R113 ;  /* 0x00000000713872ca */ /* 0x000fc400000e0000 */
[----:B------:R-:W0:Y:S01]  /*de10*/  LDC R113, c[0x0][0x238] ;  /* 0x00008e00ff717b82 */ /* 0x000e220000000800 */
[----:B------:R-:W-:Y:S02]  /*de20*/  R2UR UR57, R159 ;  /* 0x000000009f3972ca */ /* 0x000fe400000e0000 */
[----:B------:R-:W4:Y:S04]  /*de30*/  LDL.LU R159, [R1+0x4d0] ;  /* 0x0004d000019f7983 */ /* 0x000f280000300800 */
[----:B------:R-:W4:Y:S04]  /*de40*/  LDL.LU R198, [R1+0x4f4] ;  /* 0x0004f40001c67983 */ /* 0x000f280000300800 */
[----:B------:R-:W4:Y:S04]  /*de50*/  LDL.LU R206, [R1+0x4c8] ;  /* 0x0004c80001ce7983 */ /* 0x000f280000300800 */
[----:B------:R-:W4:Y:S04]  /*de60*/  LDL.LU R247, [R1+0x4ec] ;  /* 0x0004ec0001f77983 */ /* 0x000f280000300800 */
[----:B------:R-:W4:Y:S01]  /*de70*/  LDL.LU R125, [R1+0x4c0] ;  /* 0x0004c000017d7983 */ /* 0x000f220000300800 */
[----:B0-----:R-:W-:-:S04]  /*de80*/  IMAD.SHL.U32 R113, R113, 0x80, RZ ;  /* 0x0000008071717824 */ /* 0x001fc800078e00ff */
[----:B------:R-:W-:-:S05]  /*de90*/  IMAD.SHL.U32 R113, R113, 0x2, RZ ;  /* 0x0000000271717824 */ /* 0x000fca00078e00ff */
[----:B------:R-:W-:-:S05]  /*dea0*/  IADD3 R112, P6, R112, R113, RZ ;  /* 0x0000007170707210 */ /* 0x000fca0007fde0ff */
[----:B------:R0:W-:Y:S04]  /*deb0*/  STL [R1+0x508], R112 ;  /* 0x0005087001007387 */ /* 0x0001e80000100800 */
[----:B0-----:R-:W4:Y:S01]  /*dec0*/  LDL.LU R112, [R1+0x618] ;  /* 0x0006180001707983 */ /* 0x001f220000300800 */
[----:B---3--:R-:W-:-:S05]  /*ded0*/  IADD3 R229, P5, R229, R113, RZ ;  /* 0x00000071e5e57210 */ /* 0x008fca0007fbe0ff */
[----:B------:R-:W-:Y:S04]  /*dee0*/  STL [R1+0x510], R229 ;  /* 0x000510e501007387 */ /* 0x000fe80000100800 */
[----:B------:R-:W3:Y:S01]  /*def0*/  LDL.LU R221, [R1+0x4e4] ;  /* 0x0004e40001dd7983 */ /* 0x000ee20000300800 */
[-C--:B------:R-:W-:Y:S02]  /*df00*/  IADD3 R114, P4, R114, R113.reuse, RZ ;  /* 0x0000007172727210 */ /* 0x080fe40007f9e0ff */
[-C--:B--2---:R-:W-:Y:S02]  /*df10*/  IADD3 R213, P1, R213, R113.reuse, RZ ;  /* 0x00000071d5d57210 */ /* 0x084fe40007f3e0ff */
[----:B----4-:R-:W-:-:S03]  /*df20*/  IADD3 R222, P2, R222, R113, RZ ;  /* 0x00000071dede7210 */ /* 0x010fc60007f5e0ff */
[----:B------:R0:W-:Y:S01]  /*df30*/  STL [R1+0x500], R213 ;  /* 0x000500d501007387 */ /* 0x0001e20000100800 */
[----:B------:R-:W-:-:S03]  /*df40*/  IADD3 R230, P3, R230, R113, RZ ;  /* 0x00000071e6e67210 */ /* 0x000fc60007f7e0ff */
[----:B0-----:R-:W2:Y:S04]  /*df50*/  LDL.LU R213, [R1+0x4b8] ;  /* 0x0004b80001d57983 */ /* 0x001ea80000300800 */
[----:B------:R-:W4:Y:S04]  /*df60*/  LDL.LU R229, [R1+0x4dc] ;  /* 0x0004dc0001e57983 */ /* 0x000f280000300800 */
[----:B------:R0:W-:Y:S04]  /*df70*/  STL [R1+0x4f8], R222 ;  /* 0x0004f8de01007387 */ /* 0x0001e80000100800 */
[----:B0-----:R-:W4:Y:S04]  /*df80*/  LDL.LU R222, [R1+0x4b0] ;  /* 0x0004b00001de7983 */ /* 0x001f280000300800 */
[----:B------:R0:W-:Y:S04]  /*df90*/  STL [R1+0x4f0], R230 ;  /* 0x0004f0e601007387 */ /* 0x0001e80000100800 */
[----:B0-----:R-:W4:Y:S01]  /*dfa0*/  LDL.LU R230, [R1+0x4d4] ;  /* 0x0004d40001e67983 */ /* 0x001f220000300800 */
[--C-:B------:R-:W-:Y:S01]  /*dfb0*/  IMAD.X R212, R212, 0x1, R112.reuse, P5 ;  /* 0x00000001d4d47824 */ /* 0x100fe200028e0670 */
[-C--:B------:R-:W-:Y:S01]  /*dfc0*/  IADD3 R158, P5, R158, R113.reuse, RZ ;  /* 0x000000719e9e7210 */ /* 0x080fe20007fbe0ff */
[----:B------:R-:W-:Y:S01]  /*dfd0*/  IMAD.X R111, R111, 0x1, R112, P4 ;  /* 0x000000016f6f7824 */ /* 0x000fe200020e0670 */
[----:B------:R-:W-:-:S03]  /*dfe0*/  IADD3 R205, P4, R205, R113, RZ ;  /* 0x00000071cdcd7210 */ /* 0x000fc60007f9e0ff */
[----:B------:R0:W-:Y:S04]  /*dff0*/  STL [R1+0x4e0], R158 ;  /* 0x0004e09e01007387 */ /* 0x0001e80000100800 */
[----:B------:R-:W-:Y:S04]  /*e000*/  STL [R1+0x4e8], R205 ;  /* 0x0004e8cd01007387 */ /* 0x000fe80000100800 */
[----:B0-----:R-:W4:Y:S01]  /*e010*/  LDL.LU R158, [R1+0x4a8] ;  /* 0x0004a800019e7983 */ /* 0x001f220000300800 */
[--C-:B------:R-:W-:Y:S01]  /*e020*/  IMAD.X R120, R120, 0x1, R112.reuse, P6 ;  /* 0x0000000178787824 */ /* 0x100fe200030e0670 */
[----:B------:R-:W-:Y:S01]  /*e030*/  IADD3 R238, P6, R238, R113, RZ ;  /* 0x00000071eeee7210 */ /* 0x000fe20007fde0ff */
[----:B------:R-:W-:Y:S01]  /*e040*/  IMAD.X R115, R115, 0x1, R112, P1 ;  /* 0x0000000173737824 */ /* 0x000fe200008e0670 */
[----:B------:R-:W-:Y:S01]  /*e050*/  STL [R1+0x50c], R212 ;  /* 0x00050cd401007387 */ /* 0x000fe20000100800 */
[----:B------:R-:W-:-:S03]  /*e060*/  VIADD R110, R110, 0x1 ;  /* 0x000000016e6e7836 */ /* 0x000fc60000000000 */
[----:B------:R0:W-:Y:S01]  /*e070*/  STL [R1+0x504], R120 ;  /* 0x0005047801007387 */ /* 0x0001e20000100800 */
[-C--:B------:R-:W-:Y:S02]  /*e080*/  IADD3 R159, P1, R159, R113.reuse, RZ ;  /* 0x000000719f9f7210 */ /* 0x080fe40007f3e0ff */
[----:B------:R-:W-:Y:S01]  /*e090*/  ISETP.NE.U32.AND P0, PT, R110, R116, PT ;  /* 0x000000746e00720c */ /* 0x000fe20003f05070 */
[----:B------:R-:W-:Y:S01]  /*e0a0*/  IMAD.X R198, R198, 0x1, R112, P2 ;  /* 0x00000001c6c67824 */ /* 0x000fe200010e0670 */
[----:B0-----:R-:W4:Y:S04]  /*e0b0*/  LDL.LU R120, [R1+0x4cc] ;  /* 0x0004cc0001787983 */ /* 0x001f280000300800 */
[----:B------:R-:W4:Y:S04]  /*e0c0*/  LDL.LU R121, [R1+0x4a0] ;  /* 0x0004a00001797983 */ /* 0x000f280000300800 */
[----:B------:R0:W-:Y:S04]  /*e0d0*/  STL [R1+0x4fc], R115 ;  /* 0x0004fc7301007387 */ /* 0x0001e80000100800 */
[----:B------:R1:W-:Y:S01]  /*e0e0*/  STL [R1+0x4d8], R238 ;  /* 0x0004d8ee01007387 */ /* 0x0003e20000100800 */
[----:B------:R-:W-:-:S03]  /*e0f0*/  IADD3 R206, P2, R206, R113, RZ ;  /* 0x00000071cece7210 */ /* 0x000fc60007f5e0ff */
[----:B0-----:R-:W4:Y:S04]  /*e100*/  LDL.LU R115, [R1+0x4c4] ;  /* 0x0004c40001737983 */ /* 0x001f280000300800 */
[----:B------:R-:W4:Y:S04]  /*e110*/  LDL.LU R116, [R1+0x498] ;  /* 0x0004980001747983 */ /* 0x000f280000300800 */
[----:B-1----:R-:W4:Y:S04]  /*e120*/  LDL.LU R238, [R1+0x4bc] ;  /* 0x0004bc0001ee7983 */ /* 0x002f280000300800 */
[----:B------:R0:W-:Y:S01]  /*e130*/  STL [R1+0x4d0], R159 ;  /* 0x0004d09f01007387 */ /* 0x0001e20000100800 */
[----:B------:R-:W-:Y:S01]  /*e140*/  IMAD.X R247, R247, 0x1, R112, P3 ;  /* 0x00000001f7f77824 */ /* 0x000fe200018e0670 */
[----:B------:R-:W-:-:S02]  /*e150*/  IADD3 R125, P3, R125, R113, RZ ;  /* 0x000000717d7d7210 */ /* 0x000fc40007f7e0ff */
[----:B0-----:R-:W4:Y:S04]  /*e160*/  LDL.LU R159, [R1+0x490] ;  /* 0x00049000019f7983 */ /* 0x001f280000300800 */
[----:B------:R0:W-:Y:S01]  /*e170*/  STL [R1+0x4f4], R198 ;  /* 0x0004f4c601007387 */ /* 0x0001e20000100800 */
[----:B---3--:R-:W-:-:S03]  /*e180*/  IMAD.X R221, R221, 0x1, R112, P4 ;  /* 0x00000001dddd7824 */ /* 0x008fc600020e0670 */
[----:B0-----:R-:W3:Y:S04]  /*e190*/  LDL.LU R198, [R1+0x4b4] ;  /* 0x0004b40001c67983 */ /* 0x001ee80000300800 */
[----:B------:R0:W-:Y:S04]  /*e1a0*/  STL [R1+0x4c8], R206 ;  /* 0x0004c8ce01007387 */ /* 0x0001e80000100800 */
[----:B0-----:R-:W3:Y:S04]  /*e1b0*/  LDL.LU R206, [R1+0x488] ;  /* 0x0004880001ce7983 */ /* 0x001ee80000300800 */
[----:B------:R-:W3:Y:S04]  /*e1c0*/  LDL.LU R212, [R1+0x4ac] ;  /* 0x0004ac0001d47983 */ /* 0x000ee80000300800 */
[----:B------:R0:W-:Y:S04]  /*e1d0*/  STL [R1+0x4ec], R247 ;  /* 0x0004ecf701007387 */ /* 0x0001e80000100800 */
[----:B0-----:R-:W3:Y:S04]  /*e1e0*/  LDL.LU R247, [R1+0x480] ;  /* 0x0004800001f77983 */ /* 0x001ee80000300800 */
[----:B------:R0:W-:Y:S04]  /*e1f0*/  STL [R1+0x4c0], R125 ;  /* 0x0004c07d01007387 */ /* 0x0001e80000100800 */
[----:B0-----:R-:W3:Y:S01]  /*e200*/  LDL.LU R125, [R1+0x4a4] ;  /* 0x0004a400017d7983 */ /* 0x001ee20000300800 */
[----:B--2---:R-:W-:Y:S01]  /*e210*/  IADD3 R213, P4, R213, R113, RZ ;  /* 0x00000071d5d57210 */ /* 0x004fe20007f9e0ff */
[----:B----4-:R-:W-:-:S04]  /*e220*/  IMAD.X R229, R229, 0x1, R112, P5 ;  /* 0x00000001e5e57824 */ /* 0x010fc800028e0670 */
[----:B------:R0:W-:Y:S04]  /*e230*/  STL [R1+0x4b8], R213 ;  /* 0x0004b8d501007387 */ /* 0x0001e80000100800 */
[----:B0-----:R-:W2:Y:S01]  /*e240*/  LDL.LU R213, [R1+0x478] ;  /* 0x0004780001d57983 */ /* 0x001ea20000300800 */
[----:B------:R-:W-:-:S03]  /*e250*/  IADD3 R222, P5, R222, R113, RZ ;  /* 0x00000071dede7210 */ /* 0x000fc60007fbe0ff */
[----:B------:R-:W-:Y:S04]  /*e260*/  STL [R1+0x4e4], R221 ;  /* 0x0004e4dd01007387 */ /* 0x000fe80000100800 */
[----:B------:R0:W-:Y:S01]  /*e270*/  STL [R1+0x4b0], R222 ;  /* 0x0004b0de01007387 */ /* 0x0001e20000100800 */
[----:B------:R-:W-:-:S03]  /*e280*/  IMAD.X R230, R230, 0x1, R112, P6 ;  /* 0x00000001e6e67824 */ /* 0x000fc600030e0670 */
[----:B0-----:R-:W4:Y:S04]  /*e290*/  LDL.LU R222, [R1+0x49c] ;  /* 0x00049c0001de7983 */ /* 0x001f280000300800 */
[----:B------:R-:W-:Y:S04]  /*e2a0*/  STL [R1+0x4dc], R229 ;  /* 0x0004dce501007387 */ /* 0x000fe80000100800 */
[----:B------:R-:W4:Y:S04]  /*e2b0*/  LDL.LU R197, [R1+0x470] ;  /* 0x0004700001c57983 */ /* 0x000f280000300800 */
[----:B------:R-:W4:Y:S04]  /*e2c0*/  LDL.LU R205, [R1+0x494] ;  /* 0x0004940001cd7983 */ /* 0x000f280000300800 */
[----:B------:R-:W4:Y:S04]  /*e2d0*/  LDL.LU R221, [R1+0x468] ;  /* 0x0004680001dd7983 */ /* 0x000f280000300800 */
[----:B------:R0:W-:Y:S04]  /*e2e0*/  STL [R1+0x4d4], R230 ;  /* 0x0004d4e601007387 */ /* 0x0001e80000100800 */
[----:B0-----:R-:W4:Y:S01]  /*e2f0*/  LDL.LU R230, [R1+0x48c] ;  /* 0x00048c0001e67983 */ /* 0x001f220000300800 */
[----:B------:R-:W-:-:S05]  /*e300*/  IADD3 R158, P6, R158, R113, RZ ;  /* 0x000000719e9e7210 */ /* 0x000fca0007fde0ff */
[----:B------:R0:W-:Y:S04]  /*e310*/  STL [R1+0x4a8], R158 ;  /* 0x0004a89e01007387 */ /* 0x0001e80000100800 */
[----:B0-----:R-:W4:Y:S01]  /*e320*/  LDL.LU R158, [R1+0x460] ;  /* 0x00046000019e7983 */ /* 0x001f220000300800 */
[----:B------:R-:W-:-:S03]  /*e330*/  IMAD.X R120, R120, 0x1, R112, P1 ;  /* 0x0000000178787824 */ /* 0x000fc600008e0670 */
[----:B------:R-:W4:Y:S04]  /*e340*/  LDL.LU R229, [R1+0x484] ;  /* 0x0004840001e57983 */ /* 0x000f280000300800 */
[----:B------:R0:W-:Y:S01]  /*e350*/  STL [R1+0x4cc], R120 ;  /* 0x0004cc7801007387 */ /* 0x0001e20000100800 */
[----:B------:R-:W-:-:S03]  /*e360*/  IADD3 R121, P1, R121, R113, RZ ;  /* 0x0000007179797210 */ /* 0x000fc60007f3e0ff */
[----:B0-----:R-:W4:Y:S01]  /*e370*/  LDL.LU R120, [R1+0x458] ;  /* 0x0004580001787983 */ /* 0x001f220000300800 */
[----:B------:R-:W-:Y:S01]  /*e380*/  IMAD.X R115, R115, 0x1, R112, P2 ;  /* 0x0000000173737824 */ /* 0x000fe200010e0670 */
[----:B------:R-:W-:-:S04]  /*e390*/  IADD3 R116, P2, R116, R113, RZ ;  /* 0x0000007174747210 */ /* 0x000fc80007f5e0ff */
[----:B------:R0:W-:Y:S01]  /*e3a0*/  STL [R1+0x4c4], R115 ;  /* 0x0004c47301007387 */ /* 0x0001e20000100800 */
[----:B------:R-:W-:-:S03]  /*e3b0*/  IMAD.X R238, R238, 0x1, R112, P3 ;  /* 0x00000001eeee7824 */ /* 0x000fc600018e0670 */
[----:B0-----:R-:W4:Y:S01]  /*e3c0*/  LDL.LU R115, [R1+0x47c] ;  /* 0x00047c0001737983 */ /* 0x001f220000300800 */
[----:B------:R-:W-:-:S03]  /*e3d0*/  IADD3 R159, P3, R159, R113, RZ ;  /* 0x000000719f9f7210 */ /* 0x000fc60007f7e0ff */
[----:B------:R-:W-:Y:S04]  /*e3e0*/  STL [R1+0x4a0], R121 ;  /* 0x0004a07901007387 */ /* 0x000fe80000100800 */
[----:B------:R0:W-:Y:S04]  /*e3f0*/  STL [R1+0x490], R159 ;  /* 0x0004909f01007387 */ /* 0x0001e80000100800 */
[----:B------:R-:W-:Y:S01]  /*e400*/  STL [R1+0x498], R116 ;  /* 0x0004987401007387 */ /* 0x000fe20000100800 */
[----:B---3--:R-:W-:-:S03]  /*e410*/  IMAD.X R198, R198, 0x1, R112, P4 ;  /* 0x00000001c6c67824 */ /* 0x008fc600020e0670 */
[----:B0-----:R-:W3:Y:S04]  /*e420*/  LDL.LU R159, [R1+0x450] ;  /* 0x00045000019f7983 */ /* 0x001ee80000300800 */
[----:B------:R-:W-:Y:S04]  /*e430*/  STL [R1+0x4bc], R238 ;  /* 0x0004bcee01007387 */ /* 0x000fe80000100800 */
[----:B------:R0:W-:Y:S01]  /*e440*/  STL [R1+0x4b4], R198 ;  /* 0x0004b4c601007387 */ /* 0x0001e20000100800 */
[----:B------:R-:W-:Y:S01]  /*e450*/  IADD3 R206, P4, R206, R113, RZ ;  /* 0x00000071cece7210 */ /* 0x000fe20007f9e0ff */
[----:B------:R-:W-:-:S02]  /*e460*/  IMAD.X R212, R212, 0x1, R112, P5 ;  /* 0x00000001d4d47824 */ /* 0x000fc400028e0670 */
[----:B0-----:R-:W3:Y:S04]  /*e470*/  LDL.LU R198, [R1+0x474] ;  /* 0x0004740001c67983 */ /* 0x001ee80000300800 */
[----:B------:R-:W3:Y:S04]  /*e480*/  LDL.LU R238, [R1+0x448] ;  /* 0x0004480001ee7983 */ /* 0x000ee80000300800 */
[----:B------:R0:W-:Y:S01]  /*e490*/  STL [R1+0x488], R206 ;  /* 0x000488ce01007387 */ /* 0x0001e20000100800 */
[----:B------:R-:W-:-:S03]  /*e4a0*/  IADD3 R247, P5, R247, R113, RZ ;  /* 0x00000071f7f77210 */ /* 0x000fc60007fbe0ff */
[----:B0-----:R-:W3:Y:S04]  /*e4b0*/  LDL.LU R206, [R1+0x46c] ;  /* 0x00046c0001ce7983 */ /* 0x001ee80000300800 */
[----:B------:R0:W-:Y:S01]  /*e4c0*/  STL [R1+0x4ac], R212 ;  /* 0x0004acd401007387 */ /* 0x0001e20000100800 */
[----:B------:R-:W-:-:S03]  /*e4d0*/  IMAD.X R125, R125, 0x1, R112, P6 ;  /* 0x000000017d7d7824 */ /* 0x000fc600030e0670 */
[----:B0-----:R-:W3:Y:S04]  /*e4e0*/  LDL.LU R212, [R1+0x440] ;  /* 0x0004400001d47983 */ /* 0x001ee80000300800 */
[----:B------:R0:W-:Y:S04]  /*e4f0*/  STL [R1+0x4a4], R125 ;  /* 0x0004a47d01007387 */ /* 0x0001e80000100800 */
[----:B------:R1:W-:Y:S04]  /*e500*/  STL [R1+0x480], R247 ;  /* 0x000480f701007387 */ /* 0x0003e80000100800 */
[----:B0-----:R-:W3:Y:S04]  /*e510*/  LDL.LU R125, [R1+0x464] ;  /* 0x00046400017d7983 */ /* 0x001ee80000300800 */
[----:B-1----:R-:W3:Y:S01]  /*e520*/  LDL.LU R247, [R1+0x438] ;  /* 0x0004380001f77983 */ /* 0x002ee20000300800 */
[----:B--2---:R-:W-:-:S05]  /*e530*/  IADD3 R213, P6, R213, R113, RZ ;  /* 0x00000071d5d57210 */ /* 0x004fca0007fde0ff */
[----:B------:R0:W-:Y:S04]  /*e540*/  STL [R1+0x478], R213 ;  /* 0x000478d501007387 */ /* 0x0001e80000100800 */
[----:B0-----:R-:W2:Y:S01]  /*e550*/  LDL.LU R213, [R1+0x45c] ;  /* 0x00045c0001d57983 */ /* 0x001ea20000300800 */
[----:B----4-:R-:W-:-:S05]  /*e560*/  IMAD.X R222, R222, 0x1, R112, P1 ;  /* 0x00000001dede7824 */ /* 0x010fca00008e0670 */
[----:B------:R0:W-:Y:S01]  /*e570*/  STL [R1+0x49c], R222 ;  /* 0x00049cde01007387 */ /* 0x0001e20000100800 */
[-C--:B------:R-:W-:Y:S01]  /*e580*/  IADD3 R197, P1, R197, R113.reuse, RZ ;  /* 0x00000071c5c57210 */ /* 0x080fe20007f3e0ff */
[----:B------:R-:W-:Y:S02]  /*e590*/  IMAD.X R205, R205, 0x1, R112, P2 ;  /* 0x00000001cdcd7824 */ /* 0x000fe400010e0670 */
[----:B0-----:R-:W4:Y:S01]  /*e5a0*/  LDL.LU R222, [R1+0x430] ;  /* 0x0004300001de7983 */ /* 0x001f220000300800 */
[----:B------:R-:W-:-:S03]  /*e5b0*/  IADD3 R221, P2, R221, R113, RZ ;  /* 0x00000071dddd7210 */ /* 0x000fc60007f5e0ff */
[----:B------:R-:W-:Y:S01]  /*e5c0*/  STL [R1+0x470], R197 ;  /* 0x000470c501007387 */ /* 0x000fe20000100800 */
[----:B------:R-:W-:-:S05]  /*e5d0*/  IMAD.X R230, R230, 0x1, R112, P3 ;  /* 0x00000001e6e67824 */ /* 0x000fca00018e0670 */
[----:B------:R0:W-:Y:S04]  /*e5e0*/  STL [R1+0x48c], R230 ;  /* 0x00048ce601007387 */ /* 0x0001e80000100800 */
[----:B------:R-:W-:Y:S04]  /*e5f0*/  STL [R1+0x494], R205 ;  /* 0x000494cd01007387 */ /* 0x000fe80000100800 */
[----:B0-----:R-:W4:Y:S04]  /*e600*/  LDL.LU R230, [R1+0x454] ;  /* 0x0004540001e67983 */ /* 0x001f280000300800 */
[----:B------:R-:W-:Y:S01]  /*e610*/  STL [R1+0x468], R221 ;  /* 0x000468dd01007387 */ /* 0x000fe20000100800 */
[----:B------:R-:W-:-:S05]  /*e620*/  IADD3 R158, P3, R158, R113, RZ ;  /* 0x000000719e9e7210 */ /* 0x000fca0007f7e0ff */
[----:B------:R0:W-:Y:S04]  /*e630*/  STL [R1+0x460], R158 ;  /* 0x0004609e01007387 */ /* 0x0001e80000100800 */
[----:B0-----:R-:W4:Y:S01]  /*e640*/  LDL.LU R158, [R1+0x428] ;  /* 0x00042800019e7983 */ /* 0x001f220000300800 */
[--C-:B------:R-:W-:Y:S01]  /*e650*/  IMAD.X R229, R229, 0x1, R112.reuse, P4 ;  /* 0x00000001e5e57824 */ /* 0x100fe200020e0670 */
[----:B------:R-:W-:Y:S02]  /*e660*/  IADD3 R120, P4, R120, R113, RZ ;  /* 0x0000007178787210 */ /* 0x000fe40007f9e0ff */
[----:B------:R-:W4:Y:S04]  /*e670*/  LDL.LU R121, [R1+0x44c] ;  /* 0x00044c0001797983 */ /* 0x000f280000300800 */
[----:B------:R0:W-:Y:S04]  /*e680*/  STL [R1+0x458], R120 ;  /* 0x0004587801007387 */ /* 0x0001e80000100800 */
[----:B------:R1:W-:Y:S04]  /*e690*/  STL [R1+0x484], R229 ;  /* 0x000484e501007387 */ /* 0x0003e80000100800 */
[----:B0-----:R-:W4:Y:S01]  /*e6a0*/  LDL.LU R120, [R1+0x420] ;  /* 0x0004200001787983 */ /* 0x001f220000300800 */
[----:B------:R-:W-:-:S03]  /*e6b0*/  IMAD.X R115, R115, 0x1, R112, P5 ;  /* 0x0000000173737824 */ /* 0x000fc600028e0670 */
[----:B------:R-:W4:Y:S04]  /*e6c0*/  LDL.LU R116, [R1+0x444] ;  /* 0x0004440001747983 */ /* 0x000f280000300800 */
[----:B-1----:R-:W4:Y:S04]  /*e6d0*/  LDL.LU R229, [R1+0x418] ;  /* 0x0004180001e57983 */ /* 0x002f280000300800 */
[----:B------:R0:W-:Y:S04]  /*e6e0*/  STL [R1+0x47c], R115 ;  /* 0x00047c7301007387 */ /* 0x0001e80000100800 */
[----:B0-----:R-:W4:Y:S01]  /*e6f0*/  LDL.LU R115, [R1+0x43c] ;  /* 0x00043c0001737983 */ /* 0x001f220000300800 */
[----:B---3--:R-:W-:-:S05]  /*e700*/  IADD3 R159, P5, R159, R113, RZ ;  /* 0x000000719f9f7210 */ /* 0x008fca0007fbe0ff */
[----:B------:R0:W-:Y:S04]  /*e710*/  STL [R1+0x450], R159 ;  /* 0x0004509f01007387 */ /* 0x0001e80000100800 */
[----:B0-----:R-:W3:Y:S01]  /*e720*/  LDL.LU R159, [R1+0x410] ;  /* 0x00041000019f7983 */ /* 0x001ee20000300800 */
[----:B------:R-:W-:Y:S01]  /*e730*/  IMAD.X R198, R198, 0x1, R112, P6 ;  /* 0x00000001c6c67824 */ /* 0x000fe200030e0670 */
[----:B------:R-:W-:-:S04]  /*e740*/  IADD3 R238, P6, R238, R113, RZ ;  /* 0x00000071eeee7210 */ /* 0x000fc80007fde0ff */
[----:B------:R0:W-:Y:S04]  /*e750*/  STL [R1+0x474], R198 ;  /* 0x000474c601007387 */ /* 0x0001e80000100800 */
[----:B0-----:R-:W3:Y:S01]  /*e760*/  LDL.LU R198, [R1+0x434] ;  /* 0x0004340001c67983 */ /* 0x001ee20000300800 */
[----:B------:R-:W-:-:S03]  /*e770*/  IMAD.X R206, R206, 0x1, R112, P1 ;  /* 0x00000001cece7824 */ /* 0x000fc600008e0670 */
[----:B------:R-:W3:Y:S04]  /*e780*/  LDL.LU R221, [R1+0x408] ;  /* 0x0004080001dd7983 */ /* 0x000ee80000300800 */
[----:B------:R0:W-:Y:S04]  /*e790*/  STL [R1+0x448], R238 ;  /* 0x000448ee01007387 */ /* 0x0001e80000100800 */
[----:B0-----:R-:W3:Y:S01]  /*e7a0*/  LDL.LU R238, [R1+0x42c] ;  /* 0x00042c0001ee7983 */ /* 0x001ee20000300800 */
[----:B------:R-:W-:-:S03]  /*e7b0*/  IADD3 R212, P1, R212, R113, RZ ;  /* 0x00000071d4d47210 */ /* 0x000fc60007f3e0ff */
[----:B------:R0:W-:Y:S01]  /*e7c0*/  STL [R1+0x46c], R206 ;  /* 0x00046cce01007387 */ /* 0x0001e20000100800 */
[----:B------:R-:W-:-:S03]  /*e7d0*/  IMAD.X R125, R125, 0x1, R112, P2 ;  /* 0x000000017d7d7824 */ /* 0x000fc600010e0670 */
[----:B0-----:R-:W3:Y:S01]  /*e7e0*/  LDL.LU R206, [R1+0x400] ;  /* 0x0004000001ce7983 */ /* 0x001ee20000300800 */
[----:B------:R-:W-:-:S03]  /*e7f0*/  IADD3 R247, P2, R247, R113, RZ ;  /* 0x00000071f7f77210 */ /* 0x000fc60007f5e0ff */
[----:B------:R0:W-:Y:S04]  /*e800*/  STL [R1+0x464], R125 ;  /* 0x0004647d01007387 */ /* 0x0001e80000100800 */
[----:B0-----:R-:W3:Y:S04]  /*e810*/  LDL.LU R125, [R1+0x424] ;  /* 0x00042400017d7983 */ /* 0x001ee80000300800 */
[----:B------:R-:W-:Y:S01]  /*e820*/  STL [R1+0x440], R212 ;  /* 0x000440d401007387 */ /* 0x000fe20000100800 */
[----:B--2---:R-:W-:-:S05]  /*e830*/  IMAD.X R213, R213, 0x1, R112, P3 ;  /* 0x00000001d5d57824 */ /* 0x004fca00018e0670 */
[----:B------:R0:W-:Y:S04]  /*e840*/  STL [R1+0x45c], R213 ;  /* 0x00045cd501007387 */ /* 0x0001e80000100800 */
[----:B0-----:R-:W2:Y:S01]  /*e850*/  LDL.LU R213, [R1+0x3f8] ;  /* 0x0003f80001d57983 */ /* 0x001ea20000300800 */
[----:B----4-:R-:W-:-:S03]  /*e860*/  IADD3 R222, P3, R222, R113, RZ ;  /* 0x00000071dede7210 */ /* 0x010fc60007f7e0ff */
[----:B------:R-:W-:Y:S04]  /*e870*/  STL [R1+0x438], R247 ;  /* 0x000438f701007387 */ /* 0x000fe80000100800 */
[----:B------:R-:W4:Y:S04]  /*e880*/  LDL.LU R197, [R1+0x41c] ;  /* 0x00041c0001c57983 */ /* 0x000f280000300800 */
[----:B------:R-:W4:Y:S04]  /*e890*/  LDL.LU R205, [R1+0x3f0] ;  /* 0x0003f00001cd7983 */ /* 0x000f280000300800 */
[----:B------:R-:W4:Y:S04]  /*e8a0*/  LDL.LU R212, [R1+0x414] ;  /* 0x0004140001d47983 */ /* 0x000f280000300800 */
[----:B------:R0:W-:Y:S04]  /*e8b0*/  STL [R1+0x430], R222 ;  /* 0x000430de01007387 */ /* 0x0001e80000100800 */
[----:B0-----:R-:W4:Y:S01]  /*e8c0*/  LDL.LU R222, [R1+0x3e8] ;  /* 0x0003e80001de7983 */ /* 0x001f220000300800 */
[----:B------:R-:W-:-:S05]  /*e8d0*/  IMAD.X R230, R230, 0x1, R112, P4 ;  /* 0x00000001e6e67824 */ /* 0x000fca00020e0670 */
[----:B------:R0:W-:Y:S04]  /*e8e0*/  STL [R1+0x454], R230 ;  /* 0x000454e601007387 */ /* 0x0001e80000100800 */
[----:B0-----:R-:W4:Y:S04]  /*e8f0*/  LDL.LU R230, [R1+0x40c] ;  /* 0x00040c0001e67983 */ /* 0x001f280000300800 */
[----:B------:R-:W4:Y:S01]  /*e900*/  LDL.LU R247, [R1+0x3e0] ;  /* 0x0003e00001f77983 */ /* 0x000f220000300800 */
[----:B------:R-:W-:-:S05]  /*e910*/  IADD3 R158, P4, R158, R113, RZ ;  /* 0x000000719e9e7210 */ /* 0x000fca0007f9e0ff */
[----:B------:R0:W-:Y:S04]  /*e920*/  STL [R1+0x428], R158 ;  /* 0x0004289e01007387 */ /* 0x0001e80000100800 */
[----:B0-----:R-:W4:Y:S01]  /*e930*/  LDL.LU R158, [R1+0x404] ;  /* 0x00040400019e7983 */ /* 0x001f220000300800 */
[--C-:B------:R-:W-:Y:S01]  /*e940*/  IMAD.X R121, R121, 0x1, R112.reuse, P5 ;  /* 0x0000000179797824 */ /* 0x100fe200028e0670 */
[----:B------:R-:W-:Y:S01]  /*e950*/  IADD3 R120, P5, R120, R113, RZ ;  /* 0x0000007178787210 */ /* 0x000fe20007fbe0ff */
[----:B------:R-:W-:-:S04]  /*e960*/  IMAD.X R116, R116, 0x1, R112, P6 ;  /* 0x0000000174747824 */ /* 0x000fc800030e0670 */
[----:B------:R0:W-:Y:S01]  /*e970*/  STL [R1+0x420], R120 ;  /* 0x0004207801007387 */ /* 0x0001e20000100800 */
[----:B------:R-:W-:-:S03]  /*e980*/  IADD3 R229, P6, R229, R113, RZ ;  /* 0x00000071e5e57210 */ /* 0x000fc60007fde0ff */
[----:B0-----:R-:W4:Y:S01]  /*e990*/  LDL.LU R120, [R1+0x3d8] ;  /* 0x0003d80001787983 */ /* 0x001f220000300800 */
[----:B------:R-:W-:-:S03]  /*e9a0*/  IMAD.X R115, R115, 0x1, R112, P1 ;  /* 0x0000000173737824 */ /* 0x000fc600008e0670 */
[----:B------:R-:W-:Y:S04]  /*e9b0*/  STL [R1+0x44c], R121 ;  /* 0x00044c7901007387 */ /* 0x000fe80000100800 */
[----:B------:R0:W-:Y:S04]  /*e9c0*/  STL [R1+0x43c], R115 ;  /* 0x00043c7301007387 */ /* 0x0001e80000100800 */
[----:B------:R-:W-:Y:S04]  /*e9d0*/  STL [R1+0x444], R116 ;  /* 0x0004447401007387 */ /* 0x000fe80000100800 */
[----:B0-----:R-:W4:Y:S01]  /*e9e0*/  LDL.LU R115, [R1+0x3fc] ;  /* 0x0003fc0001737983 */ /* 0x001f220000300800 */
[----:B---3--:R-:W-:-:S03]  /*e9f0*/  IADD3 R159, P1, R159, R113, RZ ;  /* 0x000000719f9f7210 */ /* 0x008fc60007f3e0ff */
[----:B------:R-:W-:Y:S04]  /*ea00*/  STL [R1+0x418], R229 ;  /* 0x000418e501007387 */ /* 0x000fe80000100800 */
[----:B------:R0:W-:Y:S04]  /*ea10*/  STL [R1+0x410], R159 ;  /* 0x0004109f01007387 */ /* 0x0001e80000100800 */
[----:B0-----:R-:W3:Y:S01]  /*ea20*/  LDL.LU R159, [R1+0x3d0] ;  /* 0x0003d000019f7983 */ /* 0x001ee20000300800 */
[----:B------:R-:W-:-:S03]  /*ea30*/  IMAD.X R198, R198, 0x1, R112, P2 ;  /* 0x00000001c6c67824 */ /* 0x000fc600010e0670 */
[----:B------:R-:W3:Y:S01]  /*ea40*/  LDL.LU R229, [R1+0x3f4] ;  /* 0x0003f40001e57983 */ /* 0x000ee20000300800 */
[----:B------:R-:W-:-:S03]  /*ea50*/  IADD3 R221, P2, R221, R113, RZ ;  /* 0x00000071dddd7210 */ /* 0x000fc60007f5e0ff */
[----:B------:R0:W-:Y:S04]  /*ea60*/  STL [R1+0x434], R198 ;  /* 0x000434c601007387 */ /* 0x0001e80000100800 */
[----:B0-----:R-:W3:Y:S01]  /*ea70*/  LDL.LU R198, [R1+0x3c8] ;  /* 0x0003c80001c67983 */ /* 0x001ee20000300800 */
[----:B------:R-:W-:-:S03]  /*ea80*/  IMAD.X R238, R238, 0x1, R112, P3 ;  /* 0x00000001eeee7824 */ /* 0x000fc600018e0670 */
[----:B------:R0:W-:Y:S04]  /*ea90*/  STL [R1+0x408], R221 ;  /* 0x000408dd01007387 */ /* 0x0001e80000100800 */
[----:B0-----:R-:W3:Y:S01]  /*eaa0*/  LDL.LU R221, [R1+0x3ec] ;  /* 0x0003ec0001dd7983 */ /* 0x001ee20000300800 */
[----:B------:R-:W-:-:S05]  /*eab0*/  IADD3 R206, P3, R206, R113, RZ ;  /* 0x00000071cece7210 */ /* 0x000fca0007f7e0ff */
[----:B------:R0:W-:Y:S04]  /*eac0*/  STL [R1+0x400], R206 ;  /* 0x000400ce01007387 */ /* 0x0001e80000100800 */
[----:B------:R1:W-:Y:S01]  /*ead0*/  STL [R1+0x42c], R238 ;  /* 0x00042cee01007387 */ /* 0x0003e20000100800 */
[----:B------:R-:W-:-:S03]  /*eae0*/  IMAD.X R125, R125, 0x1, R112, P4 ;  /* 0x000000017d7d7824 */ /* 0x000fc600020e0670 */
[----:B0-----:R-:W3:Y:S04]  /*eaf0*/  LDL.LU R206, [R1+0x3c0] ;  /* 0x0003c00001ce7983 */ /* 0x001ee80000300800 */
[----:B-1----:R-:W3:Y:S04]  /*eb00*/  LDL.LU R238, [R1+0x3e4] ;  /* 0x0003e40001ee7983 */ /* 0x002ee80000300800 */
[----:B------:R0:W-:Y:S04]  /*eb10*/  STL [R1+0x424], R125 ;  /* 0x0004247d01007387 */ /* 0x0001e80000100800 */
[----:B0-----:R-:W3:Y:S01]  /*eb20*/  LDL.LU R125, [R1+0x3b8] ;  /* 0x0003b800017d7983 */ /* 0x001ee20000300800 */
[----:B--2---:R-:W-:-:S05]  /*eb30*/  IADD3 R213, P4, R213, R113, RZ ;  /* 0x00000071d5d57210 */ /* 0x004fca0007f9e0ff */
[----:B------:R0:W-:Y:S01]  /*eb40*/  STL [R1+0x3f8], R213 ;  /* 0x0003f8d501007387 */ /* 0x0001e20000100800 */
[--C-:B----4-:R-:W-:Y:S01]  /*eb50*/  IMAD.X R197, R197, 0x1, R112.reuse, P5 ;  /* 0x00000001c5c57824 */ /* 0x110fe200028e0670 */
[----:B------:R-:W-:Y:S02]  /*eb60*/  IADD3 R205, P5, R205, R113, RZ ;  /* 0x00000071cdcd7210 */ /* 0x000fe40007fbe0ff */
[----:B0-----:R-:W2:Y:S01]  /*eb70*/  LDL.LU R213, [R1+0x3dc] ;  /* 0x0003dc0001d57983 */ /* 0x001ea20000300800 */
[----:B------:R-:W-:-:S03]  /*eb80*/  IMAD.X R212, R212, 0x1, R112, P6 ;  /* 0x00000001d4d47824 */ /* 0x000fc600030e0670 */
[----:B------:R-:W-:Y:S01]  /*eb90*/  STL [R1+0x41c], R197 ;  /* 0x00041cc501007387 */ /* 0x000fe20000100800 */
[----:B------:R-:W-:-:S05]  /*eba0*/  IADD3 R222, P6, R222, R113, RZ ;  /* 0x00000071dede7210 */ /* 0x000fca0007fde0ff */
[----:B------:R0:W-:Y:S04]  /*ebb0*/  STL [R1+0x3e8], R222 ;  /* 0x0003e8de01007387 */ /* 0x0001e80000100800 */
[----:B------:R-:W-:Y:S04]  /*ebc0*/  STL [R1+0x3f0], R205 ;  /* 0x0003f0cd01007387 */ /* 0x000fe80000100800 */
[----:B0-----:R-:W4:Y:S01]  /*ebd0*/  LDL.LU R222, [R1+0x3b0] ;  /* 0x0003b00001de7983 */ /* 0x001f220000300800 */
[----:B------:R-:W-:-:S03]  /*ebe0*/  IMAD.X R230, R230, 0x1, R112, P1 ;  /* 0x00000001e6e67824 */ /* 0x000fc600008e0670 */
[----:B------:R-:W-:Y:S04]  /*ebf0*/  STL [R1+0x414], R212 ;  /* 0x000414d401007387 */ /* 0x000fe80000100800 */
[----:B------:R0:W-:Y:S01]  /*ec00*/  STL [R1+0x40c], R230 ;  /* 0x00040ce601007387 */ /* 0x0001e20000100800 */
[----:B------:R-:W-:-:S03]  /*ec10*/  IADD3 R247, P1, R247, R113, RZ ;  /* 0x00000071f7f77210 */ /* 0x000fc60007f3e0ff */
[----:B0-----:R-:W4:Y:S04]  /*ec20*/  LDL.LU R230, [R1+0x3d4] ;  /* 0x0003d40001e67983 */ /* 0x001f280000300800 */
[----:B------:R-:W4:Y:S01]  /*ec30*/  LDL.LU R121, [R1+0x3a8] ;  /* 0x0003a80001797983 */ /* 0x000f220000300800 */
[----:B------:R-:W-:-:S05]  /*ec40*/  IMAD.X R158, R158, 0x1, R112, P2 ;  /* 0x000000019e9e7824 */ /* 0x000fca00010e0670 */
[----:B------:R0:W-:Y:S04]  /*ec50*/  STL [R1+0x404], R158 ;  /* 0x0004049e01007387 */ /* 0x0001e80000100800 */
[----:B------:R1:W-:Y:S04]  /*ec60*/  STL [R1+0x3e0], R247 ;  /* 0x0003e0f701007387 */ /* 0x0003e80000100800 */
[----:B0-----:R-:W4:Y:S01]  /*ec70*/  LDL.LU R158, [R1+0x3cc] ;  /* 0x0003cc00019e7983 */ /* 0x001f220000300800 */
[----:B------:R-:W-:-:S03]  /*ec80*/  IADD3 R120, P2, R120, R113, RZ ;  /* 0x0000007178787210 */ /* 0x000fc60007f5e0ff */
[----:B------:R-:W4:Y:S04]  /*ec90*/  LDL.LU R116, [R1+0x3a0] ;  /* 0x0003a00001747983 */ /* 0x000f280000300800 */
[----:B-1----:R-:W4:Y:S04]  /*eca0*/  LDL.LU R247, [R1+0x3c4] ;  /* 0x0003c40001f77983 */ /* 0x002f280000300800 */
[----:B------:R0:W-:Y:S04]  /*ecb0*/  STL [R1+0x3d8], R120 ;  /* 0x0003d87801007387 */ /* 0x0001e80000100800 */
[----:B0-----:R-:W4:Y:S01]  /*ecc0*/  LDL.LU R120, [R1+0x398] ;  /* 0x0003980001787983 */ /* 0x001f220000300800 */
[----:B------:R-:W-:-:S05]  /*ecd0*/  IMAD.X R115, R115, 0x1, R112, P3 ;  /* 0x0000000173737824 */ /* 0x000fca00018e0670 */
[----:B------:R0:W-:Y:S04]  /*ece0*/  STL [R1+0x3fc], R115 ;  /* 0x0003fc7301007387 */ /* 0x0001e80000100800 */
[----:B0-----:R-:W4:Y:S01]  /*ecf0*/  LDL.LU R115, [R1+0x3bc] ;  /* 0x0003bc0001737983 */ /* 0x001f220000300800 */
[----:B---3--:R-:W-:Y:S01]  /*ed00*/  IADD3 R159, P3, R159, R113, RZ ;  /* 0x000000719f9f7210 */ /* 0x008fe20007f7e0ff */
[----:B------:R-:W-:-:S04]  /*ed10*/  IMAD.X R229, R229, 0x1, R112, P4 ;  /* 0x00000001e5e57824 */ /* 0x000fc800020e0670 */
[----:B------:R0:W-:Y:S04]  /*ed20*/  STL [R1+0x3d0], R159 ;  /* 0x0003d09f01007387 */ /* 0x0001e80000100800 */
[----:B0-----:R-:W3:Y:S01]  /*ed30*/  LDL.LU R159, [R1+0x390] ;  /* 0x00039000019f7983 */ /* 0x001ee20000300800 */
[----:B------:R-:W-:-:S03]  /*ed40*/  IADD3 R198, P4, R198, R113, RZ ;  /* 0x00000071c6c67210 */ /* 0x000fc60007f9e0ff */
[----:B------:R-:W3:Y:S04]  /*ed50*/  LDL.LU R212, [R1+0x3b4] ;  /* 0x0003b40001d47983 */ /* 0x000ee80000300800 */
[----:B------:R0:W-:Y:S01]  /*ed60*/  STL [R1+0x3f4], R229 ;  /* 0x0003f4e501007387 */ /* 0x0001e20000100800 */
[----:B------:R-:W-:-:S03]  /*ed70*/  IMAD.X R221, R221, 0x1, R112, P5 ;  /* 0x00000001dddd7824 */ /* 0x000fc600028e0670 */
[----:B0-----:R-:W3:Y:S04]  /*ed80*/  LDL.LU R229, [R1+0x388] ;  /* 0x0003880001e57983 */ /* 0x001ee80000300800 */
[----:B------:R0:W-:Y:S04]  /*ed90*/  STL [R1+0x3c8], R198 ;  /* 0x0003c8c601007387 */ /* 0x0001e80000100800 */
[----:B0-----:R-:W3:Y:S01]  /*eda0*/  LDL.LU R198, [R1+0x3ac] ;  /* 0x0003ac0001c67983 */ /* 0x001ee20000300800 */
[----:B------:R-:W-:Y:S01]  /*edb0*/  IADD3 R206, P5, R206, R113, RZ ;  /* 0x00000071cece7210 */ /* 0x000fe20007fbe0ff */
[----:B------:R-:W-:-:S04]  /*edc0*/  IMAD.X R238, R238, 0x1, R112, P6 ;  /* 0x00000001eeee7824 */ /* 0x000fc800030e0670 */
[----:B------:R0:W-:Y:S04]  /*edd0*/  STL [R1+0x3c0], R206 ;  /* 0x0003c0ce01007387 */ /* 0x0001e80000100800 */
[----:B0-----:R-:W3:Y:S01]  /*ede0*/  LDL.LU R206, [R1+0x380] ;  /* 0x0003800001ce7983 */ /* 0x001ee20000300800 */
[----:B------:R-:W-:-:S03]  /*edf0*/  IADD3 R125, P6, R125, R113, RZ ;  /* 0x000000717d7d7210 */ /* 0x000fc60007fde0ff */
[----:B------:R-:W-:Y:S04]  /*ee00*/  STL [R1+0x3ec], R221 ;  /* 0x0003ecdd01007387 */ /* 0x000fe80000100800 */
[----:B------:R0:W-:Y:S04]  /*ee10*/  STL [R1+0x3b8], R125 ;  /* 0x0003b87d01007387 */ /* 0x0001e80000100800 */
[----:B0-----:R-:W3:Y:S04]  /*ee20*/  LDL.LU R125, [R1+0x3a4] ;  /* 0x0003a400017d7983 */ /* 0x001ee80000300800 */
[----:B------:R-:W-:Y:S04]  /*ee30*/  STL [R1+0x3e4], R238 ;  /* 0x0003e4ee01007387 */ /* 0x000fe80000100800 */
[----:B------:R-:W3:Y:S04]  /*ee40*/  LDL.LU R197, [R1+0x378] ;  /* 0x0003780001c57983 */ /* 0x000ee80000300800 */
[----:B------:R-:W3:Y:S04]  /*ee50*/  LDL.LU R205, [R1+0x39c] ;  /* 0x00039c0001cd7983 */ /* 0x000ee80000300800 */
[----:B------:R-:W3:Y:S01]  /*ee60*/  LDL.LU R221, [R1+0x370] ;  /* 0x0003700001dd7983 */ /* 0x000ee20000300800 */
[----:B--2---:R-:W-:-:S05]  /*ee70*/  IMAD.X R213, R213, 0x1, R112, P1 ;  /* 0x00000001d5d57824 */ /* 0x004fca00008e0670 */
[----:B------:R0:W-:Y:S04]  /*ee80*/  STL [R1+0x3dc], R213 ;  /* 0x0003dcd501007387 */ /* 0x0001e80000100800 */
[----:B0-----:R-:W2:Y:S01]  /*ee90*/  LDL.LU R213, [R1+0x394] ;  /* 0x0003940001d57983 */ /* 0x001ea20000300800 */
[----:B----4-:R-:W-:-:S05]  /*eea0*/  IADD3 R222, P1, R222, R113, RZ ;  /* 0x00000071dede7210 */ /* 0x010fca0007f3e0ff */
[----:B------:R0:W-:Y:S04]  /*eeb0*/  STL [R1+0x3b0], R222 ;  /* 0x0003b0de01007387 */ /* 0x0001e80000100800 */
[----:B0-----:R-:W4:Y:S01]  /*eec0*/  LDL.LU R222, [R1+0x368] ;  /* 0x0003680001de7983 */ /* 0x001f220000300800 */
[----:B------:R-:W-:-:S03]  /*eed0*/  IMAD.X R230, R230, 0x1, R112, P2 ;  /* 0x00000001e6e67824 */ /* 0x000fc600010e0670 */
[----:B------:R-:W4:Y:S04]  /*eee0*/  LDL.LU R238, [R1+0x38c] ;  /* 0x00038c0001ee7983 */ /* 0x000f280000300800 */
[----:B------:R0:W-:Y:S04]  /*eef0*/  STL [R1+0x3d4], R230 ;  /* 0x0003d4e601007387 */ /* 0x0001e80000100800 */
[----:B0-----:R-:W4:Y:S01]  /*ef00*/  LDL.LU R230, [R1+0x360] ;  /* 0x0003600001e67983 */ /* 0x001f220000300800 */
[----:B------:R-:W-:-:S05]  /*ef10*/  IMAD.X R158, R158, 0x1, R112, P3 ;  /* 0x000000019e9e7824 */ /* 0x000fca00018e0670 */
[----:B------:R0:W-:Y:S04]  /*ef20*/  STL [R1+0x3cc], R158 ;  /* 0x0003cc9e01007387 */ /* 0x0001e80000100800 */
[----:B0-----:R-:W4:Y:S01]  /*ef30*/  LDL.LU R158, [R1+0x384] ;  /* 0x00038400019e7983 */ /* 0x001f220000300800 */
[-C--:B------:R-:W-:Y:S01]  /*ef40*/  IADD3 R121, P2, R121, R113.reuse, RZ ;  /* 0x0000007179797210 */ /* 0x080fe20007f5e0ff */
[--C-:B------:R-:W-:Y:S01]  /*ef50*/  IMAD.X R247, R247, 0x1, R112.reuse, P4 ;  /* 0x00000001f7f77824 */ /* 0x100fe200020e0670 */
[-C--:B------:R-:W-:Y:S02]  /*ef60*/  IADD3 R116, P3, R116, R113.reuse, RZ ;  /* 0x0000007174747210 */ /* 0x080fe40007f7e0ff */
[----:B------:R-:W-:Y:S01]  /*ef70*/  IADD3 R120, P4, R120, R113, RZ ;  /* 0x0000007178787210 */ /* 0x000fe20007f9e0ff */
[----:B------:R-:W-:Y:S04]  /*ef80*/  STL [R1+0x3a8], R121 ;  /* 0x0003a87901007387 */ /* 0x000fe80000100800 */
[----:B------:R0:W-:Y:S04]  /*ef90*/  STL [R1+0x398], R120 ;  /* 0x0003987801007387 */ /* 0x0001e80000100800 */
[----:B------:R-:W-:Y:S04]  /*efa0*/  STL [R1+0x3a0], R116 ;  /* 0x0003a07401007387 */ /* 0x000fe80000100800 */
[----:B0-----:R-:W4:Y:S01]  /*efb0*/  LDL.LU R120, [R1+0x358] ;  /* 0x0003580001787983 */ /* 0x001f220000300800 */
[----:B------:R-:W-:-:S03]  /*efc0*/  IMAD.X R115, R115, 0x1, R112, P5 ;  /* 0x0000000173737824 */ /* 0x000fc600028e0670 */
[----:B------:R-:W-:Y:S04]  /*efd0*/  STL [R1+0x3c4], R247 ;  /* 0x0003c4f701007387 */ /* 0x000fe80000100800 */
[----:B------:R0:W-:Y:S04]  /*efe0*/  STL [R1+0x3bc], R115 ;  /* 0x0003bc7301007387 */ /* 0x0001e80000100800 */
[----:B0-----:R-:W4:Y:S01]  /*eff0*/  LDL.LU R115, [R1+0x37c] ;  /* 0x00037c0001737983 */ /* 0x001f220000300800 */
[----:B---3--:R-:W-:-:S03]  /*f000*/  IADD3 R159, P5, R159, R113, RZ ;  /* 0x000000719f9f7210 */ /* 0x008fc60007fbe0ff */
[----:B------:R-:W3:Y:S01]  /*f010*/  LDL.LU R247, [R1+0x350] ;  /* 0x0003500001f77983 */ /* 0x000ee20000300800 */
[----:B------:R-:W-:-:S03]  /*f020*/  IMAD.X R212, R212, 0x1, R112, P6 ;  /* 0x00000001d4d47824 */ /* 0x000fc600030e0670 */
[----:B------:R0:W-:Y:S04]  /*f030*/  STL [R1+0x390], R159 ;  /* 0x0003909f01007387 */ /* 0x0001e80000100800 */
[----:B0-----:R-:W3:Y:S01]  /*f040*/  LDL.LU R159, [R1+0x374] ;  /* 0x00037400019f7983 */ /* 0x001ee20000300800 */
[----:B------:R-:W-:-:S03]  /*f050*/  IADD3 R229, P6, R229, R113, RZ ;  /* 0x00000071e5e57210 */ /* 0x000fc60007fde0ff */
[----:B------:R0:W-:Y:S04]  /*f060*/  STL [R1+0x3b4], R212 ;  /* 0x0003b4d401007387 */ /* 0x0001e80000100800 */
[----:B0-----:R-:W3:Y:S01]  /*f070*/  LDL.LU R212, [R1+0x348] ;  /* 0x0003480001d47983 */ /* 0x001ee20000300800 */
[----:B------:R-:W-:-:S05]  /*f080*/  IMAD.X R198, R198, 0x1, R112, P1 ;  /* 0x00000001c6c67824 */ /* 0x000fca00008e0670 */
[----:B------:R0:W-:Y:S04]  /*f090*/  STL [R1+0x3ac], R198 ;  /* 0x0003acc601007387 */ /* 0x0001e80000100800 */
[----:B------:R1:W-:Y:S04]  /*f0a0*/  STL [R1+0x388], R229 ;  /* 0x000388e501007387 */ /* 0x0003e80000100800 */
[----:B0-----:R-:W3:Y:S01]  /*f0b0*/  LDL.LU R198, [R1+0x36c] ;  /* 0x00036c0001c67983 */ /* 0x001ee20000300800 */
[----:B------:R-:W-:-:S03]  /*f0c0*/  IADD3 R206, P1, R206, R113, RZ ;  /* 0x00000071cece7210 */ /* 0x000fc60007f3e0ff */
[----:B-1----:R-:W3:Y:S04]  /*f0d0*/  LDL.LU R229, [R1+0x340] ;  /* 0x0003400001e57983 */ /* 0x002ee80000300800 */
[----:B------:R0:W-:Y:S04]  /*f0e0*/  STL [R1+0x380], R206 ;  /* 0x000380ce01007387 */ /* 0x0001e80000100800 */
[----:B0-----:R-:W3:Y:S01]  /*f0f0*/  LDL.LU R206, [R1+0x364] ;  /* 0x0003640001ce7983 */ /* 0x001ee20000300800 */
[----:B------:R-:W-:-:S05]  /*f100*/  IMAD.X R125, R125, 0x1, R112, P2 ;  /* 0x000000017d7d7824 */ /* 0x000fca00010e0670 */
[----:B------:R0:W-:Y:S01]  /*f110*/  STL [R1+0x3a4], R125 ;  /* 0x0003a47d01007387 */ /* 0x0001e20000100800 */
[-C--:B------:R-:W-:Y:S01]  /*f120*/  IADD3 R197, P2, R197, R113.reuse, RZ ;  /* 0x00000071c5c57210 */ /* 0x080fe20007f5e0ff */
[----:B------:R-:W-:Y:S02]  /*f130*/  IMAD.X R205, R205, 0x1, R112, P3 ;  /* 0x00000001cdcd7824 */ /* 0x000fe400018e0670 */
[----:B0-----:R-:W3:Y:S01]  /*f140*/  LDL.LU R125, [R1+0x338] ;  /* 0x00033800017d7983 */ /* 0x001ee20000300800 */
[----:B------:R-:W-:-:S03]  /*f150*/  IADD3 R221, P3, R221, R113, RZ ;  /* 0x00000071dddd7210 */ /* 0x000fc60007f7e0ff */
[----:B------:R-:W-:Y:S01]  /*f160*/  STL [R1+0x378], R197 ;  /* 0x000378c501007387 */ /* 0x000fe20000100800 */
[----:B--2---:R-:W-:-:S05]  /*f170*/  IMAD.X R213, R213, 0x1, R112, P4 ;  /* 0x00000001d5d57824 */ /* 0x004fca00020e0670 */
[----:B------:R0:W-:Y:S04]  /*f180*/  STL [R1+0x394], R213 ;  /* 0x000394d501007387 */ /* 0x0001e80000100800 */
[----:B------:R-:W-:Y:S04]  /*f190*/  STL [R1+0x39c], R205 ;  /* 0x00039ccd01007387 */ /* 0x000fe80000100800 */
[----:B0-----:R-:W2:Y:S04]  /*f1a0*/  LDL.LU R213, [R1+0x35c] ;  /* 0x00035c0001d57983 */ /* 0x001ea80000300800 */
[----:B------:R-:W-:Y:S01]  /*f1b0*/  STL [R1+0x370], R221 ;  /* 0x000370dd01007387 */ /* 0x000fe20000100800 */
[----:B----4-:R-:W-:Y:S01]  /*f1c0*/  IADD3 R222, P4, R222, R113, RZ ;  /* 0x00000071dede7210 */ /* 0x010fe20007f9e0ff */
[----:B------:R-:W-:-:S04]  /*f1d0*/  IMAD.X R238, R238, 0x1, R112, P5 ;  /* 0x00000001eeee7824 */ /* 0x000fc800028e0670 */
[----:B------:R0:W-:Y:S04]  /*f1e0*/  STL [R1+0x368], R222 ;  /* 0x000368de01007387 */ /* 0x0001e80000100800 */
[----:B0-----:R-:W4:Y:S01]  /*f1f0*/  LDL.LU R222, [R1+0x330] ;  /* 0x0003300001de7983 */ /* 0x001f220000300800 */
[----:B------:R-:W-:-:S03]  /*f200*/  IADD3 R230, P5, R230, R113, RZ ;  /* 0x00000071e6e67210 */ /* 0x000fc60007fbe0ff */
[----:B------:R-:W4:Y:S04]  /*f210*/  LDL.LU R121, [R1+0x354] ;  /* 0x0003540001797983 */ /* 0x000f280000300800 */
[----:B------:R0:W-:Y:S04]  /*f220*/  STL [R1+0x360], R230 ;  /* 0x000360e601007387 */ /* 0x0001e80000100800 */
[----:B------:R1:W-:Y:S04]  /*f230*/  STL [R1+0x38c], R238 ;  /* 0x00038cee01007387 */ /* 0x0003e80000100800 */
[----:B0-----:R-:W4:Y:S04]  /*f240*/  LDL.LU R230, [R1+0x328] ;  /* 0x0003280001e67983 */ /* 0x001f280000300800 */
[----:B------:R-:W4:Y:S04]  /*f250*/  LDL.LU R116, [R1+0x34c] ;  /* 0x00034c0001747983 */ /* 0x000f280000300800 */
[----:B-1----:R-:W4:Y:S01]  /*f260*/  LDL.LU R238, [R1+0x320] ;  /* 0x0003200001ee7983 */ /* 0x002f220000300800 */
[----:B------:R-:W-:-:S05]  /*f270*/  IMAD.X R158, R158, 0x1, R112, P6 ;  /* 0x000000019e9e7824 */ /* 0x000fca00030e0670 */
[----:B------:R0:W-:Y:S04]  /*f280*/  STL [R1+0x384], R158 ;  /* 0x0003849e01007387 */ /* 0x0001e80000100800 */
[----:B0-----:R-:W4:Y:S01]  /*f290*/  LDL.LU R158, [R1+0x344] ;  /* 0x00034400019e7983 */ /* 0x001f220000300800 */
[----:B------:R-:W-:-:S05]  /*f2a0*/  IADD3 R120, P6, R120, R113, RZ ;  /* 0x0000007178787210 */ /* 0x000fca0007fde0ff */
[----:B------:R0:W-:Y:S04]  /*f2b0*/  STL [R1+0x358], R120 ;  /* 0x0003587801007387 */ /* 0x0001e80000100800 */
[----:B0-----:R-:W4:Y:S01]  /*f2c0*/  LDL.LU R120, [R1+0x318] ;  /* 0x0003180001787983 */ /* 0x001f220000300800 */
[----:B------:R-:W-:Y:S01]  /*f2d0*/  IMAD.X R115, R115, 0x1, R112, P1 ;  /* 0x0000000173737824 */ /* 0x000fe200008e0670 */
[----:B---3--:R-:W-:-:S04]  /*f2e0*/  IADD3 R247, P1, R247, R113, RZ ;  /* 0x00000071f7f77210 */ /* 0x008fc80007f3e0ff */
[----:B------:R0:W-:Y:S04]  /*f2f0*/  STL [R1+0x37c], R115 ;  /* 0x00037c7301007387 */ /* 0x0001e80000100800 */
[----:B0-----:R-:W3:Y:S01]  /*f300*/  LDL.LU R115, [R1+0x33c] ;  /* 0x00033c0001737983 */ /* 0x001ee20000300800 */
[----:B------:R-:W-:-:S03]  /*f310*/  IMAD.X R159, R159, 0x1, R112, P2 ;  /* 0x000000019f9f7824 */ /* 0x000fc600010e0670 */
[----:B------:R-:W3:Y:S04]  /*f320*/  LDL.LU R221, [R1+0x310] ;  /* 0x0003100001dd7983 */ /* 0x000ee80000300800 */
[----:B------:R0:W-:Y:S04]  /*f330*/  STL [R1+0x350], R247 ;  /* 0x000350f701007387 */ /* 0x0001e80000100800 */
[----:B0-----:R-:W3:Y:S01]  /*f340*/  LDL.LU R247, [R1+0x334] ;  /* 0x0003340001f77983 */ /* 0x001ee20000300800 */
[----:B------:R-:W-:-:S03]  /*f350*/  IADD3 R212, P2, R212, R113, RZ ;  /* 0x00000071d4d47210 */ /* 0x000fc60007f5e0ff */
[----:B------:R0:W-:Y:S04]  /*f360*/  STL [R1+0x374], R159 ;  /* 0x0003749f01007387 */ /* 0x0001e80000100800 */
[----:B0-----:R-:W3:Y:S01]  /*f370*/  LDL.LU R159, [R1+0x308] ;  /* 0x00030800019f7983 */ /* 0x001ee20000300800 */
[----:B------:R-:W-:Y:S01]  /*f380*/  IMAD.X R198, R198, 0x1, R112, P3 ;  /* 0x00000001c6c67824 */ /* 0x000fe200018e0670 */
[----:B------:R-:W-:-:S04]  /*f390*/  IADD3 R229, P3, R229, R113, RZ ;  /* 0x00000071e5e57210 */ /* 0x000fc80007f7e0ff */
[----:B------:R0:W-:Y:S04]  /*f3a0*/  STL [R1+0x36c], R198 ;  /* 0x00036cc601007387 */ /* 0x0001e80000100800 */
[----:B0-----:R-:W3:Y:S01]  /*f3b0*/  LDL.LU R198, [R1+0x32c] ;  /* 0x00032c0001c67983 */ /* 0x001ee20000300800 */
[----:B------:R-:W-:-:S03]  /*f3c0*/  IMAD.X R206, R206, 0x1, R112, P4 ;  /* 0x00000001cece7824 */ /* 0x000fc600020e0670 */
[----:B------:R-:W-:Y:S04]  /*f3d0*/  STL [R1+0x348], R212 ;  /* 0x000348d401007387 */ /* 0x000fe80000100800 */
[----:B------:R0:W-:Y:S04]  /*f3e0*/  STL [R1+0x364], R206 ;  /* 0x000364ce01007387 */ /* 0x0001e80000100800 */
[----:B0-----:R-:W3:Y:S01]  /*f3f0*/  LDL.LU R206, [R1+0x300] ;  /* 0x0003000001ce7983 */ /* 0x001ee20000300800 */
[----:B------:R-:W-:-:S03]  /*f400*/  IADD3 R125, P4, R125, R113, RZ ;  /* 0x000000717d7d7210 */ /* 0x000fc60007f9e0ff */
[----:B------:R-:W-:Y:S04]  /*f410*/  STL [R1+0x340], R229 ;  /* 0x000340e501007387 */ /* 0x000fe80000100800 */
[----:B------:R-:W3:Y:S04]  /*f420*/  LDL.LU R197, [R1+0x324] ;  /* 0x0003240001c57983 */ /* 0x000ee80000300800 */
[----:B------:R-:W3:Y:S04]  /*f430*/  LDL.LU R205, [R1+0x2f8] ;  /* 0x0002f80001cd7983 */ /* 0x000ee80000300800 */
[----:B------:R-:W3:Y:S04]  /*f440*/  LDL.LU R212, [R1+0x31c] ;  /* 0x00031c0001d47983 */ /* 0x000ee80000300800 */
[----:B------:R0:W-:Y:S04]  /*f450*/  STL [R1+0x338], R125 ;  /* 0x0003387d01007387 */ /* 0x0001e80000100800 */
[----:B0-----:R-:W3:Y:S01]  /*f460*/  LDL.LU R125, [R1+0x2f0] ;  /* 0x0002f000017d7983 */ /* 0x001ee20000300800 */
[----:B--2---:R-:W-:-:S05]  /*f470*/  IMAD.X R213, R213, 0x1, R112, P5 ;  /* 0x00000001d5d57824 */ /* 0x004fca00028e0670 */
[----:B------:R0:W-:Y:S04]  /*f480*/  STL [R1+0x35c], R213 ;  /* 0x00035cd501007387 */ /* 0x0001e80000100800 */
[----:B0-----:R-:W2:Y:S04]  /*f490*/  LDL.LU R213, [R1+0x314] ;  /* 0x0003140001d57983 */ /* 0x001ea80000300800 */
[----:B------:R-:W2:Y:S01]  /*f4a0*/  LDL.LU R229, [R1+0x2e8] ;  /* 0x0002e80001e57983 */ /* 0x000ea20000300800 */
[----:B----4-:R-:W-:Y:S01]  /*f4b0*/  IADD3 R222, P5, R222, R113, RZ ;  /* 0x00000071dede7210 */ /* 0x010fe20007fbe0ff */
[----:B------:R-:W-:-:S04]  /*f4c0*/  IMAD.X R121, R121, 0x1, R112, P6 ;  /* 0x0000000179797824 */ /* 0x000fc800030e0670 */
[----:B------:R0:W-:Y:S04]  /*f4d0*/  STL [R1+0x330], R222 ;  /* 0x000330de01007387 */ /* 0x0001e80000100800 */
[----:B0-----:R-:W4:Y:S01]  /*f4e0*/  LDL.LU R222, [R1+0x30c] ;  /* 0x00030c0001de7983 */ /* 0x001f220000300800 */
[----:B------:R-:W-:-:S05]  /*f4f0*/  IADD3 R230, P6, R230, R113, RZ ;  /* 0x00000071e6e67210 */ /* 0x000fca0007fde0ff */
[----:B------:R0:W-:Y:S01]  /*f500*/  STL [R1+0x328], R230 ;  /* 0x000328e601007387 */ /* 0x0001e20000100800 */
[----:B------:R-:W-:-:S03]  /*f510*/  IMAD.X R116, R116, 0x1, R112, P1 ;  /* 0x0000000174747824 */ /* 0x000fc600008e0670 */
[----:B0-----:R-:W4:Y:S04]  /*f520*/  LDL.LU R230, [R1+0x2e0] ;  /* 0x0002e00001e67983 */ /* 0x001f280000300800 */
[----:B------:R-:W-:Y:S01]  /*f530*/  STL [R1+0x354], R121 ;  /* 0x0003547901007387 */ /* 0x000fe20000100800 */
[----:B------:R-:W-:-:S05]  /*f540*/  IMAD.X R158, R158, 0x1, R112, P2 ;  /* 0x000000019e9e7824 */ /* 0x000fca00010e0670 */
[----:B------:R0:W-:Y:S04]  /*f550*/  STL [R1+0x344], R158 ;  /* 0x0003449e01007387 */ /* 0x0001e80000100800 */
[----:B------:R-:W-:Y:S04]  /*f560*/  STL [R1+0x34c], R116 ;  /* 0x00034c7401007387 */ /* 0x000fe80000100800 */
[----:B0-----:R-:W4:Y:S01]  /*f570*/  LDL.LU R158, [R1+0x304] ;  /* 0x00030400019e7983 */ /* 0x001f220000300800 */
[-C--:B------:R-:W-:Y:S02]  /*f580*/  IADD3 R238, P1, R238, R113.reuse, RZ ;  /* 0x00000071eeee7210 */ /* 0x080fe40007f3e0ff */
[----:B------:R-:W-:-:S03]  /*f590*/  IADD3 R120, P2, R120, R113, RZ ;  /* 0x0000007178787210 */ /* 0x000fc60007f5e0ff */
[----:B------:R-:W-:Y:S04]  /*f5a0*/  STL [R1+0x320], R238 ;  /* 0x000320ee01007387 */ /* 0x000fe80000100800 */
[----:B------:R0:W-:Y:S04]  /*f5b0*/  STL [R1+0x318], R120 ;  /* 0x0003187801007387 */ /* 0x0001e80000100800 */
[----:B0-----:R-:W4:Y:S01]  /*f5c0*/  LDL.LU R120, [R1+0x2d8] ;  /* 0x0002d80001787983 */ /* 0x001f220000300800 */
[----:B---3--:R-:W-:-:S03]  /*f5d0*/  IMAD.X R115, R115, 0x1, R112, P3 ;  /* 0x0000000173737824 */ /* 0x008fc600018e0670 */
        /* <DEDUP_REMOVED lines=9> */
[----:B------:R1:W-:Y:S04]  /*f670*/  STL [R1+0x334], R247 ;  /* 0x000334f701007387 */ /* 0x0003e80000100800 */
[----:B0-----:R-:W3:Y:S01]  /*f680*/  LDL.LU R159, [R1+0x2c8] ;  /* 0x0002c800019f7983 */ /* 0x001ee20000300800 */
[----:B------:R-:W-:-:S03]  /*f690*/  IMAD.X R198, R198, 0x1, R112, P5 ;  /* 0x00000001c6c67824 */ /* 0x000fc600028e0670 */
[----:B-1----:R-:W3:Y:S04]  /*f6a0*/  LDL.LU R247, [R1+0x2ec] ;  /* 0x0002ec0001f77983 */ /* 0x002ee80000300800 */
[----:B------:R0:W-:Y:S04]  /*f6b0*/  STL [R1+0x32c], R198 ;  /* 0x00032cc601007387 */ /* 0x0001e80000100800 */
[----:B0-----:R-:W3:Y:S01]  /*f6c0*/  LDL.LU R198, [R1+0x2c0] ;  /* 0x0002c00001c67983 */ /* 0x001ee20000300800 */
[----:B------:R-:W-:-:S05]  /*f6d0*/  IADD3 R206, P5, R206, R113, RZ ;  /* 0x00000071cece7210 */ /* 0x000fca0007fbe0ff */
[----:B------:R0:W-:Y:S01]  /*f6e0*/  STL [R1+0x300], R206 ;  /* 0x000300ce01007387 */ /* 0x0001e20000100800 */
[--C-:B------:R-:W-:Y:S01]  /*f6f0*/  IMAD.X R197, R197, 0x1, R112.reuse, P6 ;  /* 0x00000001c5c57824 */ /* 0x100fe200030e0670 */
[----:B------:R-:W-:Y:S02]  /*f700*/  IADD3 R205, P6, R205, R113, RZ ;  /* 0x00000071cdcd7210 */ /* 0x000fe40007fde0ff */
[----:B0-----:R-:W3:Y:S01]  /*f710*/  LDL.LU R206, [R1+0x2e4] ;  /* 0x0002e40001ce7983 */ /* 0x001ee20000300800 */
[----:B------:R-:W-:-:S03]  /*f720*/  IMAD.X R212, R212, 0x1, R112, P1 ;  /* 0x00000001d4d47824 */ /* 0x000fc600008e0670 */
[----:B------:R-:W-:Y:S01]  /*f730*/  STL [R1+0x324], R197 ;  /* 0x000324c501007387 */ /* 0x000fe20000100800 */
[----:B------:R-:W-:-:S05]  /*f740*/  IADD3 R125, P1, R125, R113, RZ ;  /* 0x000000717d7d7210 */ /* 0x000fca0007f3e0ff */
[----:B------:R0:W-:Y:S04]  /*f750*/  STL [R1+0x2f0], R125 ;  /* 0x0002f07d01007387 */ /* 0x0001e80000100800 */
[----:B------:R-:W-:Y:S04]  /*f760*/  STL [R1+0x2f8], R205 ;  /* 0x0002f8cd01007387 */ /* 0x000fe80000100800 */
[----:B0-----:R-:W3:Y:S04]  /*f770*/  LDL.LU R125, [R1+0x2b8] ;  /* 0x0002b800017d7983 */ /* 0x001ee80000300800 */
[----:B------:R-:W-:Y:S01]  /*f780*/  STL [R1+0x31c], R212 ;  /* 0x00031cd401007387 */ /* 0x000fe20000100800 */
[----:B--2---:R-:W-:Y:S01]  /*f790*/  IMAD.X R213, R213, 0x1, R112, P2 ;  /* 0x00000001d5d57824 */ /* 0x004fe200010e0670 */
[----:B------:R-:W-:-:S04]  /*f7a0*/  IADD3 R229, P2, R229, R113, RZ ;  /* 0x00000071e5e57210 */ /* 0x000fc80007f5e0ff */
[----:B------:R0:W-:Y:S04]  /*f7b0*/  STL [R1+0x314], R213 ;  /* 0x000314d501007387 */ /* 0x0001e80000100800 */
[----:B0-----:R-:W2:Y:S04]  /*f7c0*/  LDL.LU R213, [R1+0x2dc] ;  /* 0x0002dc0001d57983 */ /* 0x001ea80000300800 */
[----:B------:R-:W2:Y:S01]  /*f7d0*/  LDL.LU R121, [R1+0x2b0] ;  /* 0x0002b00001797983 */ /* 0x000ea20000300800 */
[----:B----4-:R-:W-:-:S05]  /*f7e0*/  IMAD.X R222, R222, 0x1, R112, P3 ;  /* 0x00000001dede7824 */ /* 0x010fca00018e0670 */
        /* <DEDUP_REMOVED lines=11> */
[----:B------:R-:W-:Y:S01]  /*f8a0*/  IADD3 R120, P4, R120, R113, RZ ;  /* 0x0000007178787210 */ /* 0x000fe20007f9e0ff */
[----:B---3--:R-:W-:-:S04]  /*f8b0*/  IMAD.X R238, R238, 0x1, R112, P5 ;  /* 0x00000001eeee7824 */ /* 0x008fc800028e0670 */
        /* <DEDUP_REMOVED lines=16> */
[----:B0-----:R-:W3:Y:S01]  /*f9c0*/  LDL.LU R198, [R1+0x2ac] ;  /* 0x0002ac0001c67983 */ /* 0x001ee20000300800 */
[----:B------:R-:W-:-:S03]  /*f9d0*/  IMAD.X R206, R206, 0x1, R112, P2 ;  /* 0x00000001cece7824 */ /* 0x000fc600010e0670 */
[----:B------:R-:W-:Y:S04]  /*f9e0*/  STL [R1+0x2ec], R247 ;  /* 0x0002ecf701007387 */ /* 0x000fe80000100800 */
[----:B------:R-:W3:Y:S04]  /*f9f0*/  LDL.LU R205, [R1+0x280] ;  /* 0x0002800001cd7983 */ /* 0x000ee80000300800 */
[----:B------:R-:W3:Y:S04]  /*fa00*/  LDL.LU R212, [R1+0x2a4] ;  /* 0x0002a40001d47983 */ /* 0x000ee80000300800 */
[----:B------:R-:W3:Y:S04]  /*fa10*/  LDL.LU R221, [R1+0x278] ;  /* 0x0002780001dd7983 */ /* 0x000ee80000300800 */
[----:B------:R0:W-:Y:S04]  /*fa20*/  STL [R1+0x2e4], R206 ;  /* 0x0002e4ce01007387 */ /* 0x0001e80000100800 */
[----:B0-----:R-:W3:Y:S01]  /*fa30*/  LDL.LU R206, [R1+0x29c] ;  /* 0x00029c0001ce7983 */ /* 0x001ee20000300800 */
[----:B------:R-:W-:-:S03]  /*fa40*/  IADD3 R125, P2, R125, R113, RZ ;  /* 0x000000717d7d7210 */ /* 0x000fc60007f5e0ff */
[----:B------:R-:W3:Y:S04]  /*fa50*/  LDL.LU R247, [R1+0x270] ;  /* 0x0002700001f77983 */ /* 0x000ee80000300800 */
[----:B------:R0:W-:Y:S04]  /*fa60*/  STL [R1+0x2b8], R125 ;  /* 0x0002b87d01007387 */ /* 0x0001e80000100800 */
[----:B0-----:R-:W3:Y:S01]  /*fa70*/  LDL.LU R125, [R1+0x294] ;  /* 0x00029400017d7983 */ /* 0x001ee20000300800 */
[----:B--2---:R-:W-:-:S05]  /*fa80*/  IMAD.X R213, R213, 0x1, R112, P3 ;  /* 0x00000001d5d57824 */ /* 0x004fca00018e0670 */
[----:B------:R0:W-:Y:S01]  /*fa90*/  STL [R1+0x2dc], R213 ;  /* 0x0002dcd501007387 */ /* 0x0001e20000100800 */
[----:B------:R-:W-:-:S03]  /*faa0*/  IADD3 R121, P3, R121, R113, RZ ;  /* 0x0000007179797210 */ /* 0x000fc60007f7e0ff */
[----:B0-----:R-:W2:Y:S01]  /*fab0*/  LDL.LU R213, [R1+0x268] ;  /* 0x0002680001d57983 */ /* 0x001ea20000300800 */
[----:B----4-:R-:W-:Y:S01]  /*fac0*/  IMAD.X R222, R222, 0x1, R112, P4 ;  /* 0x00000001dede7824 */ /* 0x010fe200020e0670 */
[----:B------:R-:W-:-:S04]  /*fad0*/  IADD3 R116, P4, R116, R113, RZ ;  /* 0x0000007174747210 */ /* 0x000fc80007f9e0ff */
[----:B------:R0:W-:Y:S01]  /*fae0*/  STL [R1+0x2d4], R222 ;  /* 0x0002d4de01007387 */ /* 0x0001e20000100800 */
[----:B------:R-:W-:-:S03]  /*faf0*/  IMAD.X R229, R229, 0x1, R112, P5 ;  /* 0x00000001e5e57824 */ /* 0x000fc600028e0670 */
[----:B0-----:R-:W4:Y:S01]  /*fb00*/  LDL.LU R222, [R1+0x28c] ;  /* 0x00028c0001de7983 */ /* 0x001f220000300800 */
[----:B------:R-:W-:-:S03]  /*fb10*/  IADD3 R230, P5, R230, R113, RZ ;  /* 0x00000071e6e67210 */ /* 0x000fc60007fbe0ff */
[----:B------:R-:W-:Y:S04]  /*fb20*/  STL [R1+0x2b0], R121 ;  /* 0x0002b07901007387 */ /* 0x000fe80000100800 */
[----:B------:R0:W-:Y:S04]  /*fb30*/  STL [R1+0x2a0], R230 ;  /* 0x0002a0e601007387 */ /* 0x0001e80000100800 */
[----:B------:R-:W-:Y:S04]  /*fb40*/  STL [R1+0x2a8], R116 ;  /* 0x0002a87401007387 */ /* 0x000fe80000100800 */
[----:B0-----:R-:W4:Y:S04]  /*fb50*/  LDL.LU R230, [R1+0x260] ;  /* 0x0002600001e67983 */ /* 0x001f280000300800 */
[----:B------:R-:W-:Y:S01]  /*fb60*/  STL [R1+0x2cc], R229 ;  /* 0x0002cce501007387 */ /* 0x000fe20000100800 */
[----:B------:R-:W-:-:S05]  /*fb70*/  IMAD.X R158, R158, 0x1, R112, P6 ;  /* 0x000000019e9e7824 */ /* 0x000fca00030e0670 */
[----:B------:R0:W-:Y:S04]  /*fb80*/  STL [R1+0x2c4], R158 ;  /* 0x0002c49e01007387 */ /* 0x0001e80000100800 */
[----:B0-----:R-:W4:Y:S04]  /*fb90*/  LDL.LU R158, [R1+0x284] ;  /* 0x00028400019e7983 */ /* 0x001f280000300800 */
[----:B------:R-:W4:Y:S01]  /*fba0*/  LDL.LU R229, [R1+0x258] ;  /* 0x0002580001e57983 */ /* 0x000f220000300800 */
[----:B---3--:R-:W-:Y:S01]  /*fbb0*/  IADD3 R120, P6, R120, R113, RZ ;  /* 0x0000007178787210 */ /* 0x008fe20007fde0ff */
[----:B------:R-:W-:-:S04]  /*fbc0*/  IMAD.X R197, R197, 0x1, R112, P1 ;  /* 0x00000001c5c57824 */ /* 0x000fc800008e0670 */
[----:B------:R0:W-:Y:S04]  /*fbd0*/  STL [R1+0x298], R120 ;  /* 0x0002987801007387 */ /* 0x0001e80000100800 */
[----:B0-----:R-:W3:Y:S01]  /*fbe0*/  LDL.LU R120, [R1+0x27c] ;  /* 0x00027c0001787983 */ /* 0x001ee20000300800 */
[----:B------:R-:W-:-:S05]  /*fbf0*/  IADD3 R238, P1, R238, R113, RZ ;  /* 0x00000071eeee7210 */ /* 0x000fca0007f3e0ff */
[----:B------:R0:W-:Y:S04]  /*fc00*/  STL [R1+0x290], R238 ;  /* 0x000290ee01007387 */ /* 0x0001e80000100800 */
[----:B------:R-:W-:Y:S01]  /*fc10*/  STL [R1+0x2bc], R197 ;  /* 0x0002bcc501007387 */ /* 0x000fe20000100800 */
[----:B------:R-:W-:-:S03]  /*fc20*/  IMAD.X R115, R115, 0x1, R112, P2 ;  /* 0x0000000173737824 */ /* 0x000fc600010e0670 */
[----:B0-----:R-:W3:Y:S04]  /*fc30*/  LDL.LU R238, [R1+0x250] ;  /* 0x0002500001ee7983 */ /* 0x001ee80000300800 */
[----:B------:R0:W-:Y:S04]  /*fc40*/  STL [R1+0x2b4], R115 ;  /* 0x0002b47301007387 */ /* 0x0001e80000100800 */
[----:B0-----:R-:W3:Y:S01]  /*fc50*/  LDL.LU R115, [R1+0x274] ;  /* 0x0002740001737983 */ /* 0x001ee20000300800 */
[----:B------:R-:W-:-:S05]  /*fc60*/  IADD3 R159, P2, R159, R113, RZ ;  /* 0x000000719f9f7210 */ /* 0x000fca0007f5e0ff */
        /* <DEDUP_REMOVED lines=9> */
[----:B------:R-:W-:Y:S01]  /*fd00*/  IMAD.X R206, R206, 0x1, R112, P5 ;  /* 0x00000001cece7824 */ /* 0x000fe200028e0670 */
[----:B------:R-:W-:-:S04]  /*fd10*/  IADD3 R247, P5, R247, R113, RZ ;  /* 0x00000071f7f77210 */ /* 0x000fc80007fbe0ff */
[----:B------:R0:W-:Y:S04]  /*fd20*/  STL [R1+0x29c], R206 ;  /* 0x00029cce01007387 */ /* 0x0001e80000100800 */
[----:B------:R-:W-:Y:S04]  /*fd30*/  STL [R1+0x2a4], R212 ;  /* 0x0002a4d401007387 */ /* 0x000fe80000100800 */
[----:B0-----:R-:W3:Y:S01]  /*fd40*/  LDL.LU R206, [R1+0x240] ;  /* 0x0002400001ce7983 */ /* 0x001ee20000300800 */
[----:B------:R-:W-:-:S03]  /*fd50*/  IMAD.X R125, R125, 0x1, R112, P6 ;  /* 0x000000017d7d7824 */ /* 0x000fc600030e0670 */
[----:B------:R-:W-:Y:S04]  /*fd60*/  STL [R1+0x278], R221 ;  /* 0x000278dd01007387 */ /* 0x000fe80000100800 */
[----:B------:R0:W-:Y:S04]  /*fd70*/  STL [R1+0x270], R247 ;  /* 0x000270f701007387 */ /* 0x0001e80000100800 */
[----:B0-----:R-:W3:Y:S04]  /*fd80*/  LDL.LU R247, [R1+0x264] ;  /* 0x0002640001f77983 */ /* 0x001ee80000300800 */
[----:B------:R-:W3:Y:S01]  /*fd90*/  LDL.LU R126, [R1+0x238] ;  /* 0x00023800017e7983 */ /* 0x000ee20000300800 */
[----:B--2---:R-:W-:-:S05]  /*fda0*/  IADD3 R213, P6, R213, R113, RZ ;  /* 0x00000071d5d57210 */ /* 0x004fca0007fde0ff */
[----:B------:R0:W-:Y:S04]  /*fdb0*/  STL [R1+0x268], R213 ;  /* 0x000268d501007387 */ /* 0x0001e80000100800 */
[----:B------:R1:W-:Y:S04]  /*fdc0*/  STL [R1+0x294], R125 ;  /* 0x0002947d01007387 */ /* 0x0003e80000100800 */
[----:B0-----:R-:W2:Y:S04]  /*fdd0*/  LDL.LU R213, [R1+0x25c] ;  /* 0x00025c0001d57983 */ /* 0x001ea80000300800 */
[----:B------:R-:W2:Y:S04]  /*fde0*/  LDL.LU R121, [R1+0x230] ;  /* 0x0002300001797983 */ /* 0x000ea80000300800 */
[----:B-1----:R-:W2:Y:S01]  /*fdf0*/  LDL.LU R125, [R1+0x254] ;  /* 0x00025400017d7983 */ /* 0x002ea20000300800 */
[----:B----4-:R-:W-:-:S05]  /*fe00*/  IMAD.X R222, R222, 0x1, R112, P1 ;  /* 0x00000001dede7824 */ /* 0x010fca00008e0670 */
[----:B------:R0:W-:Y:S04]  /*fe10*/  STL [R1+0x28c], R222 ;  /* 0x00028cde01007387 */ /* 0x0001e80000100800 */
[----:B0-----:R-:W4:Y:S01]  /*fe20*/  LDL.LU R222, [R1+0x228] ;  /* 0x0002280001de7983 */ /* 0x001f220000300800 */
[----:B------:R-:W-:-:S05]  /*fe30*/  IADD3 R230, P1, R230, R113, RZ ;  /* 0x00000071e6e67210 */ /* 0x000fca0007f3e0ff */
[----:B------:R0:W-:Y:S04]  /*fe40*/  STL [R1+0x260], R230 ;  /* 0x000260e601007387 */ /* 0x0001e80000100800 */
[----:B0-----:R-:W4:Y:S01]  /*fe50*/  LDL.LU R230, [R1+0x24c] ;  /* 0x00024c0001e67983 */ /* 0x001f220000300800 */
[----:B------:R-:W-:-:S05]  /*fe60*/  IMAD.X R158, R158, 0x1, R112, P2 ;  /* 0x000000019e9e7824 */ /* 0x000fca00010e0670 */
[----:B------:R0:W-:Y:S04]  /*fe70*/  STL [R1+0x284], R158 ;  /* 0x0002849e01007387 */ /* 0x0001e80000100800 */
[----:B0-----:R-:W4:Y:S01]  /*fe80*/  LDL.LU R158, [R1+0x220] ;  /* 0x00022000019e7983 */ /* 0x001f220000300800 */
[----:B------:R-:W-:-:S03]  /*fe90*/  IADD3 R229, P2, R229, R113, RZ ;  /* 0x00000071e5e57210 */ /* 0x000fc60007f5e0ff */
[----:B------:R-:W4:Y:S01]  /*fea0*/  LDL.LU R116, [R1+0x244] ;  /* 0x0002440001747983 */ /* 0x000f220000300800 */
[----:B---3--:R-:W-:-:S03]  /*feb0*/  IMAD.X R120, R120, 0x1, R112, P3 ;  /* 0x0000000178787824 */ /* 0x008fc600018e0670 */
[----:B------:R0:W-:Y:S04]  /*fec0*/  STL [R1+0x258], R229 ;  /* 0x000258e501007387 */ /* 0x0001e80000100800 */
[----:B0-----:R-:W3:Y:S04]  /*fed0*/  LDL.LU R229, [R1+0x218] ;  /* 0x0002180001e57983 */ /* 0x001ee80000300800 */
[----:B------:R0:W-:Y:S01]  /*fee0*/  STL [R1+0x27c], R120 ;  /* 0x00027c7801007387 */ /* 0x0001e20000100800 */
[----:B------:R-:W-:-:S03]  /*fef0*/  IADD3 R238, P3, R238, R113, RZ ;  /* 0x00000071eeee7210 */ /* 0x000fc60007f7e0ff */
[----:B0-----:R-:W3:Y:S01]  /*ff00*/  LDL.LU R120, [R1+0x23c] ;  /* 0x00023c0001787983 */ /* 0x001ee20000300800 */
[----:B------:R-:W-:-:S05]  /*ff10*/  IMAD.X R115, R115, 0x1, R112, P4 ;  /* 0x0000000173737824 */ /* 0x000fca00020e0670 */
[----:B------:R0:W-:Y:S04]  /*ff20*/  STL [R1+0x274], R115 ;  /* 0x0002747301007387 */ /* 0x0001e80000100800 */
[----:B0-----:R-:W3:Y:S01]  /*ff30*/  LDL.LU R115, [R1+0x210] ;  /* 0x0002100001737983 */ /* 0x001ee20000300800 */
[----:B------:R-:W-:-:S03]  /*ff40*/  IADD3 R159, P4, R159, R113, RZ ;  /* 0x000000719f9f7210 */ /* 0x000fc60007f9e0ff */
[----:B------:R-:W-:Y:S04]  /*ff50*/  STL [R1+0x250], R238 ;  /* 0x000250ee01007387 */ /* 0x000fe80000100800 */
[----:B------:R-:W3:Y:S04]  /*ff60*/  LDL.LU R197, [R1+0x234] ;  /* 0x0002340001c57983 */ /* 0x000ee80000300800 */
[----:B------:R0:W-:Y:S01]  /*ff70*/  STL [R1+0x248], R159 ;  /* 0x0002489f01007387 */ /* 0x0001e20000100800 */
[----:B------:R-:W-:-:S03]  /*ff80*/  IMAD.X R198, R198, 0x1, R112, P5 ;  /* 0x00000001c6c67824 */ /* 0x000fc600028e0670 */
[----:B0-----:R-:W3:Y:S04]  /*ff90*/  LDL.LU R159, [R1+0x208] ;  /* 0x00020800019f7983 */ /* 0x001ee80000300800 */
[----:B------:R-:W3:Y:S04]  /*ffa0*/  LDL.LU R205, [R1+0x22c] ;  /* 0x00022c0001cd7983 */ /* 0x000ee80000300800 */
[----:B------:R-:W3:Y:S04]  /*ffb0*/  LDL.LU R212, [R1+0x200] ;  /* 0x0002000001d47983 */ /* 0x000ee80000300800 */
[----:B------:R-:W3:Y:S04]  /*ffc0*/  LDL.LU R221, [R1+0x224] ;  /* 0x0002240001dd7983 */ /* 0x000ee80000300800 */
[----:B------:R0:W-:Y:S04]  /*ffd0*/  STL [R1+0x26c], R198 ;  /* 0x00026cc601007387 */ /* 0x0001e80000100800 */
[----:B0-----:R-:W3:Y:S01]  /*ffe0*/  LDL.LU R198, [R1+0x1f8] ;  /* 0x0001f80001c67983 */ /* 0x001ee20000300800 */
[----:B------:R-:W-:-:S05]  /*fff0*/  IADD3 R206, P5, R206, R113, RZ ;  /* 0x00000071cece7210 */ /* 0x000fca0007fbe0ff */
[----:B------:R0:W-:Y:S04]  /*10000*/  STL [R1+0x240], R206 ;  /* 0x000240ce01007387 */ /* 0x0001e80000100800 */
[----:B0-----:R-:W3:Y:S01]  /*10010*/  LDL.LU R206, [R1+0x21c] ;  /* 0x00021c0001ce7983 */ /* 0x001ee20000300800 */
[----:B------:R-:W-:-:S03]  /*10020*/  IMAD.X R247, R247, 0x1, R112, P6 ;  /* 0x00000001f7f77824 */ /* 0x000fc600030e0670 */
[----:B------:R-:W3:Y:S01]  /*10030*/  LDL.LU R238, [R1+0x1f0] ;  /* 0x0001f00001ee7983 */ /* 0x000ee20000300800 */
[----:B------:R-:W-:-:S03]  /*10040*/  IADD3 R126, P6, R126, R113, RZ ;  /* 0x000000717e7e7210 */ /* 0x000fc60007fde0ff */
[----:B------:R0:W-:Y:S04]  /*10050*/  STL [R1+0x264], R247 ;  /* 0x000264f701007387 */ /* 0x0001e80000100800 */
[----:B0-----:R-:W3:Y:S01]  /*10060*/  LDL.LU R247, [R1+0x214] ;  /* 0x0002140001f77983 */ /* 0x001ee20000300800 */
[----:B--2---:R-:W-:Y:S01]  /*10070*/  IMAD.X R213, R213, 0x1, R112, P1 ;  /* 0x00000001d5d57824 */ /* 0x004fe200008e0670 */
[----:B------:R-:W-:-:S04]  /*10080*/  IADD3 R121, P1, R121, R113, RZ ;  /* 0x0000007179797210 */ /* 0x000fc80007f3e0ff */
[----:B------:R0:W-:Y:S01]  /*10090*/  STL [R1+0x25c], R213 ;  /* 0x00025cd501007387 */ /* 0x0001e20000100800 */
[----:B------:R-:W-:-:S03]  /*100a0*/  IMAD.X R125, R125, 0x1, R112, P2 ;  /* 0x000000017d7d7824 */ /* 0x000fc600010e0670 */
[----:B0-----:R-:W2:Y:S04]  /*100b0*/  LDL.LU R213, [R1+0x1e8] ;  /* 0x0001e80001d57983 */ /* 0x001ea80000300800 */
[----:B------:R-:W-:Y:S01]  /*100c0*/  STL [R1+0x238], R126 ;  /* 0x0002387e01007387 */ /* 0x000fe20000100800 */
[----:B----4-:R-:W-:-:S05]  /*100d0*/  IADD3 R222, P2, R222, R113, RZ ;  /* 0x00000071dede7210 */ /* 0x010fca0007f5e0ff */
[----:B------:R0:W-:Y:S04]  /*100e0*/  STL [R1+0x228], R222 ;  /* 0x000228de01007387 */ /* 0x0001e80000100800 */
[----:B------:R-:W-:Y:S04]  /*100f0*/  STL [R1+0x230], R121 ;  /* 0x0002307901007387 */ /* 0x000fe80000100800 */
[----:B0-----:R-:W4:Y:S01]  /*10100*/  LDL.LU R222, [R1+0x20c] ;  /* 0x00020c0001de7983 */ /* 0x001f220000300800 */
[----:B------:R-:W-:-:S03]  /*10110*/  IMAD.X R230, R230, 0x1, R112, P3 ;  /* 0x00000001e6e67824 */ /* 0x000fc600018e0670 */
[----:B------:R-:W-:Y:S04]  /*10120*/  STL [R1+0x254], R125 ;  /* 0x0002547d01007387 */ /* 0x000fe80000100800 */
[----:B------:R0:W-:Y:S04]  /*10130*/  STL [R1+0x24c], R230 ;  /* 0x00024ce601007387 */ /* 0x0001e80000100800 */
[----:B0-----:R-:W4:Y:S04]  /*10140*/  LDL.LU R230, [R1+0x1e0] ;  /* 0x0001e00001e67983 */ /* 0x001f280000300800 */
[----:B------:R-:W4:Y:S01]  /*10150*/  LDL.LU R125, [R1+0x204] ;  /* 0x00020400017d7983 */ /* 0x000f220000300800 */
[----:B------:R-:W-:-:S05]  /*10160*/  IADD3 R158, P3, R158, R113, RZ ;  /* 0x000000719e9e7210 */ /* 0x000fca0007f7e0ff */
[----:B------:R0:W-:Y:S04]  /*10170*/  STL [R1+0x220], R158 ;  /* 0x0002209e01007387 */ /* 0x0001e80000100800 */
[----:B0-----:R-:W4:Y:S01]  /*10180*/  LDL.LU R158, [R1+0x1d8] ;  /* 0x0001d800019e7983 */ /* 0x001f220000300800 */
[----:B------:R-:W-:Y:S01]  /*10190*/  IMAD.X R116, R116, 0x1, R112, P4 ;  /* 0x0000000174747824 */ /* 0x000fe200020e0670 */
[----:B---3--:R-:W-:-:S05]  /*101a0*/  IADD3 R229, P4, R229, R113, RZ ;  /* 0x00000071e5e57210 */ /* 0x008fca0007f9e0ff */
[----:B------:R0:W-:Y:S04]  /*101b0*/  STL [R1+0x218], R229 ;  /* 0x000218e501007387 */ /* 0x0001e80000100800 */
[----:B------:R-:W-:Y:S01]  /*101c0*/  STL [R1+0x244], R116 ;  /* 0x0002447401007387 */ /* 0x000fe20000100800 */
[----:B------:R-:W-:-:S03]  /*101d0*/  IMAD.X R120, R120, 0x1, R112, P5 ;  /* 0x0000000178787824 */ /* 0x000fc600028e0670 */
[----:B0-----:R-:W3:Y:S04]  /*101e0*/  LDL.LU R229, [R1+0x1fc] ;  /* 0x0001fc0001e57983 */ /* 0x001ee80000300800 */
[----:B------:R0:W-:Y:S04]  /*101f0*/  STL [R1+0x23c], R120 ;  /* 0x00023c7801007387 */ /* 0x0001e80000100800 */
[----:B0-----:R-:W3:Y:S01]  /*10200*/  LDL.LU R120, [R1+0x1d0] ;  /* 0x0001d00001787983 */ /* 0x001ee20000300800 */
[----:B------:R-:W-:-:S05]  /*10210*/  IADD3 R115, P5, R115, R113, RZ ;  /* 0x0000007173737210 */ /* 0x000fca0007fbe0ff */
[----:B------:R0:W-:Y:S01]  /*10220*/  STL [R1+0x210], R115 ;  /* 0x0002107301007387 */ /* 0x0001e20000100800 */
[----:B------:R-:W-:-:S03]  /*10230*/  IMAD.X R197, R197, 0x1, R112, P6 ;  /* 0x00000001c5c57824 */ /* 0x000fc600030e0670 */
[----:B0-----:R-:W3:Y:S01]  /*10240*/  LDL.LU R115, [R1+0x1f4] ;  /* 0x0001f40001737983 */ /* 0x001ee20000300800 */
[----:B------:R-:W-:Y:S01]  /*10250*/  IADD3 R159, P6, R159, R113, RZ ;  /* 0x000000719f9f7210 */ /* 0x000fe20007fde0ff */
[----:B------:R-:W-:-:S04]  /*10260*/  IMAD.X R205, R205, 0x1, R112, P1 ;  /* 0x00000001cdcd7824 */ /* 0x000fc800008e0670 */
[----:B------:R0:W-:Y:S01]  /*10270*/  STL [R1+0x208], R159 ;  /* 0x0002089f01007387 */ /* 0x0001e20000100800 */
[-C--:B------:R-:W-:Y:S01]  /*10280*/  IADD3 R212, P1, R212, R113.reuse, RZ ;  /* 0x00000071d4d47210 */ /* 0x080fe20007f3e0ff */
[----:B------:R-:W-:Y:S02]  /*10290*/  IMAD.X R221, R221, 0x1, R112, P2 ;  /* 0x00000001dddd7824 */ /* 0x000fe400010e0670 */
[----:B0-----:R-:W3:Y:S04]  /*102a0*/  LDL.LU R159, [R1+0x1c8] ;  /* 0x0001c800019f7983 */ /* 0x001ee80000300800 */
[----:B------:R-:W-:Y:S01]  /*102b0*/  STL [R1+0x234], R197 ;  /* 0x000234c501007387 */ /* 0x000fe20000100800 */
[----:B------:R-:W-:-:S03]  /*102c0*/  IADD3 R198, P2, R198, R113, RZ ;  /* 0x00000071c6c67210 */ /* 0x000fc60007f5e0ff */
[----:B------:R-:W-:Y:S04]  /*102d0*/  STL [R1+0x22c], R205 ;  /* 0x00022ccd01007387 */ /* 0x000fe80000100800 */
[----:B------:R0:W-:Y:S04]  /*102e0*/  STL [R1+0x1f8], R198 ;  /* 0x0001f8c601007387 */ /* 0x0001e80000100800 */
[----:B------:R-:W-:Y:S04]  /*102f0*/  STL [R1+0x200], R212 ;  /* 0x000200d401007387 */ /* 0x000fe80000100800 */
[----:B0-----:R-:W3:Y:S01]  /*10300*/  LDL.LU R198, [R1+0x1ec] ;  /* 0x0001ec0001c67983 */ /* 0x001ee20000300800 */
[----:B------:R-:W-:-:S03]  /*10310*/  IMAD.X R206, R206, 0x1, R112, P3 ;  /* 0x00000001cece7824 */ /* 0x000fc600018e0670 */
[----:B------:R-:W-:Y:S01]  /*10320*/  STL [R1+0x224], R221 ;  /* 0x000224dd01007387 */ /* 0x000fe20000100800 */
[----:B------:R-:W-:-:S03]  /*10330*/  IADD3 R238, P3, R238, R113, RZ ;  /* 0x00000071eeee7210 */ /* 0x000fc60007f7e0ff */
[----:B------:R0:W-:Y:S04]  /*10340*/  STL [R1+0x21c], R206 ;  /* 0x00021cce01007387 */ /* 0x0001e80000100800 */
[----:B0-----:R-:W3:Y:S01]  /*10350*/  LDL.LU R206, [R1+0x1c0] ;  /* 0x0001c00001ce7983 */ /* 0x001ee20000300800 */
[----:B------:R-:W-:-:S03]  /*10360*/  IMAD.X R247, R247, 0x1, R112, P4 ;  /* 0x00000001f7f77824 */ /* 0x000fc600020e0670 */
[----:B------:R-:W3:Y:S04]  /*10370*/  LDL.LU R126, [R1+0x1e4] ;  /* 0x0001e400017e7983 */ /* 0x000ee80000300800 */
[----:B------:R0:W-:Y:S04]  /*10380*/  STL [R1+0x1f0], R238 ;  /* 0x0001f0ee01007387 */ /* 0x0001e80000100800 */
[----:B0-----:R-:W3:Y:S04]  /*10390*/  LDL.LU R238, [R1+0x1b8] ;  /* 0x0001b80001ee7983 */ /* 0x001ee80000300800 */
[----:B------:R0:W-:Y:S04]  /*103a0*/  STL [R1+0x214], R247 ;  /* 0x000214f701007387 */ /* 0x0001e80000100800 */
[----:B------:R-:W3:Y:S04]  /*103b0*/  LDL.LU R121, [R1+0x1dc] ;  /* 0x0001dc0001797983 */ /* 0x000ee80000300800 */
[----:B0-----:R-:W3:Y:S01]  /*103c0*/  LDL.LU R247, [R1+0x1b0] ;  /* 0x0001b00001f77983 */ /* 0x001ee20000300800 */
[----:B--2---:R-:W-:-:S05]  /*103d0*/  IADD3 R213, P4, R213, R113, RZ ;  /* 0x00000071d5d57210 */ /* 0x004fca0007f9e0ff */
[----:B------:R0:W-:Y:S04]  /*103e0*/  STL [R1+0x1e8], R213 ;  /* 0x0001e8d501007387 */ /* 0x0001e80000100800 */
[----:B0-----:R-:W2:Y:S01]  /*103f0*/  LDL.LU R213, [R1+0x1d4] ;  /* 0x0001d40001d57983 */ /* 0x001ea20000300800 */
[----:B----4-:R-:W-:-:S05]  /*10400*/  IMAD.X R222, R222, 0x1, R112, P5 ;  /* 0x00000001dede7824 */ /* 0x010fca00028e0670 */
[----:B------:R0:W-:Y:S04]  /*10410*/  STL [R1+0x20c], R222 ;  /* 0x00020cde01007387 */ /* 0x0001e80000100800 */
[----:B0-----:R-:W4:Y:S01]  /*10420*/  LDL.LU R222, [R1+0x1a8] ;  /* 0x0001a80001de7983 */ /* 0x001f220000300800 */
[----:B------:R-:W-:Y:S01]  /*10430*/  IADD3 R230, P5, R230, R113, RZ ;  /* 0x00000071e6e67210 */ /* 0x000fe20007fbe0ff */
[----:B------:R-:W-:-:S04]  /*10440*/  IMAD.X R125, R125, 0x1, R112, P6 ;  /* 0x000000017d7d7824 */ /* 0x000fc800030e0670 */
[----:B------:R0:W-:Y:S04]  /*10450*/  STL [R1+0x1e0], R230 ;  /* 0x0001e0e601007387 */ /* 0x0001e80000100800 */
[----:B0-----:R-:W4:Y:S04]  /*10460*/  LDL.LU R230, [R1+0x1cc] ;  /* 0x0001cc0001e67983 */ /* 0x001f280000300800 */
[----:B------:R-:W4:Y:S04]  /*10470*/  LDL.LU R116, [R1+0x1a0] ;  /* 0x0001a00001747983 */ /* 0x000f280000300800 */
[----:B------:R0:W-:Y:S04]  /*10480*/  STL [R1+0x204], R125 ;  /* 0x0002047d01007387 */ /* 0x0001e80000100800 */
[----:B0-----:R-:W4:Y:S01]  /*10490*/  LDL.LU R125, [R1+0x1c4] ;  /* 0x0001c400017d7983 */ /* 0x001f220000300800 */
[----:B------:R-:W-:-:S05]  /*104a0*/  IADD3 R158, P6, R158, R113, RZ ;  /* 0x000000719e9e7210 */ /* 0x000fca0007fde0ff */
[----:B------:R0:W-:Y:S04]  /*104b0*/  STL [R1+0x1d8], R158 ;  /* 0x0001d89e01007387 */ /* 0x0001e80000100800 */
[----:B0-----:R-:W4:Y:S01]  /*104c0*/  LDL.LU R158, [R1+0x198] ;  /* 0x00019800019e7983 */ /* 0x001f220000300800 */
[----:B---3--:R-:W-:Y:S01]  /*104d0*/  IMAD.X R229, R229, 0x1, R112, P1 ;  /* 0x00000001e5e57824 */ /* 0x008fe200008e0670 */
[----:B------:R-:W-:-:S05]  /*104e0*/  IADD3 R120, P1, R120, R113, RZ ;  /* 0x0000007178787210 */ /* 0x000fca0007f3e0ff */
[----:B------:R0:W-:Y:S04]  /*104f0*/  STL [R1+0x1d0], R120 ;  /* 0x0001d07801007387 */ /* 0x0001e80000100800 */
[----:B0-----:R-:W3:Y:S04]  /*10500*/  LDL.LU R120, [R1+0x1bc] ;  /* 0x0001bc0001787983 */ /* 0x001ee80000300800 */
[----:B------:R-:W-:Y:S01]  /*10510*/  STL [R1+0x1fc], R229 ;  /* 0x0001fce501007387 */ /* 0x000fe20000100800 */
[----:B------:R-:W-:-:S03]  /*10520*/  IMAD.X R115, R115, 0x1, R112, P2 ;  /* 0x0000000173737824 */ /* 0x000fc600010e0670 */
[----:B------:R-:W3:Y:S04]  /*10530*/  LDL.LU R197, [R1+0x190] ;  /* 0x0001900001c57983 */ /* 0x000ee80000300800 */
[----:B------:R0:W-:Y:S04]  /*10540*/  STL [R1+0x1f4], R115 ;  /* 0x0001f47301007387 */ /* 0x0001e80000100800 */
[----:B0-----:R-:W3:Y:S04]  /*10550*/  LDL.LU R115, [R1+0x1b4] ;  /* 0x0001b40001737983 */ /* 0x001ee80000300800 */
[----:B------:R-:W3:Y:S01]  /*10560*/  LDL.LU R205, [R1+0x188] ;  /* 0x0001880001cd7983 */ /* 0x000ee20000300800 */
[----:B------:R-:W-:-:S03]  /*10570*/  IADD3 R159, P2, R159, R113, RZ ;  /* 0x000000719f9f7210 */ /* 0x000fc60007f5e0ff */
[----:B------:R-:W3:Y:S04]  /*10580*/  LDL.LU R212, [R1+0x1ac] ;  /* 0x0001ac0001d47983 */ /* 0x000ee80000300800 */
[----:B------:R-:W3:Y:S04]  /*10590*/  LDL.LU R221, [R1+0x180] ;  /* 0x0001800001dd7983 */ /* 0x000ee80000300800 */
[----:B------:R0:W-:Y:S04]  /*105a0*/  STL [R1+0x1c8], R159 ;  /* 0x0001c89f01007387 */ /* 0x0001e80000100800 */
[----:B0-----:R-:W3:Y:S01]  /*105b0*/  LDL.LU R159, [R1+0x1a4] ;  /* 0x0001a400019f7983 */ /* 0x001ee20000300800 */
[----:B------:R-:W-:-:S05]  /*105c0*/  IMAD.X R198, R198, 0x1, R112, P3 ;  /* 0x00000001c6c67824 */ /* 0x000fca00018e0670 */
[----:B------:R0:W-:Y:S04]  /*105d0*/  STL [R1+0x1ec], R198 ;  /* 0x0001ecc601007387 */ /* 0x0001e80000100800 */
[----:B0-----:R-:W3:Y:S01]  /*105e0*/  LDL.LU R198, [R1+0x178] ;  /* 0x0001780001c67983 */ /* 0x001ee20000300800 */
[----:B------:R-:W-:-:S03]  /*105f0*/  IADD3 R206, P3, R206, R113, RZ ;  /* 0x00000071cece7210 */ /* 0x000fc60007f7e0ff */
[----:B------:R-:W3:Y:S01]  /*10600*/  LDL.LU R229, [R1+0x19c] ;  /* 0x00019c0001e57983 */ /* 0x000ee20000300800 */
[----:B------:R-:W-:-:S03]  /*10610*/  IMAD.X R126, R126, 0x1, R112, P4 ;  /* 0x000000017e7e7824 */ /* 0x000fc600020e0670 */
[----:B------:R0:W-:Y:S04]  /*10620*/  STL [R1+0x1c0], R206 ;  /* 0x0001c0ce01007387 */ /* 0x0001e80000100800 */
[----:B0-----:R-:W3:Y:S01]  /*10630*/  LDL.LU R206, [R1+0x170] ;  /* 0x0001700001ce7983 */ /* 0x001ee20000300800 */
[----:B------:R-:W-:-:S05]  /*10640*/  IADD3 R238, P4, R238, R113, RZ ;  /* 0x00000071eeee7210 */ /* 0x000fca0007f9e0ff */
[----:B------:R0:W-:Y:S01]  /*10650*/  STL [R1+0x1b8], R238 ;  /* 0x0001b8ee01007387 */ /* 0x0001e20000100800 */
[--C-:B------:R-:W-:Y:S01]  /*10660*/  IMAD.X R121, R121, 0x1, R112.reuse, P5 ;  /* 0x0000000179797824 */ /* 0x100fe200028e0670 */
[----:B------:R-:W-:Y:S02]  /*10670*/  IADD3 R247, P5, R247, R113, RZ ;  /* 0x00000071f7f77210 */ /* 0x000fe40007fbe0ff */
[----:B0-----:R-:W3:Y:S04]  /*10680*/  LDL.LU R238, [R1+0x194] ;  /* 0x0001940001ee7983 */ /* 0x001ee80000300800 */
[----:B------:R-:W-:Y:S04]  /*10690*/  STL [R1+0x1e4], R126 ;  /* 0x0001e47e01007387 */ /* 0x000fe80000100800 */
[----:B------:R0:W-:Y:S04]  /*106a0*/  STL [R1+0x1b0], R247 ;  /* 0x0001b0f701007387 */ /* 0x0001e80000100800 */
[----:B------:R-:W-:Y:S04]  /*106b0*/  STL [R1+0x1dc], R121 ;  /* 0x0001dc7901007387 */ /* 0x000fe80000100800 */
[----:B0-----:R-:W3:Y:S01]  /*106c0*/  LDL.LU R247, [R1+0x168] ;  /* 0x0001680001f77983 */ /* 0x001ee20000300800 */
[----:B--2---:R-:W-:-:S05]  /*106d0*/  IMAD.X R213, R213, 0x1, R112, P6 ;  /* 0x00000001d5d57824 */ /* 0x004fca00030e0670 */
[----:B------:R0:W-:Y:S04]  /*106e0*/  STL [R1+0x1d4], R213 ;  /* 0x0001d4d501007387 */ /* 0x0001e80000100800 */
[----:B0-----:R-:W2:Y:S01]  /*106f0*/  LDL.LU R213, [R1+0x18c] ;  /* 0x00018c0001d57983 */ /* 0x001ea20000300800 */
[----:B----4-:R-:W-:-:S05]  /*10700*/  IADD3 R222, P6, R222, R113, RZ ;  /* 0x00000071dede7210 */ /* 0x010fca0007fde0ff */
[----:B------:R0:W-:Y:S04]  /*10710*/  STL [R1+0x1a8], R222 ;  /* 0x0001a8de01007387 */ /* 0x0001e80000100800 */
[----:B0-----:R-:W4:Y:S01]  /*10720*/  LDL.LU R222, [R1+0x160] ;  /* 0x0001600001de7983 */ /* 0x001f220000300800 */
[----:B------:R-:W-:Y:S01]  /*10730*/  IMAD.X R230, R230, 0x1, R112, P1 ;  /* 0x00000001e6e67824 */ /* 0x000fe200008e0670 */
[----:B------:R-:W-:-:S04]  /*10740*/  IADD3 R116, P1, R116, R113, RZ ;  /* 0x0000007174747210 */ /* 0x000fc80007f3e0ff */
[----:B------:R0:W-:Y:S04]  /*10750*/  STL [R1+0x1cc], R230 ;  /* 0x0001cce601007387 */ /* 0x0001e80000100800 */
[----:B0-----:R-:W4:Y:S01]  /*10760*/  LDL.LU R230, [R1+0x184] ;  /* 0x0001840001e67983 */ /* 0x001f220000300800 */
[----:B------:R-:W-:-:S05]  /*10770*/  IMAD.X R125, R125, 0x1, R112, P2 ;  /* 0x000000017d7d7824 */ /* 0x000fca00010e0670 */
[----:B------:R0:W-:Y:S04]  /*10780*/  STL [R1+0x1c4], R125 ;  /* 0x0001c47d01007387 */ /* 0x0001e80000100800 */
[----:B------:R-:W-:Y:S04]  /*10790*/  STL [R1+0x1a0], R116 ;  /* 0x0001a07401007387 */ /* 0x000fe80000100800 */
[----:B0-----:R-:W4:Y:S01]  /*107a0*/  LDL.LU R125, [R1+0x158] ;  /* 0x00015800017d7983 */ /* 0x001f220000300800 */
[----:B------:R-:W-:-:S05]  /*107b0*/  IADD3 R158, P2, R158, R113, RZ ;  /* 0x000000719e9e7210 */ /* 0x000fca0007f5e0ff */
[----:B------:R0:W-:Y:S04]  /*107c0*/  STL [R1+0x198], R158 ;  /* 0x0001989e01007387 */ /* 0x0001e80000100800 */
[----:B0-----:R-:W4:Y:S01]  /*107d0*/  LDL.LU R158, [R1+0x17c] ;  /* 0x00017c00019e7983 */ /* 0x001f220000300800 */
[----:B---3--:R-:W-:-:S05]  /*107e0*/  IMAD.X R120, R120, 0x1, R112, P3 ;  /* 0x0000000178787824 */ /* 0x008fca00018e0670 */
[----:B------:R0:W-:Y:S01]  /*107f0*/  STL [R1+0x1bc], R120 ;  /* 0x0001bc7801007387 */ /* 0x0001e20000100800 */
[----:B------:R-:W-:-:S03]  /*10800*/  IADD3 R197, P3, R197, R113, RZ ;  /* 0x00000071c5c57210 */ /* 0x000fc60007f7e0ff */
[----:B0-----:R-:W3:Y:S01]  /*10810*/  LDL.LU R120, [R1+0x150] ;  /* 0x0001500001787983 */ /* 0x001ee20000300800 */
[----:B------:R-:W-:Y:S01]  /*10820*/  IMAD.X R115, R115, 0x1, R112, P4 ;  /* 0x0000000173737824 */ /* 0x000fe200020e0670 */
[----:B------:R-:W-:-:S04]  /*10830*/  IADD3 R205, P4, R205, R113, RZ ;  /* 0x00000071cdcd7210 */ /* 0x000fc80007f9e0ff */
[----:B------:R0:W-:Y:S01]  /*10840*/  STL [R1+0x1b4], R115 ;  /* 0x0001b47301007387 */ /* 0x0001e20000100800 */
[--C-:B------:R-:W-:Y:S01]  /*10850*/  IMAD.X R212, R212, 0x1, R112.reuse, P5 ;  /* 0x00000001d4d47824 */ /* 0x100fe200028e0670 */
[----:B------:R-:W-:Y:S02]  /*10860*/  IADD3 R221, P5, R221, R113, RZ ;  /* 0x00000071dddd7210 */ /* 0x000fe40007fbe0ff */
[----:B0-----:R-:W3:Y:S04]  /*10870*/  LDL.LU R115, [R1+0x174] ;  /* 0x0001740001737983 */ /* 0x001ee80000300800 */
[----:B------:R-:W-:Y:S01]  /*10880*/  STL [R1+0x190], R197 ;  /* 0x000190c501007387 */ /* 0x000fe20000100800 */
[----:B------:R-:W-:-:S03]  /*10890*/  IMAD.X R159, R159, 0x1, R112, P6 ;  /* 0x000000019f9f7824 */ /* 0x000fc600030e0670 */
[----:B------:R-:W-:Y:S04]  /*108a0*/  STL [R1+0x188], R205 ;  /* 0x000188cd01007387 */ /* 0x000fe80000100800 */
[----:B------:R0:W-:Y:S04]  /*108b0*/  STL [R1+0x1a4], R159 ;  /* 0x0001a49f01007387 */ /* 0x0001e80000100800 */
[----:B------:R-:W-:Y:S04]  /*108c0*/  STL [R1+0x1ac], R212 ;  /* 0x0001acd401007387 */ /* 0x000fe80000100800 */
[----:B0-----:R-:W3:Y:S01]  /*108d0*/  LDL.LU R159, [R1+0x148] ;  /* 0x00014800019f7983 */ /* 0x001ee20000300800 */
[----:B------:R-:W-:-:S03]  /*108e0*/  IADD3 R198, P6, R198, R113, RZ ;  /* 0x00000071c6c67210 */ /* 0x000fc60007fde0ff */
[----:B------:R-:W-:Y:S01]  /*108f0*/  STL [R1+0x180], R221 ;  /* 0x000180dd01007387 */ /* 0x000fe20000100800 */
[----:B------:R-:W-:-:S03]  /*10900*/  IMAD.X R229, R229, 0x1, R112, P1 ;  /* 0x00000001e5e57824 */ /* 0x000fc600008e0670 */
[----:B------:R0:W-:Y:S04]  /*10910*/  STL [R1+0x178], R198 ;  /* 0x000178c601007387 */ /* 0x0001e80000100800 */
[----:B0-----:R-:W3:Y:S01]  /*10920*/  LDL.LU R198, [R1+0x16c] ;  /* 0x00016c0001c67983 */ /* 0x001ee20000300800 */
[----:B------:R-:W-:-:S03]  /*10930*/  IADD3 R206, P1, R206, R113, RZ ;  /* 0x00000071cece7210 */ /* 0x000fc60007f3e0ff */
[----:B------:R-:W3:Y:S04]  /*10940*/  LDL.LU R121, [R1+0x140] ;  /* 0x0001400001797983 */ /* 0x000ee80000300800 */
[----:B------:R0:W-:Y:S04]  /*10950*/  STL [R1+0x170], R206 ;  /* 0x000170ce01007387 */ /* 0x0001e80000100800 */
[----:B------:R1:W-:Y:S04]  /*10960*/  STL [R1+0x19c], R229 ;  /* 0x00019ce501007387 */ /* 0x0003e80000100800 */
[----:B0-----:R-:W3:Y:S01]  /*10970*/  LDL.LU R206, [R1+0x164] ;  /* 0x0001640001ce7983 */ /* 0x001ee20000300800 */
[----:B------:R-:W-:-:S03]  /*10980*/  IMAD.X R238, R238, 0x1, R112, P2 ;  /* 0x00000001eeee7824 */ /* 0x000fc600010e0670 */
[----:B------:R-:W3:Y:S04]  /*10990*/  LDL.LU R212, [R1+0x138] ;  /* 0x0001380001d47983 */ /* 0x000ee80000300800 */
[----:B------:R-:W3:Y:S04]  /*109a0*/  LDL.LU R221, [R1+0x15c] ;  /* 0x00015c0001dd7983 */ /* 0x000ee80000300800 */
[----:B-1----:R-:W3:Y:S04]  /*109b0*/  LDL.LU R229, [R1+0x130] ;  /* 0x0001300001e57983 */ /* 0x002ee80000300800 */
[----:B------:R0:W-:Y:S01]  /*109c0*/  STL [R1+0x194], R238 ;  /* 0x000194ee01007387 */ /* 0x0001e20000100800 */
[----:B------:R-:W-:-:S03]  /*109d0*/  IADD3 R247, P2, R247, R113, RZ ;  /* 0x00000071f7f77210 */ /* 0x000fc60007f5e0ff */
[----:B0-----:R-:W3:Y:S01]  /*109e0*/  LDL.LU R238, [R1+0x154] ;  /* 0x0001540001ee7983 */ /* 0x001ee20000300800 */
[----:B--2---:R-:W-:-:S05]  /*109f0*/  IMAD.X R213, R213, 0x1, R112, P3 ;  /* 0x00000001d5d57824 */ /* 0x004fca00018e0670 */
[----:B------:R0:W-:Y:S04]  /*10a00*/  STL [R1+0x18c], R213 ;  /* 0x00018cd501007387 */ /* 0x0001e80000100800 */
[----:B------:R-:W-:Y:S04]  /*10a10*/  STL [R1+0x168], R247 ;  /* 0x000168f701007387 */ /* 0x000fe80000100800 */
[----:B0-----:R-:W2:Y:S01]  /*10a20*/  LDL.LU R213, [R1+0x128] ;  /* 0x0001280001d57983 */ /* 0x001ea20000300800 */
[----:B----4-:R-:W-:-:S05]  /*10a30*/  IADD3 R222, P3, R222, R113, RZ ;  /* 0x00000071dede7210 */ /* 0x010fca0007f7e0ff */
[----:B------:R0:W-:Y:S04]  /*10a40*/  STL [R1+0x160], R222 ;  /* 0x000160de01007387 */ /* 0x0001e80000100800 */
[----:B0-----:R-:W4:Y:S01]  /*10a50*/  LDL.LU R222, [R1+0x14c] ;  /* 0x00014c0001de7983 */ /* 0x001f220000300800 */
[----:B------:R-:W-:-:S05]  /*10a60*/  IMAD.X R230, R230, 0x1, R112, P4 ;  /* 0x00000001e6e67824 */ /* 0x000fca00020e0670 */
[----:B------:R0:W-:Y:S04]  /*10a70*/  STL [R1+0x184], R230 ;  /* 0x000184e601007387 */ /* 0x0001e80000100800 */
[----:B0-----:R-:W4:Y:S01]  /*10a80*/  LDL.LU R230, [R1+0x120] ;  /* 0x0001200001e67983 */ /* 0x001f220000300800 */
[----:B------:R-:W-:Y:S01]  /*10a90*/  IADD3 R125, P4, R125, R113, RZ ;  /* 0x000000717d7d7210 */ /* 0x000fe20007f9e0ff */
[----:B------:R-:W-:-:S05]  /*10aa0*/  IMAD.X R158, R158, 0x1, R112, P5 ;  /* 0x000000019e9e7824 */ /* 0x000fca00028e0670 */
[----:B------:R0:W-:Y:S04]  /*10ab0*/  STL [R1+0x17c], R158 ;  /* 0x00017c9e01007387 */ /* 0x0001e80000100800 */
[----:B0-----:R-:W4:Y:S04]  /*10ac0*/  LDL.LU R158, [R1+0x144] ;  /* 0x00014400019e7983 */ /* 0x001f280000300800 */
[----:B------:R0:W-:Y:S04]  /*10ad0*/  STL [R1+0x158], R125 ;  /* 0x0001587d01007387 */ /* 0x0001e80000100800 */
[----:B------:R-:W4:Y:S04]  /*10ae0*/  LDL.LU R116, [R1+0x118] ;  /* 0x0001180001747983 */ /* 0x000f280000300800 */
[----:B------:R-:W4:Y:S01]  /*10af0*/  LDL.LU R247, [R1+0x13c] ;  /* 0x00013c0001f77983 */ /* 0x000f220000300800 */
[----:B---3--:R-:W-:-:S05]  /*10b00*/  IADD3 R120, P5, R120, R113, RZ ;  /* 0x0000007178787210 */ /* 0x008fca0007fbe0ff */
[----:B------:R1:W-:Y:S04]  /*10b10*/  STL [R1+0x150], R120 ;  /* 0x0001507801007387 */ /* 0x0003e80000100800 */
[----:B------:R-:W3:Y:S04]  /*10b20*/  LDL.LU R197, [R1+0x110] ;  /* 0x0001100001c57983 */ /* 0x000ee80000300800 */
[----:B------:R-:W3:Y:S04]  /*10b30*/  LDL.LU R205, [R1+0x134] ;  /* 0x0001340001cd7983 */ /* 0x000ee80000300800 */
[----:B0-----:R-:W3:Y:S01]  /*10b40*/  LDL.LU R125, [R1+0x108] ;  /* 0x00010800017d7983 */ /* 0x001ee20000300800 */
[----:B------:R-:W-:-:S05]  /*10b50*/  IMAD.X R115, R115, 0x1, R112, P6 ;  /* 0x0000000173737824 */ /* 0x000fca00030e0670 */
[----:B------:R-:W-:Y:S04]  /*10b60*/  STL [R1+0x174], R115 ;  /* 0x0001747301007387 */ /* 0x000fe80000100800 */
[----:B-1----:R-:W3:Y:S01]  /*10b70*/  LDL.LU R120, [R1+0x12c] ;  /* 0x00012c0001787983 */ /* 0x002ee20000300800 */
[----:B------:R-:W-:-:S05]  /*10b80*/  IADD3 R159, P6, R159, R113, RZ ;  /* 0x000000719f9f7210 */ /* 0x000fca0007fde0ff */
[----:B------:R0:W-:Y:S04]  /*10b90*/  STL [R1+0x148], R159 ;  /* 0x0001489f01007387 */ /* 0x0001e80000100800 */
[----:B0-----:R-:W3:Y:S04]  /*10ba0*/  LDL.LU R159, [R1+0x100] ;  /* 0x00010000019f7983 */ /* 0x001ee80000300800 */
[----:B------:R-:W3:Y:S01]  /*10bb0*/  LDL.LU R115, [R1+0x124] ;  /* 0x0001240001737983 */ /* 0x000ee20000300800 */
[----:B------:R-:W-:Y:S01]  /*10bc0*/  IMAD.X R198, R198, 0x1, R112, P1 ;  /* 0x00000001c6c67824 */ /* 0x000fe200008e0670 */
[----:B------:R-:W-:-:S04]  /*10bd0*/  IADD3 R121, P1, R121, R113, RZ ;  /* 0x0000007179797210 */ /* 0x000fc80007f3e0ff */
[----:B------:R0:W-:Y:S04]  /*10be0*/  STL [R1+0x16c], R198 ;  /* 0x00016cc601007387 */ /* 0x0001e80000100800 */
[----:B0-----:R-:W3:Y:S01]  /*10bf0*/  LDL.LU R198, [R1+0xf8] ;  /* 0x0000f80001c67983 */ /* 0x001ee20000300800 */
[----:B------:R-:W-:Y:S01]  /*10c00*/  IMAD.X R206, R206, 0x1, R112, P2 ;  /* 0x00000001cece7824 */ /* 0x000fe200010e0670 */
[----:B------:R-:W-:-:S04]  /*10c10*/  IADD3 R212, P2, R212, R113, RZ ;  /* 0x00000071d4d47210 */ /* 0x000fc80007f5e0ff */
[----:B------:R0:W-:Y:S01]  /*10c20*/  STL [R1+0x164], R206 ;  /* 0x000164ce01007387 */ /* 0x0001e20000100800 */
[--C-:B------:R-:W-:Y:S01]  /*10c30*/  IMAD.X R221, R221, 0x1, R112.reuse, P3 ;  /* 0x00000001dddd7824 */ /* 0x100fe200018e0670 */
[----:B------:R-:W-:Y:S02]  /*10c40*/  IADD3 R229, P3, R229, R113, RZ ;  /* 0x00000071e5e57210 */ /* 0x000fe40007f7e0ff */
[----:B0-----:R-:W3:Y:S04]  /*10c50*/  LDL.LU R206, [R1+0x11c] ;  /* 0x00011c0001ce7983 */ /* 0x001ee80000300800 */
[----:B------:R-:W-:Y:S04]  /*10c60*/  STL [R1+0x140], R121 ;  /* 0x0001407901007387 */ /* 0x000fe80000100800 */
[----:B------:R0:W-:Y:S01]  /*10c70*/  STL [R1+0x138], R212 ;  /* 0x000138d401007387 */ /* 0x0001e20000100800 */
[----:B------:R-:W-:-:S03]  /*10c80*/  IMAD.X R238, R238, 0x1, R112, P4 ;  /* 0x00000001eeee7824 */ /* 0x000fc600020e0670 */
[----:B0-----:R-:W3:Y:S04]  /*10c90*/  LDL.LU R212, [R1+0x114] ;  /* 0x0001140001d47983 */ /* 0x001ee80000300800 */
[----:B------:R0:W-:Y:S04]  /*10ca0*/  STL [R1+0x15c], R221 ;  /* 0x00015cdd01007387 */ /* 0x0001e80000100800 */
[----:B0-----:R-:W3:Y:S04]  /*10cb0*/  LDL.LU R221, [R1+0x10c] ;  /* 0x00010c0001dd7983 */ /* 0x001ee80000300800 */
[----:B------:R0:W-:Y:S04]  /*10cc0*/  STL [R1+0x130], R229 ;  /* 0x000130e501007387 */ /* 0x0001e80000100800 */
[----:B0-----:R-:W3:Y:S04]  /*10cd0*/  LDL.LU R229, [R1+0x104] ;  /* 0x0001040001e57983 */ /* 0x001ee80000300800 */
[----:B------:R-:W-:Y:S01]  /*10ce0*/  STL [R1+0x154], R238 ;  /* 0x000154ee01007387 */ /* 0x000fe20000100800 */
[----:B--2---:R-:W-:-:S05]  /*10cf0*/  IADD3 R213, P4, R213, R113, RZ ;  /* 0x00000071d5d57210 */ /* 0x004fca0007f9e0ff */
[----:B------:R0:W-:Y:S04]  /*10d00*/  STL [R1+0x128], R213 ;  /* 0x000128d501007387 */ /* 0x0001e80000100800 */
[----:B0-----:R-:W2:Y:S01]  /*10d10*/  LDL.LU R213, [R1+0xd8] ;  /* 0x0000d80001d57983 */ /* 0x001ea20000300800 */
[----:B----4-:R-:W-:-:S05]  /*10d20*/  IMAD.X R222, R222, 0x1, R112, P5 ;  /* 0x00000001dede7824 */ /* 0x010fca00028e0670 */
[----:B------:R0:W-:Y:S04]  /*10d30*/  STL [R1+0x14c], R222 ;  /* 0x00014cde01007387 */ /* 0x0001e80000100800 */
[----:B0-----:R-:W4:Y:S04]  /*10d40*/  LDL.LU R222, [R1+0xfc] ;  /* 0x0000fc0001de7983 */ /* 0x001f280000300800 */
[----:B------:R-:W4:Y:S01]  /*10d50*/  LDL.LU R238, [R1+0xd0] ;  /* 0x0000d00001ee7983 */ /* 0x000f220000300800 */
[----:B------:R-:W-:-:S05]  /*10d60*/  IADD3 R230, P5, R230, R113, RZ ;  /* 0x00000071e6e67210 */ /* 0x000fca0007fbe0ff */
[----:B------:R0:W-:Y:S04]  /*10d70*/  STL [R1+0x120], R230 ;  /* 0x000120e601007387 */ /* 0x0001e80000100800 */
[----:B0-----:R-:W4:Y:S01]  /*10d80*/  LDL.LU R230, [R1+0xf4] ;  /* 0x0000f40001e67983 */ /* 0x001f220000300800 */
[----:B------:R-:W-:-:S05]  /*10d90*/  IMAD.X R158, R158, 0x1, R112, P6 ;  /* 0x000000019e9e7824 */ /* 0x000fca00030e0670 */
[----:B------:R0:W-:Y:S01]  /*10da0*/  STL [R1+0x144], R158 ;  /* 0x0001449e01007387 */ /* 0x0001e20000100800 */
[----:B------:R-:W-:-:S03]  /*10db0*/  IMAD.X R247, R247, 0x1, R112, P1 ;  /* 0x00000001f7f77824 */ /* 0x000fc600008e0670 */
[----:B0-----:R-:W4:Y:S04]  /*10dc0*/  LDL.LU R158, [R1+0xc8] ;  /* 0x0000c800019e7983 */ /* 0x001f280000300800 */
[----:B------:R0:W-:Y:S04]  /*10dd0*/  STL [R1+0x13c], R247 ;  /* 0x00013cf701007387 */ /* 0x0001e80000100800 */
[----:B0-----:R-:W4:Y:S01]  /*10de0*/  LDL.LU R247, [R1+0xc0] ;  /* 0x0000c00001f77983 */ /* 0x001f220000300800 */
[----:B------:R-:W-:Y:S01]  /*10df0*/  IADD3 R116, P6, R116, UR5, RZ ;  /* 0x0000000574747c10 */ /* 0x000fe2000ffde0ff */
[----:B---3--:R-:W-:Y:S01]  /*10e00*/  IMAD.X R205, R205, 0x1, R112, P2 ;  /* 0x00000001cdcd7824 */ /* 0x008fe200010e0670 */
[----:B------:R-:W-:-:S02]  /*10e10*/  IADD3 R197, P1, R197, UR5, RZ ;  /* 0x00000005c5c57c10 */ /* 0x000fc4000ff3e0ff */
[----:B------:R-:W-:Y:S01]  /*10e20*/  IADD3 R125, P2, R125, UR5, RZ ;  /* 0x000000057d7d7c10 */ /* 0x000fe2000ff5e0ff */
[----:B------:R-:W-:Y:S04]  /*10e30*/  STL [R1+0x118], R116 ;  /* 0x0001187401007387 */ /* 0x000fe80000100800 */
[----:B------:R-:W-:Y:S04]  /*10e40*/  STL [R1+0x110], R197 ;  /* 0x000110c501007387 */ /* 0x000fe80000100800 */
[----:B------:R0:W-:Y:S01]  /*10e50*/  STL [R1+0x108], R125 ;  /* 0x0001087d01007387 */ /* 0x0001e20000100800 */
[----:B------:R-:W-:-:S03]  /*10e60*/  IMAD.X R120, R120, 0x1, R112, P3 ;  /* 0x0000000178787824 */ /* 0x000fc600018e0670 */
[----:B------:R-:W-:Y:S04]  /*10e70*/  STL [R1+0x134], R205 ;  /* 0x000134cd01007387 */ /* 0x000fe80000100800 */
[----:B0-----:R-:W3:Y:S01]  /*10e80*/  LDL.LU R125, [R1+0xd4] ;  /* 0x0000d400017d7983 */ /* 0x001ee20000300800 */
[----:B------:R-:W-:Y:S01]  /*10e90*/  IADD3 R159, P3, R159, UR5, RZ ;  /* 0x000000059f9f7c10 */ /* 0x000fe2000ff7e0ff */
[----:B------:R-:W-:-:S04]  /*10ea0*/  IMAD.X R115, R115, 0x1, R112, P4 ;  /* 0x0000000173737824 */ /* 0x000fc800020e0670 */
[----:B------:R0:W-:Y:S04]  /*10eb0*/  STL [R1+0x100], R159 ;  /* 0x0001009f01007387 */ /* 0x0001e80000100800 */
[----:B------:R1:W-:Y:S04]  /*10ec0*/  STL [R1+0x12c], R120 ;  /* 0x00012c7801007387 */ /* 0x0003e80000100800 */
[----:B0-----:R-:W3:Y:S04]  /*10ed0*/  LDL.LU R159, [R1+0xcc] ;  /* 0x0000cc00019f7983 */ /* 0x001ee80000300800 */
[----:B-1----:R-:W3:Y:S01]  /*10ee0*/  LDL.LU R120, [R1+0xc4] ;  /* 0x0000c40001787983 */ /* 0x002ee20000300800 */
[----:B------:R-:W-:-:S03]  /*10ef0*/  IADD3 R198, P4, R198, UR5, RZ ;  /* 0x00000005c6c67c10 */ /* 0x000fc6000ff9e0ff */
[----:B------:R0:W-:Y:S04]  /*10f00*/  STL [R1+0x124], R115 ;  /* 0x0001247301007387 */ /* 0x0001e80000100800 */
[----:B0-----:R-:W3:Y:S01]  /*10f10*/  LDL.LU R115, [R1+0x98] ;  /* 0x0000980001737983 */ /* 0x001ee20000300800 */
[----:B------:R-:W-:Y:S01]  /*10f20*/  IMAD.X R206, R206, 0x1, R112, P5 ;  /* 0x00000001cece7824 */ /* 0x000fe200028e0670 */
[----:B------:R-:W-:Y:S02]  /*10f30*/  IADD3 R233, P5, R233, UR5, RZ ;  /* 0x00000005e9e97c10 */ /* 0x000fe4000ffbe0ff */
[----:B------:R0:W-:Y:S04]  /*10f40*/  STL [R1+0xf8], R198 ;  /* 0x0000f8c601007387 */ /* 0x0001e80000100800 */
[----:B0-----:R-:W3:Y:S04]  /*10f50*/  LDL.LU R198, [R1+0x90] ;  /* 0x0000900001c67983 */ /* 0x001ee80000300800 */
[----:B------:R0:W-:Y:S01]  /*10f60*/  STL [R1+0xf0], R233 ;  /* 0x0000f0e901007387 */ /* 0x0001e20000100800 */
[----:B------:R-:W-:-:S02]  /*10f70*/  IADD3.X R212, R212, UR60, RZ, P6, !PT ;  /* 0x0000003cd4d47c10 */ /* 0x000fc4000b7fe4ff */
[----:B------:R-:W-:Y:S01]  /*10f80*/  IADD3 R231, P6, R231, UR5, RZ ;  /* 0x00000005e7e77c10 */ /* 0x000fe2000ffde0ff */
[----:B------:R1:W-:Y:S04]  /*10f90*/  STL [R1+0x11c], R206 ;  /* 0x00011cce01007387 */ /* 0x0003e80000100800 */
[----:B0-----:R-:W3:Y:S04]  /*10fa0*/  LDL.LU R233, [R1+0x614] ;  /* 0x0006140001e97983 */ /* 0x001ee80000300800 */
[----:B-1----:R-:W3:Y:S01]  /*10fb0*/  LDL.LU R206, [R1+0x88] ;  /* 0x0000880001ce7983 */ /* 0x002ee20000300800 */
[----:B------:R-:W-:-:S02]  /*10fc0*/  IADD3.X R221, R221, UR60, RZ, P1, !PT ;  /* 0x0000003cdddd7c10 */ /* 0x000fc40008ffe4ff */
[----:B------:R-:W-:Y:S01]  /*10fd0*/  IADD3 R241, P1, R241, UR5, RZ ;  /* 0x00000005f1f17c10 */ /* 0x000fe2000ff3e0ff */
[----:B------:R0:W-:Y:S04]  /*10fe0*/  STL [R1+0xe8], R231 ;  /* 0x0000e8e701007387 */ /* 0x0001e80000100800 */
[----:B0-----:R-:W3:Y:S01]  /*10ff0*/  LDL.LU R231, [R1+0x610] ;  /* 0x0006100001e77983 */ /* 0x001ee20000300800 */
[----:B------:R-:W-:-:S03]  /*11000*/  IADD3.X R229, R229, UR60, RZ, P2, !PT ;  /* 0x0000003ce5e57c10 */ /* 0x000fc600097fe4ff */
[----:B------:R-:W-:Y:S04]  /*11010*/  STL [R1+0x114], R212 ;  /* 0x000114d401007387 */ /* 0x000fe80000100800 */
[----:B------:R0:W-:Y:S01]  /*11020*/  STL [R1+0xe0], R241 ;  /* 0x0000e0f101007387 */ /* 0x0001e20000100800 */
[----:B------:R-:W-:-:S03]  /*11030*/  IADD3.X R204, R204, UR60, RZ, P5, !PT ;  /* 0x0000003ccccc7c10 */ /* 0x000fc6000affe4ff */
[----:B0-----:R-:W3:Y:S04]  /*11040*/  LDL.LU R241, [R1+0x60c] ;  /* 0x00060c0001f17983 */ /* 0x001ee80000300800 */
[----:B------:R-:W-:Y:S01]  /*11050*/  STL [R1+0x10c], R221 ;  /* 0x00010cdd01007387 */ /* 0x000fe20000100800 */
[----:B--2---:R-:W-:-:S05]  /*11060*/  IADD3 R213, P2, R213, UR5, RZ ;  /* 0x00000005d5d57c10 */ /* 0x004fca000ff5e0ff */
[----:B------:R0:W-:Y:S01]  /*11070*/  STL [R1+0xd8], R213 ;  /* 0x0000d8d501007387 */ /* 0x0001e20000100800 */
[----:B------:R-:W-:-:S03]  /*11080*/  IADD3.X R193, R193, UR60, RZ, P6, !PT ;  /* 0x0000003cc1c17c10 */ /* 0x000fc6000b7fe4ff */
[----:B0-----:R-:W2:Y:S04]  /*11090*/  LDL.LU R213, [R1+0x94] ;  /* 0x0000940001d57983 */ /* 0x001ea80000300800 */
[----:B------:R-:W-:Y:S01]  /*110a0*/  STL [R1+0x104], R229 ;  /* 0x000104e501007387 */ /* 0x000fe20000100800 */
[----:B----4-:R-:W-:Y:S02]  /*110b0*/  IADD3.X R222, R222, UR60, RZ, P3, !PT ;  /* 0x0000003cdede7c10 */ /* 0x010fe40009ffe4ff */
[----:B------:R-:W-:-:S03]  /*110c0*/  IADD3 R238, P3, R238, UR5, RZ ;  /* 0x00000005eeee7c10 */ /* 0x000fc6000ff7e0ff */
[----:B------:R0:W-:Y:S01]  /*110d0*/  STL [R1+0xfc], R222 ;  /* 0x0000fcde01007387 */ /* 0x0001e20000100800 */
[----:B------:R-:W-:-:S03]  /*110e0*/  IADD3 R103, P6, R103, UR5, RZ ;  /* 0x0000000567677c10 */ /* 0x000fc6000ffde0ff */
[----:B0-----:R-:W4:Y:S01]  /*110f0*/  LDL.LU R222, [R1+0x8c] ;  /* 0x00008c0001de7983 */ /* 0x001f220000300800 */
[----:B------:R-:W-:-:S05]  /*11100*/  IADD3.X R230, R230, UR60, RZ, P4, !PT ;  /* 0x0000003ce6e67c10 */ /* 0x000fca000a7fe4ff */
[----:B------:R0:W-:Y:S01]  /*11110*/  STL [R1+0xf4], R230 ;  /* 0x0000f4e601007387 */ /* 0x0001e20000100800 */
[----:B------:R-:W-:-:S03]  /*11120*/  IADD3.X R13, R13, UR60, RZ, P1, !PT ;  /* 0x0000003c0d0d7c10 */ /* 0x000fc60008ffe4ff */
[----:B0-----:R-:W4:Y:S04]  /*11130*/  LDL.LU R230, [R1+0x58] ;  /* 0x0000580001e67983 */ /* 0x001f280000300800 */
[----:B------:R-:W-:Y:S01]  /*11140*/  STL [R1+0xd0], R238 ;  /* 0x0000d0ee01007387 */ /* 0x000fe20000100800 */
[----:B------:R-:W-:-:S05]  /*11150*/  IADD3 R158, P4, R158, UR5, RZ ;  /* 0x000000059e9e7c10 */ /* 0x000fca000ff9e0ff */
[----:B------:R0:W-:Y:S01]  /*11160*/  STL [R1+0xc8], R158 ;  /* 0x0000c89e01007387 */ /* 0x0001e20000100800 */
[----:B------:R-:W-:-:S03]  /*11170*/  IADD3 R247, P5, R247, UR5, RZ ;  /* 0x00000005f7f77c10 */ /* 0x000fc6000ffbe0ff */
[----:B0-----:R-:W4:Y:S04]  /*11180*/  LDL.LU R158, [R1+0x44] ;  /* 0x00004400019e7983 */ /* 0x001f280000300800 */
[----:B------:R0:W-:Y:S04]  /*11190*/  STL [R1+0xec], R204 ;  /* 0x0000eccc01007387 */ /* 0x0001e80000100800 */
[----:B0-----:R-:W4:Y:S04]  /*111a0*/  LDL.LU R204, [R1+0x608] ;  /* 0x0006080001cc7983 */ /* 0x001f280000300800 */
[----:B------:R0:W-:Y:S04]  /*111b0*/  STL [R1+0xe4], R193 ;  /* 0x0000e4c101007387 */ /* 0x0001e80000100800 */
[----:B0-----:R-:W2:Y:S04]  /*111c0*/  LDL.LU R193, [R1+0x604] ;  /* 0x0006040001c17983 */ /* 0x001ea80000300800 */
[----:B------:R-:W-:Y:S04]  /*111d0*/  STL [R1+0xc0], R247 ;  /* 0x0000c0f701007387 */ /* 0x000fe80000100800 */
[----:B------:R0:W-:Y:S04]  /*111e0*/  STL [R1+0xb8], R103 ;  /* 0x0000b86701007387 */ /* 0x0001e80000100800 */
[----:B0-----:R-:W4:Y:S04]  /*111f0*/  LDL.LU R103, [R1+0x600] ;  /* 0x0006000001677983 */ /* 0x001f280000300800 */
[----:B------:R0:W-:Y:S04]  /*11200*/  STL [R1+0xdc], R13 ;  /* 0x0000dc0d01007387 */ /* 0x0001e80000100800 */
[----:B0-----:R-:W4:Y:S01]  /*11210*/  LDL.LU R13, [R1+0x5fc] ;  /* 0x0005fc00010d7983 */ /* 0x001f220000300800 */
[----:B------:R-:W-:-:S02]  /*11220*/  IADD3 R94, P1, R94, UR5, RZ ;  /* 0x000000055e5e7c10 */ /* 0x000fc4000ff3e0ff */
[----:B---3--:R-:W-:Y:S02]  /*11230*/  IADD3.X R125, R125, UR60, RZ, P2, !PT ;  /* 0x0000003c7d7d7c10 */ /* 0x008fe400097fe4ff */
[----:B------:R-:W-:Y:S01]  /*11240*/  IADD3 R4, P2, R4, UR5, RZ ;  /* 0x0000000504047c10 */ /* 0x000fe2000ff5e0ff */
[----:B------:R0:W-:Y:S01]  /*11250*/  STL [R1+0xb0], R94 ;  /* 0x0000b05e01007387 */ /* 0x0001e20000100800 */
[----:B------:R-:W-:Y:S02]  /*11260*/  IADD3.X R159, R159, UR60, RZ, P3, !PT ;  /* 0x0000003c9f9f7c10 */ /* 0x000fe40009ffe4ff */
[----:B------:R-:W-:Y:S02]  /*11270*/  IADD3 R102, P3, R102, UR5, RZ ;  /* 0x0000000566667c10 */ /* 0x000fe4000ff7e0ff */
[----:B------:R-:W-:Y:S01]  /*11280*/  IADD3.X R120, R120, UR60, RZ, P4, !PT ;  /* 0x0000003c78787c10 */ /* 0x000fe2000a7fe4ff */
[----:B0-----:R-:W3:Y:S04]  /*11290*/  LDL.LU R94, [R1+0x5f8] ;  /* 0x0005f800015e7983 */ /* 0x001ee80000300800 */
[----:B------:R0:W-:Y:S01]  /*112a0*/  STL [R1+0xa8], R4 ;  /* 0x0000a80401007387 */ /* 0x0001e20000100800 */
[----:B------:R-:W-:-:S02]  /*112b0*/  IADD3.X R2, R2, UR60, RZ, P6, !PT ;  /* 0x0000003c02027c10 */ /* 0x000fc4000b7fe4ff */
[----:B------:R-:W-:Y:S01]  /*112c0*/  IADD3 R115, P4, R115, UR5, RZ ;  /* 0x0000000573737c10 */ /* 0x000fe2000ff9e0ff */
[----:B0-----:R-:W3:Y:S04]  /*112d0*/  LDL.LU R4, [R1+0x5f4] ;  /* 0x0005f40001047983 */ /* 0x001ee80000300800 */
[----:B------:R-:W-:Y:S04]  /*112e0*/  STL [R1+0xd4], R125 ;  /* 0x0000d47d01007387 */ /* 0x000fe80000100800 */
[----:B------:R0:W-:Y:S01]  /*112f0*/  STL [R1+0xcc], R159 ;  /* 0x0000cc9f01007387 */ /* 0x0001e20000100800 */
[----:B------:R-:W-:-:S03]  /*11300*/  IADD3.X R196, R196, UR60, RZ, P1, !PT ;  /* 0x0000003cc4c47c10 */ /* 0x000fc60008ffe4ff */
[----:B0-----:R-:W3:Y:S04]  /*11310*/  LDL.LU R159, [R1+0x48] ;  /* 0x00004800019f7983 */ /* 0x001ee80000300800 */
[----:B------:R0:W-:Y:S01]  /*11320*/  STL [R1+0xa0], R102 ;  /* 0x0000a06601007387 */ /* 0x0001e20000100800 */
[----:B------:R-:W-:-:S03]  /*11330*/  IADD3.X R239, R239, UR60, RZ, P2, !PT ;  /* 0x0000003cefef7c10 */ /* 0x000fc600097fe4ff */
[----:B0-----:R-:W3:Y:S01]  /*11340*/  LDL.LU R102, [R1+0x5f0] ;  /* 0x0005f00001667983 */ /* 0x001ee20000300800 */
[----:B------:R-:W-:Y:S02]  /*11350*/  IADD3 R206, P6, R206, UR5, RZ ;  /* 0x00000005cece7c10 */ /* 0x000fe4000ffde0ff */
[----:B------:R-:W-:Y:S02]  /*11360*/  IADD3 R234, P2, R234, UR5, RZ ;  /* 0x00000005eaea7c10 */ /* 0x000fe4000ff5e0ff */
[----:B------:R-:W-:Y:S02]  /*11370*/  IADD3.X R203, R203, UR60, RZ, P3, !PT ;  /* 0x0000003ccbcb7c10 */ /* 0x000fe40009ffe4ff */
[----:B------:R-:W-:Y:S02]  /*11380*/  IADD3 R5, P3, R5, UR5, RZ ;  /* 0x0000000505057c10 */ /* 0x000fe4000ff7e0ff */
[----:B--2---:R-:W-:Y:S02]  /*11390*/  IADD3 R193, P1, R193, UR5, RZ ;  /* 0x00000005c1c17c10 */ /* 0x004fe4000ff3e0ff */
[----:B----4-:R-:W-:-:S02]  /*113a0*/  IADD3.X R13, R13, UR60, RZ, P5, !PT ;  /* 0x0000003c0d0d7c10 */ /* 0x010fc4000affe4ff */
[----:B------:R-:W-:-:S03]  /*113b0*/  IADD3 R198, P5, R198, UR5, RZ ;  /* 0x00000005c6c67c10 */ /* 0x000fc6000ffbe0ff */
[----:B------:R0:W-:Y:S04]  /*113c0*/  STL [R1+0xbc], R13 ;  /* 0x0000bc0d01007387 */ /* 0x0001e80000100800 */
[----:B------:R-:W-:Y:S04]  /*113d0*/  STL [R1+0xc4], R120 ;  /* 0x0000c47801007387 */ /* 0x000fe80000100800 */
[----:B0-----:R-:W2:Y:S04]  /*113e0*/  LDL.LU R13, [R1+0x5ec] ;  /* 0x0005ec00010d7983 */ /* 0x001ea80000300800 */
[----:B------:R-:W-:Y:S04]  /*113f0*/  STL [R1+0x98], R115 ;  /* 0x0000987301007387 */ /* 0x000fe80000100800 */
[----:B------:R0:W-:Y:S04]  /*11400*/  STL [R1+0xb4], R2 ;  /* 0x0000b40201007387 */ /* 0x0001e80000100800 */
[----:B0-----:R0:W5:Y:S04]  /*11410*/  LDL.LU R2, [R1+0x5e8] ;  /* 0x0005e80001027983 */ /* 0x0011680000300800 */
[----:B------:R-:W-:Y:S04]  /*11420*/  STL [R1+0x90], R198 ;  /* 0x000090c601007387 */ /* 0x000fe80000100800 */
[----:B------:R1:W-:Y:S04]  /*11430*/  STL [R1+0xac], R196 ;  /* 0x0000acc401007387 */ /* 0x0003e80000100800 */
[----:B-1----:R-:W4:Y:S04]  /*11440*/  LDL.LU R196, [R1+0x5e4] ;  /* 0x0005e40001c47983 */ /* 0x002f280000300800 */
[----:B------:R-:W-:Y:S04]  /*11450*/  STL [R1+0x88], R206 ;  /* 0x000088ce01007387 */ /* 0x000fe80000100800 */
[----:B------:R1:W-:Y:S04]  /*11460*/  STL [R1+0x80], R193 ;  /* 0x000080c101007387 */ /* 0x0003e80000100800 */
[----:B-1----:R-:W2:Y:S04]  /*11470*/  LDL.LU R193, [R1+0x5e0] ;  /* 0x0005e00001c17983 */ /* 0x002ea80000300800 */
[----:B------:R1:W-:Y:S04]  /*11480*/  STL [R1+0xa4], R239 ;  /* 0x0000a4ef01007387 */ /* 0x0003e80000100800 */
[----:B-1----:R-:W4:Y:S04]  /*11490*/  LDL.LU R239, [R1+0x5dc] ;  /* 0x0005dc0001ef7983 */ /* 0x002f280000300800 */
[----:B------:R1:W-:Y:S04]  /*114a0*/  STL [R1+0x78], R234 ;  /* 0x000078ea01007387 */ /* 0x0003e80000100800 */
[----:B-1----:R-:W2:Y:S04]  /*114b0*/  LDL.LU R234, [R1+0x5d8] ;  /* 0x0005d80001ea7983 */ /* 0x002ea80000300800 */
[----:B------:R1:W-:Y:S04]  /*114c0*/  STL [R1+0x9c], R203 ;  /* 0x00009ccb01007387 */ /* 0x0003e80000100800 */
[----:B-1----:R-:W3:Y:S04]  /*114d0*/  LDL.LU R203, [R1+0x5d4] ;  /* 0x0005d40001cb7983 */ /* 0x002ee80000300800 */
[----:B------:R1:W-:Y:S04]  /*114e0*/  STL [R1+0x70], R5 ;  /* 0x0000700501007387 */ /* 0x0003e80000100800 */
[----:B-1----:R-:W4:Y:S01]  /*114f0*/  LDL.LU R5, [R1+0x5d0] ;  /* 0x0005d00001057983 */ /* 0x002f220000300800 */
[----:B------:R-:W-:-:S02]  /*11500*/  IADD3.X R213, R213, UR60, RZ, P4, !PT ;  /* 0x0000003cd5d57c10 */ /* 0x000fc4000a7fe4ff */
[----:B------:R-:W-:Y:S02]  /*11510*/  IADD3 R209, P4, R209, UR5, RZ ;  /* 0x00000005d1d17c10 */ /* 0x000fe4000ff9e0ff */
[----:B------:R-:W-:Y:S02]  /*11520*/  IADD3.X R222, R222, UR60, RZ, P5, !PT ;  /* 0x0000003cdede7c10 */ /* 0x000fe4000affe4ff */
[----:B------:R-:W-:Y:S01]  /*11530*/  IADD3 R95, P5, R95, UR5, RZ ;  /* 0x000000055f5f7c10 */ /* 0x000fe2000ffbe0ff */
[----:B------:R1:W-:Y:S01]  /*11540*/  STL [R1+0x68], R209 ;  /* 0x000068d101007387 */ /* 0x0003e20000100800 */
[----:B------:R-:W-:Y:S02]  /*11550*/  IADD3.X R103, R103, UR60, RZ, P1, !PT ;  /* 0x0000003c67677c10 */ /* 0x000fe40008ffe4ff */
[----:B------:R-:W-:Y:S01]  /*11560*/  IADD3.X R15, R15, UR60, RZ, P2, !PT ;  /* 0x0000003c0f0f7c10 */ /* 0x000fe200097fe4ff */
[----:B-1----:R-:W2:Y:S04]  /*11570*/  LDL.LU R209, [R1+0x5cc] ;  /* 0x0005cc0001d17983 */ /* 0x002ea80000300800 */
[----:B------:R-:W-:Y:S04]  /*11580*/  STL [R1+0x94], R213 ;  /* 0x000094d501007387 */ /* 0x000fe80000100800 */
[----:B------:R1:W-:Y:S01]  /*11590*/  STL [R1+0x60], R95 ;  /* 0x0000605f01007387 */ /* 0x0003e20000100800 */
[----:B------:R-:W-:-:S02]  /*115a0*/  IADD3 R158, P1, R158, UR5, RZ ;  /* 0x000000059e9e7c10 */ /* 0x000fc4000ff3e0ff */
[----:B------:R-:W-:Y:S01]  /*115b0*/  IADD3.X R202, R202, UR60, RZ, P3, !PT ;  /* 0x0000003ccaca7c10 */ /* 0x000fe20009ffe4ff */
[----:B-1----:R-:W2:Y:S04]  /*115c0*/  LDL.LU R95, [R1+0x5c8] ;  /* 0x0005c800015f7983 */ /* 0x002ea80000300800 */
[----:B------:R-:W-:Y:S01]  /*115d0*/  STL [R1+0x8c], R222 ;  /* 0x00008cde01007387 */ /* 0x000fe20000100800 */
[----:B------:R-:W-:Y:S02]  /*115e0*/  IADD3 R241, P3, R241, UR5, RZ ;  /* 0x00000005f1f17c10 */ /* 0x000fe4000ff7e0ff */
[----:B------:R-:W-:Y:S02]  /*115f0*/  IADD3.X R240, R240, UR60, RZ, P4, !PT ;  /* 0x0000003cf0f07c10 */ /* 0x000fe4000a7fe4ff */
[----:B------:R-:W-:-:S02]  /*11600*/  IADD3 R104, P4, R104, UR5, RZ ;  /* 0x0000000568687c10 */ /* 0x000fc4000ff9e0ff */
[----:B---3--:R-:W-:Y:S02]  /*11610*/  IADD3 R203, P2, R203, UR5, RZ ;  /* 0x00000005cbcb7c10 */ /* 0x008fe4000ff5e0ff */
[----:B----4-:R-:W-:Y:S02]  /*11620*/  IADD3.X R5, R5, UR60, RZ, P6, !PT ;  /* 0x0000003c05057c10 */ /* 0x010fe4000b7fe4ff */
[----:B------:R-:W-:-:S03]  /*11630*/  IADD3 R230, P6, R230, UR5, RZ ;  /* 0x00000005e6e67c10 */ /* 0x000fc6000ffde0ff */
[----:B------:R1:W-:Y:S04]  /*11640*/  STL [R1+0x84], R5 ;  /* 0x0000840501007387 */ /* 0x0003e80000100800 */
[----:B-1----:R-:W3:Y:S04]  /*11650*/  LDL.LU R5, [R1+0x5c4] ;  /* 0x0005c40001057983 */ /* 0x002ee80000300800 */
[----:B------:R1:W-:Y:S04]  /*11660*/  STL [R1+0x7c], R103 ;  /* 0x00007c6701007387 */ /* 0x0003e80000100800 */
[----:B-1----:R-:W4:Y:S04]  /*11670*/  LDL.LU R103, [R1+0x5c0] ;  /* 0x0005c00001677983 */ /* 0x002f280000300800 */
[----:B------:R-:W-:Y:S04]  /*11680*/  STL [R1+0x58], R230 ;  /* 0x000058e601007387 */ /* 0x000fe80000100800 */
[----:B------:R1:W-:Y:S04]  /*11690*/  STL [R1+0x74], R15 ;  /* 0x0000740f01007387 */ /* 0x0003e80000100800 */
[----:B-1----:R-:W3:Y:S04]  /*116a0*/  LDL.LU R15, [R1+0x5bc] ;  /* 0x0005bc00010f7983 */ /* 0x002ee80000300800 */
[----:B------:R-:W-:Y:S04]  /*116b0*/  STL [R1+0x44], R158 ;  /* 0x0000449e01007387 */ /* 0x000fe80000100800 */
[----:B------:R1:W-:Y:S04]  /*116c0*/  STL [R1+0x38], R203 ;  /* 0x000038cb01007387 */ /* 0x0003e80000100800 */
[----:B-1----:R-:W4:Y:S04]  /*116d0*/  LDL.LU R203, [R1+0x5b8] ;  /* 0x0005b80001cb7983 */ /* 0x002f280000300800 */
[----:B------:R1:W-:Y:S04]  /*116e0*/  STL [R1+0x6c], R202 ;  /* 0x00006cca01007387 */ /* 0x0003e80000100800 */
[----:B-1----:R-:W3:Y:S04]  /*116f0*/  LDL.LU R202, [R1+0x5b4] ;  /* 0x0005b40001ca7983 */ /* 0x002ee80000300800 */
[----:B------:R1:W-:Y:S04]  /*11700*/  STL [R1+0x2c], R241 ;  /* 0x00002cf101007387 */ /* 0x0003e80000100800 */
[----:B-1----:R-:W4:Y:S04]  /*11710*/  LDL.LU R241, [R1+0x5b0] ;  /* 0x0005b00001f17983 */ /* 0x002f280000300800 */
[----:B------:R1:W-:Y:S04]  /*11720*/  STL [R1+0x64], R240 ;  /* 0x000064f001007387 */ /* 0x0003e80000100800 */
[----:B-1----:R-:W3:Y:S04]  /*11730*/  LDL.LU R240, [R1+0x5ac] ;  /* 0x0005ac0001f07983 */ /* 0x002ee80000300800 */
[----:B------:R1:W-:Y:S04]  /*11740*/  STL [R1+0x24], R104 ;  /* 0x0000246801007387 */ /* 0x0003e80000100800 */
[----:B-1----:R-:W4:Y:S01]  /*11750*/  LDL.LU R104, [R1+0x5a8] ;  /* 0x0005a80001687983 */ /* 0x002f220000300800 */
[----:B------:R-:W-:Y:S01]  /*11760*/  UMOV UR42, UR18 ;  /* 0x00000012002a7c82 */ /* 0x000fe20008000000 */
[----:B------:R-:W-:-:S02]  /*11770*/  UMOV UR43, UR19 ;  /* 0x00000013002b7c82 */ /* 0x000fc40008000000 */
[----:B------:R-:W-:Y:S01]  /*11780*/  HGMMA.64x64x16.F32 R24, gdesc[UR40].tnspA, R24 ;  /* 0x20e00000281879f0 */ /* 0x000fe20008700818 */
[----:B------:R-:W-:Y:S02]  /*11790*/  IADD3.X R96, R96, UR60, RZ, P5, !PT ;  /* 0x0000003c60607c10 */ /* 0x000fe4000affe4ff */
[----:B------:R-:W-:Y:S02]  /*117a0*/  IADD3 R252, P5, R252, UR5, RZ ;  /* 0x00000005fcfc7c10 */ /* 0x000fe4000ffbe0ff */
[----:B------:R-:W-:Y:S01]  /*117b0*/  IADD3.X R159, R159, UR60, RZ, P6, !PT ;  /* 0x0000003c9f9f7c10 */ /* 0x000fe2000b7fe4ff */
[----:B------:R1:W-:Y:S01]  /*117c0*/  STL [R1+0x5c], R96 ;  /* 0x00005c6001007387 */ /* 0x0003e20000100800 */
[----:B------:R-:W-:Y:S02]  /*117d0*/  IADD3 R6, P6, R6, UR5, RZ ;  /* 0x0000000506067c10 */ /* 0x000fe4000ffde0ff */
[----:B--2---:R-:W-:Y:S01]  /*117e0*/  IADD3.X R209, R209, UR60, RZ, P2, !PT ;  /* 0x0000003cd1d17c10 */ /* 0x004fe200097fe4ff */
[----:B-1----:R-:W2:Y:S04]  /*117f0*/  LDL.LU R96, [R1+0x5a4] ;  /* 0x0005a40001607983 */ /* 0x002ea80000300800 */
[----:B------:R1:W-:Y:S01]  /*11800*/  STL [R1+0x14], R252 ;  /* 0x000014fc01007387 */ /* 0x0003e20000100800 */
[----:B------:R-:W-:-:S02]  /*11810*/  IADD3.X R204, R204, UR60, RZ, P3, !PT ;  /* 0x0000003ccccc7c10 */ /* 0x000fc40009ffe4ff */
[----:B------:R-:W-:Y:S01]  /*11820*/  IADD3.X R249, R249, UR60, RZ, P4, !PT ;  /* 0x0000003cf9f97c10 */ /* 0x000fe2000a7fe4ff */
[----:B-1----:R-:W3:Y:S04]  /*11830*/  LDL.LU R252, [R1+0x5a0] ;  /* 0x0005a00001fc7983 */ /* 0x002ee80000300800 */
[----:B------:R1:W-:Y:S04]  /*11840*/  STL [R1+0xc], R6 ;  /* 0x00000c0601007387 */ /* 0x0003e80000100800 */
[----:B-1----:R-:W2:Y:S04]  /*11850*/  LDL.LU R6, [R1+0x59c] ;  /* 0x00059c0001067983 */ /* 0x002ea80000300800 */
[----:B------:R-:W-:Y:S01]  /*11860*/  STL [R1+0x48], R159 ;  /* 0x0000489f01007387 */ /* 0x000fe20000100800 */
[----:B------:R-:W-:Y:S01]  /*11870*/  IADD3.X R22, R22, UR60, RZ, P5, !PT ;  /* 0x0000003c16167c10 */ /* 0x000fe2000affe4ff */
[----:B------:R-:W-:Y:S01]  /*11880*/  UMOV UR46, UR22 ;  /* 0x00000016002e7c82 */ /* 0x000fe20008000000 */
[----:B------:R-:W-:Y:S01]  /*11890*/  UMOV UR47, UR23 ;  /* 0x00000017002f7c82 */ /* 0x000fe20008000000 */
[----:B------:R-:W-:Y:S01]  /*118a0*/  IADD3.X R12, R12, UR60, RZ, P6, !PT ;  /* 0x0000003c0c0c7c10 */ /* 0x000fe2000b7fe4ff */
[----:B------:R-:W-:Y:S01]  /*118b0*/  HGMMA.64x64x16.F32 R24, gdesc[UR44].tnspA, R24 ;  /* 0x20e000002c1879f0 */ /* 0x000fe20008700818 */
[----:B------:R-:W-:Y:S01]  /*118c0*/  UMOV UR50, UR26 ;  /* 0x0000001a00327c82 */ /* 0x000fe20008000000 */
[----:B------:R-:W-:-:S02]  /*118d0*/  UMOV UR51, UR27 ;  /* 0x0000001b00337c82 */ /* 0x000fc40008000000 */
[----:B------:R-:W-:Y:S01]  /*118e0*/  HGMMA.64x64x16.F32 R24, gdesc[UR48].tnspA, R24 ;  /* 0x20e00000301879f0 */ /* 0x000fe20008700818 */
[----:B----4-:R-:W-:Y:S02]  /*118f0*/  IADD3.X R104, R104, UR60, RZ, P1, !PT ;  /* 0x0000003c68687c10 */ /* 0x010fe40008ffe4ff */
[----:B------:R-:W-:-:S03]  /*11900*/  IADD3 R17, P1, R17, UR5, RZ ;  /* 0x0000000511117c10 */ /* 0x000fc6000ff3e0ff */
[----:B------:R1:W-:Y:S04]  /*11910*/  STL [R1+0x40], R104 ;  /* 0x0000406801007387 */ /* 0x0003e80000100800 */
[----:B-1----:R-:W4:Y:S04]  /*11920*/  LDL.LU R104, [R1+0x598] ;  /* 0x0005980001687983 */ /* 0x002f280000300800 */
[----:B------:R1:W-:Y:S04]  /*11930*/  STL [R1+0x4], R17 ;  /* 0x0000041101007387 */ /* 0x0003e80000100800 */
[----:B-1----:R-:W2:Y:S04]  /*11940*/  LDL.LU R17, [R1+0x594] ;  /* 0x0005940001117983 */ /* 0x002ea80000300800 */
[----:B------:R1:W-:Y:S04]  /*11950*/  STL [R1+0x30], R209 ;  /* 0x000030d101007387 */ /* 0x0003e80000100800 */
[----:B-1----:R-:W2:Y:S04]  /*11960*/  LDL.LU R209, [R1+0x590] ;  /* 0x0005900001d17983 */ /* 0x002ea80000300800 */
[----:B------:R1:W-:Y:S04]  /*11970*/  STL [R1+0x28], R204 ;  /* 0x000028cc01007387 */ /* 0x0003e80000100800 */
[----:B-1----:R-:W2:Y:S04]  /*11980*/  LDL.LU R204, [R1+0x58c] ;  /* 0x00058c0001cc7983 */ /* 0x002ea80000300800 */
[----:B------:R1:W-:Y:S04]  /*11990*/  STL [R1+0x18], R249 ;  /* 0x000018f901007387 */ /* 0x0003e80000100800 */
[----:B-1----:R-:W2:Y:S04]  /*119a0*/  LDL.LU R249, [R1+0x588] ;  /* 0x0005880001f97983 */ /* 0x002ea80000300800 */
[----:B------:R1:W-:Y:S01]  /*119b0*/  STL [R1+0x10], R22 ;  /* 0x0000101601007387 */ /* 0x0003e20000100800 */
[----:B------:R-:W-:-:S03]  /*119c0*/  IADD3.X R0, R0, UR60, RZ, P1, !PT ;  /* 0x0000003c00007c10 */ /* 0x000fc60008ffe4ff */
[----:B-1----:R-:W2:Y:S04]  /*119d0*/  LDL.LU R22, [R1+0x584] ;  /* 0x0005840001167983 */ /* 0x002ea80000300800 */
[----:B------:R1:W-:Y:S04]  /*119e0*/  STL [R1+0x8], R12 ;  /* 0x0000080c01007387 */ /* 0x0003e80000100800 */
[----:B-1----:R-:W2:Y:S04]  /*119f0*/  LDL.LU R12, [R1+0x580] ;  /* 0x00058000010c7983 */ /* 0x002ea80000300800 */
[----:B------:R1:W-:Y:S04]  /*11a00*/  STL [R1], R0 ;  /* 0x0000000001007387 */ /* 0x0003e80000100800 */
[----:B-1----:R0:W5:Y:S01]  /*11a10*/  LDL.LU R0, [R1+0x57c] ;  /* 0x00057c0001007983 */ /* 0x0021620000300800 */
[----:B------:R-:W-:Y:S01]  /*11a20*/  UMOV UR54, UR30 ;  /* 0x0000001e00367c82 */ /* 0x000fe20008000000 */
[----:B------:R-:W-:-:S02]  /*11a30*/  UMOV UR55, UR31 ;  /* 0x0000001f00377c82 */ /* 0x000fc40008000000 */
[----:B------:R-:W-:Y:S01]  /*11a40*/  HGMMA.64x64x16.F32 R24, gdesc[UR52].tnspA, R24 ;  /* 0x20e00000341879f0 */ /* 0x000fe20008700818 */
[----:B------:R-:W-:Y:S01]  /*11a50*/  UMOV UR58, UR34 ;  /* 0x00000022003a7c82 */ /* 0x000fe20008000000 */
[----:B------:R-:W-:Y:S01]  /*11a60*/  UMOV UR59, UR35 ;  /* 0x00000023003b7c82 */ /* 0x000fe20008000000 */
[----:B---3--:R-:W-:Y:S02]  /*11a70*/  IADD3 R252, P2, R252, UR5, RZ ;  /* 0x00000005fcfc7c10 */ /* 0x008fe4000ff5e0ff */
[----:B------:R-:W-:Y:S02]  /*11a80*/  IADD3 R241, P3, R241, UR5, RZ ;  /* 0x00000005f1f17c10 */ /* 0x000fe4000ff7e0ff */
[----:B------:R-:W-:Y:S02]  /*11a90*/  IADD3 R239, P4, R239, UR5, RZ ;  /* 0x00000005efef7c10 */ /* 0x000fe4000ff9e0ff */
[----:B------:R-:W-:Y:S02]  /*11aa0*/  IADD3.X R240, R240, UR60, RZ, P3, !PT ;  /* 0x0000003cf0f07c10 */ /* 0x000fe40009ffe4ff */
[----:B------:R-:W-:-:S02]  /*11ab0*/  IADD3 R233, P5, R233, UR5, RZ ;  /* 0x00000005e9e97c10 */ /* 0x000fc4000ffbe0ff */
[----:B------:R-:W-:Y:S02]  /*11ac0*/  IADD3 R226, P6, R226, UR5, RZ ;  /* 0x00000005e2e27c10 */ /* 0x000fe4000ffde0ff */
[----:B------:R-:W-:Y:S02]  /*11ad0*/  IADD3 R223, P1, R223, UR5, RZ ;  /* 0x00000005dfdf7c10 */ /* 0x000fe4000ff3e0ff */
[----:B------:R-:W-:Y:S02]  /*11ae0*/  IADD3 R214, P3, R214, UR5, RZ ;  /* 0x00000005d6d67c10 */ /* 0x000fe4000ff7e0ff */
[----:B------:R-:W-:Y:S01]  /*11af0*/  IADD3.X R234, R234, UR60, RZ, P4, !PT ;  /* 0x0000003ceaea7c10 */ /* 0x000fe2000a7fe4ff */
[----:B------:R-:W-:Y:S01]  /*11b00*/  HGMMA.64x64x16.F32 R24, gdesc[UR56].tnspA, R24, gsb0 ;  /* 0x20e00000381879f0 */ /* 0x000fe20008000818 */
[----:B------:R-:W-:Y:S02]  /*11b10*/  IADD3.X R231, R231, UR60, RZ, P5, !PT ;  /* 0x0000003ce7e77c10 */ /* 0x000fe4000affe4ff */
[----:B------:R-:W-:-:S02]  /*11b20*/  IADD3.X R225, R225, UR60, RZ, P6, !PT ;  /* 0x0000003ce1e17c10 */ /* 0x000fc4000b7fe4ff */
[----:B------:R-:W-:Y:S02]  /*11b30*/  IADD3.X R219, R219, UR60, RZ, P1, !PT ;  /* 0x0000003cdbdb7c10 */ /* 0x000fe40008ffe4ff */
[----:B------:R-:W-:Y:S02]  /*11b40*/  IADD3.X R210, R210, UR60, RZ, P3, !PT ;  /* 0x0000003cd2d27c10 */ /* 0x000fe40009ffe4ff */
[----:B------:R-:W-:Y:S02]  /*11b50*/  IADD3 R203, P5, R203, UR5, RZ ;  /* 0x00000005cbcb7c10 */ /* 0x000fe4000ffbe0ff */
[----:B------:R-:W-:Y:S02]  /*11b60*/  IADD3 R196, P6, R196, UR5, RZ ;  /* 0x00000005c4c47c10 */ /* 0x000fe4000ffde0ff */
[----:B------:R-:W-:Y:S02]  /*11b70*/  IADD3 R109, P1, R109, UR5, RZ ;  /* 0x000000056d6d7c10 */ /* 0x000fe4000ff3e0ff */
[----:B------:R-:W-:-:S02]  /*11b80*/  IADD3 R107, P3, R107, UR5, RZ ;  /* 0x000000056b6b7c10 */ /* 0x000fc4000ff7e0ff */
[----:B------:R-:W-:Y:S02]  /*11b90*/  IADD3.X R202, R202, UR60, RZ, P5, !PT ;  /* 0x0000003ccaca7c10 */ /* 0x000fe4000affe4ff */
[----:B------:R-:W-:Y:S02]  /*11ba0*/  IADD3.X R193, R193, UR60, RZ, P6, !PT ;  /* 0x0000003cc1c17c10 */ /* 0x000fe4000b7fe4ff */
[----:B------:R-:W-:Y:S02]  /*11bb0*/  IADD3.X R91, R91, UR60, RZ, P1, !PT ;  /* 0x0000003c5b5b7c10 */ /* 0x000fe40008ffe4ff */
[----:B------:R-:W-:Y:S02]  /*11bc0*/  IADD3.X R23, R23, UR60, RZ, P3, !PT ;  /* 0x0000003c17177c10 */ /* 0x000fe40009ffe4ff */
[----:B------:R-:W-:Y:S02]  /*11bd0*/  IADD3 R105, P5, R105, UR5, RZ ;  /* 0x0000000569697c10 */ /* 0x000fe4000ffbe0ff */
[----:B------:R-:W-:-:S02]  /*11be0*/  IADD3 R103, P1, R103, UR5, RZ ;  /* 0x0000000567677c10 */ /* 0x000fc4000ff3e0ff */
[----:B------:R-:W-:Y:S02]  /*11bf0*/  IADD3 R101, P3, R101, UR5, RZ ;  /* 0x0000000565657c10 */ /* 0x000fe4000ff7e0ff */
        /* <DEDUP_REMOVED lines=11> */
[----:B------:R-:W-:Y:S02]  /*11cb0*/  IADD3.X R20, R20, UR60, RZ, P5, !PT ;  /* 0x0000003c14147c10 */ /* 0x000fe4000affe4ff */
[----:B------:R-:W-:Y:S01]  /*11cc0*/  IADD3.X R16, R16, UR60, RZ, P1, !PT ;  /* 0x0000003c10107c10 */ /* 0x000fe20008ffe4ff */
[----:B------:R-:W-:Y:S02]  /*11cd0*/  WARPGROUP.DEPBAR.LE gsb0, 0x0 ;  /* 0x00008000000079c5 */ /* 0x000fe40000010000 */
[----:B----4-:R-:W-:-:S04]  /*11ce0*/  IADD3 R104, P6, R104, UR5, RZ ;  /* 0x0000000568687c10 */ /* 0x010fc8000ffde0ff */
[----:B--2---:R-:W-:Y:S02]  /*11cf0*/  IADD3.X R17, R17, UR60, RZ, P6, !PT ;  /* 0x0000003c11117c10 */ /* 0x004fe4000b7fe4ff */
[----:B------:R-:W-:Y:S02]  /*11d00*/  IADD3 R98, P6, R98, UR5, RZ ;  /* 0x0000000562627c10 */ /* 0x000fe4000ffde0ff */
[----:B------:R-:W-:Y:S02]  /*11d10*/  IADD3 R209, P4, R209, UR5, RZ ;  /* 0x00000005d1d17c10 */ /* 0x000fe4000ff9e0ff */
[----:B------:R-:W-:Y:S02]  /*11d20*/  IADD3.X R8, R8, UR60, RZ, P6, !PT ;  /* 0x0000003c08087c10 */ /* 0x000fe4000b7fe4ff */
[----:B------:R-:W-:Y:S02]  /*11d30*/  IADD3.X R204, R204, UR60, RZ, P4, !PT ;  /* 0x0000003ccccc7c10 */ /* 0x000fe4000a7fe4ff */
[----:B------:R-:W-:-:S02]  /*11d40*/  IADD3 R106, P4, R106, UR5, RZ ;  /* 0x000000056a6a7c10 */ /* 0x000fc4000ff9e0ff */
[----:B------:R-:W-:Y:S02]  /*11d50*/  IADD3.X R249, R249, UR60, RZ, P2, !PT ;  /* 0x0000003cf9f97c10 */ /* 0x000fe400097fe4ff */
[----:B------:R-:W-:-:S04]  /*11d60*/  IADD3 R216, P2, R216, UR5, RZ ;  /* 0x00000005d8d87c10 */ /* 0x000fc8000ff5e0ff */
[----:B------:R-:W-:Y:S02]  /*11d70*/  IADD3.X R215, R215, UR60, RZ, P2, !PT ;  /* 0x0000003cd7d77c10 */ /* 0x000fe400097fe4ff */
[----:B------:R-:W-:-:S04]  /*11d80*/  IADD3 R108, P2, R108, UR5, RZ ;  /* 0x000000056c6c7c10 */ /* 0x000fc8000ff5e0ff */
[----:B------:R-:W-:Y:S02]  /*11d90*/  IADD3.X R89, R89, UR60, RZ, P2, !PT ;  /* 0x0000003c59597c10 */ /* 0x000fe400097fe4ff */
[----:B------:R-:W-:Y:S02]  /*11da0*/  IADD3 R102, P2, R102, UR5, RZ ;  /* 0x0000000566667c10 */ /* 0x000fe4000ff5e0ff */
[----:B------:R-:W-:Y:S02]  /*11db0*/  IADD3.X R21, R21, UR60, RZ, P4, !PT ;  /* 0x0000003c15157c10 */ /* 0x000fe4000a7fe4ff */
[----:B------:R-:W-:Y:S02]  /*11dc0*/  IADD3.X R13, R13, UR60, RZ, P2, !PT ;  /* 0x0000003c0d0d7c10 */ /* 0x000fe400097fe4ff */
[----:B------:R-:W-:Y:S02]  /*11dd0*/  IADD3 R100, P4, R100, UR5, RZ ;  /* 0x0000000564647c10 */ /* 0x000fe4000ff9e0ff */
[----:B------:R-:W-:-:S02]  /*11de0*/  IADD3 R96, P2, R96, UR5, RZ ;  /* 0x0000000560607c10 */ /* 0x000fc4000ff5e0ff */
        /* <DEDUP_REMOVED lines=9> */
[----:B------:R-:W-:Y:S01]  /*11e80*/  IADD3.X R12, R12, UR60, RZ, P3, !PT ;  /* 0x0000003c0c0c7c10 */ /* 0x000fe20009ffe4ff */
[----:B0-----:R-:W-:Y:S06]  /*11e90*/  @P0 BRA `(.L_x_1) ;  /* 0xffffff5c007c0947 */ /* 0x001fec000383ffff */
[----:B------:R-:W-:Y:S02]  /*11ea0*/  F2FP.F16.F32.PACK_AB R55, R55, R54 ;  /* 0x000000363737723e */ /* 0x000fe400000000ff */
[----:B------:R-:W-:Y:S02]  /*11eb0*/  F2FP.F16.F32.PACK_AB R51, R51, R50 ;  /* 0x000000323333723e */ /* 0x000fe400000000ff */
[----:B------:R-:W-:Y:S02]  /*11ec0*/  F2FP.F16.F32.PACK_AB R47, R47, R46 ;  /* 0x0000002e2f2f723e */ /* 0x000fe400000000ff */
[----:B------:R-:W-:Y:S02]  /*11ed0*/  F2FP.F16.F32.PACK_AB R43, R43, R42 ;  /* 0x0000002a2b2b723e */ /* 0x000fe400000000ff */
[----:B------:R-:W-:Y:S02]  /*11ee0*/  F2FP.F16.F32.PACK_AB R39, R39, R38 ;  /* 0x000000262727723e */ /* 0x000fe400000000ff */
[----:B------:R-:W-:-:S02]  /*11ef0*/  F2FP.F16.F32.PACK_AB R35, R35, R34 ;  /* 0x000000222323723e */ /* 0x000fc400000000ff */
        /* <DEDUP_REMOVED lines=25> */
[----:B------:R-:W-:-:S07]  /*12090*/  F2FP.F16.F32.PACK_AB R4, R57, R56 ;  /* 0x000000383904723e */ /* 0x000fce00000000ff */
.L_x_0:
[----:B------:R-:W0:Y:S01]  /*120a0*/  S2R R8, SR_TID.X ;  /* 0x0000000000087919 */ /* 0x000e220000002100 */
[----:B------:R-:W-:Y:S01]  /*120b0*/  ULDC.64 UR8, c[0x0][0x228] ;  /* 0x00008a0000087ab9 */ /* 0x000fe20000000a00 */
[----:B------:R-:W2:Y:S01]  /*120c0*/  LDL.LU R11, [R1+0x578] ;  /* 0x00057800010b7983 */ /* 0x000ea20000300800 */
[----:B-----5:R-:W-:Y:S01]  /*120d0*/  VIADD R10, R0, 0x1 ;  /* 0x00000001000a7836 */ /* 0x020fe20000000000 */
[----:B------:R-:W1:Y:S01]  /*120e0*/  S2R R12, SR_TID.X ;  /* 0x00000000000c7919 */ /* 0x000e620000002100 */
[C---:B0-----:R-:W-:Y:S02]  /*120f0*/  IMAD.SHL.U32 R3, R8.reuse, 0x40, RZ ;  /* 0x0000004008037824 */ /* 0x041fe400078e00ff */
[----:B------:R-:W-:-:S03]  /*12100*/  IMAD.SHL.U32 R2, R8, 0x10, RZ ;  /* 0x0000001008027824 */ /* 0x000fc600078e00ff */
[----:B------:R-:W-:Y:S01]  /*12110*/  LOP3.LUT R9, R3, 0x400, RZ, 0xc0, !PT ;  /* 0x0000040003097812 */ /* 0x000fe200078ec0ff */
[----:B------:R-:W-:Y:S01]  /*12120*/  IMAD.SHL.U32 R3, R8, 0x8, RZ ;  /* 0x0000000808037824 */ /* 0x000fe200078e00ff */
[----:B------:R-:W-:Y:S01]  /*12130*/  LOP3.LUT R2, R2, 0xf0, RZ, 0xc0, !PT ;  /* 0x000000f002027812 */ /* 0x000fe200078ec0ff */
[----:B------:R-:W-:Y:S01]  /*12140*/  VIADD R8, R0, 0x2 ;  /* 0x0000000200087836 */ /* 0x000fe20000000000 */
[----:B-1----:R-:W-:Y:S02]  /*12150*/  LOP3.LUT R12, R12, 0x7f, RZ, 0xc0, !PT ;  /* 0x0000007f0c0c7812 */ /* 0x002fe400078ec0ff */
[----:B------:R-:W-:Y:S01]  /*12160*/  IADD3 R2, R9, UR4, R2 ;  /* 0x0000000409027c10 */ /* 0x000fe2000fffe002 */
[----:B------:R-:W-:Y:S01]  /*12170*/  VIADD R9, R0, 0x3 ;  /* 0x0000000300097836 */ /* 0x000fe20000000000 */
[----:B------:R-:W-:Y:S02]  /*12180*/  LOP3.LUT R3, R3, 0x300, RZ, 0xc0, !PT ;  /* 0x0000030003037812 */ /* 0x000fe400078ec0ff */
[----:B------:R-:W-:Y:S01]  /*12190*/  LEA R56, R12, UR4, 0x4 ;  /* 0x000000040c387c11 */ /* 0x000fe2000f8e20ff */
[----:B------:R-:W-:Y:S02]  /*121a0*/  BAR.SYNC.DEFER_BLOCKING 0x0 ;  /* 0x0000000000007b1d */ /* 0x000fe40000010000 */
[----:B------:R-:W-:-:S04]  /*121b0*/  IMAD.IADD R57, R3, 0x1, R2 ;  /* 0x0000000103397824 */ /* 0x000fc800078e0202 */
[----:B------:R-:W-:Y:S01]  /*121c0*/  ULDC UR4, c[0x0][0x244] ;  /* 0x0000910000047ab9 */ /* 0x000fe20000000800 */
[----:B------:R-:W-:Y:S01]  /*121d0*/  STSM.16.M88.4 [R57], R4 ;  /* 0x0000000439007844 */ /* 0x000fe20000000200 */
[----:B------:R-:W-:Y:S06]  /*121e0*/  BAR.SYNC.DEFER_BLOCKING 0x0 ;  /* 0x0000000000007b1d */ /* 0x000fec0000010000 */
[----:B------:R-:W0:Y:S02]  /*121f0*/  LDS.128 R60, [R56] ;  /* 0x00000000383c7984 */ /* 0x000e240000000c00 */
[----:B------:R-:W-:Y:S06]  /*12200*/  BAR.SYNC.DEFER_BLOCKING 0x0 ;  /* 0x0000000000007b1d */ /* 0x000fec0000010000 */
[----:B------:R-:W-:Y:S02]  /*12210*/  STSM.16.M88.4 [R57], R28 ;  /* 0x0000001c39007844 */ /* 0x000fe40000000200 */
[----:B------:R-:W-:Y:S06]  /*12220*/  BAR.SYNC.DEFER_BLOCKING 0x0 ;  /* 0x0000000000007b1d */ /* 0x000fec0000010000 */
[----:B------:R-:W1:Y:S02]  /*12230*/  LDS.128 R24, [R56] ;  /* 0x0000000038187984 */ /* 0x000e640000000c00 */
[----:B------:R-:W-:Y:S06]  /*12240*/  BAR.SYNC.DEFER_BLOCKING 0x0 ;  /* 0x0000000000007b1d */ /* 0x000fec0000010000 */
[----:B------:R3:W-:Y:S02]  /*12250*/  STSM.16.M88.4 [R57], R32 ;  /* 0x0000002039007844 */ /* 0x0007e40000000200 */
[----:B------:R-:W-:Y:S01]  /*12260*/  BAR.SYNC.DEFER_BLOCKING 0x0 ;  /* 0x0000000000007b1d */ /* 0x000fe20000010000 */
[----:B---3--:R-:W-:-:S02]  /*12270*/  VIADD R32, R0, 0x5 ;  /* 0x0000000500207836 */ /* 0x008fc40000000000 */
[----:B------:R-:W-:-:S03]  /*12280*/  VIADD R35, R0, 0x6 ;  /* 0x0000000600237836 */ /* 0x000fc60000000000 */
[----:B------:R-:W3:Y:S02]  /*12290*/  LDS.128 R20, [R56] ;  /* 0x0000000038147984 */ /* 0x000ee40000000c00 */
[----:B------:R-:W-:Y:S06]  /*122a0*/  BAR.SYNC.DEFER_BLOCKING 0x0 ;  /* 0x0000000000007b1d */ /* 0x000fec0000010000 */
[----:B------:R0:W-:Y:S02]  /*122b0*/  STSM.16.M88.4 [R57], R36 ;  /* 0x0000002439007844 */ /* 0x0001e40000000200 */
[----:B------:R-:W-:Y:S01]  /*122c0*/  BAR.SYNC.DEFER_BLOCKING 0x0 ;  /* 0x0000000000007b1d */ /* 0x000fe20000010000 */
[----:B0-----:R-:W-:-:S02]  /*122d0*/  PRMT R36, R60, 0x7632, R36 ;  /* 0x000076323c247816 */ /* 0x001fc40000000024 */
[----:B------:R-:W-:Y:S02]  /*122e0*/  PRMT R37, R61, 0x7632, R37 ;  /* 0x000076323d257816 */ /* 0x000fe40000000025 */
[----:B------:R-:W-:Y:S01]  /*122f0*/  PRMT R38, R62, 0x7632, R38 ;  /* 0x000076323e267816 */ /* 0x000fe20000000026 */
[----:B------:R-:W0:Y:S02]  /*12300*/  LDS.128 R16, [R56] ;  /* 0x0000000038107984 */ /* 0x000e240000000c00 */
[----:B------:R-:W-:Y:S06]  /*12310*/  BAR.SYNC.DEFER_BLOCKING 0x0 ;  /* 0x0000000000007b1d */ /* 0x000fec0000010000 */
[----:B------:R-:W-:Y:S02]  /*12320*/  STSM.16.M88.4 [R57], R40 ;  /* 0x0000002839007844 */ /* 0x000fe40000000200 */
[----:B------:R-:W-:Y:S01]  /*12330*/  BAR.SYNC.DEFER_BLOCKING 0x0 ;  /* 0x0000000000007b1d */ /* 0x000fe20000010000 */
[C---:B--2---:R-:W-:Y:S01]  /*12340*/  ISETP.GE.AND P0, PT, R11.reuse, UR8, PT ;  /* 0x000000080b007c0c */ /* 0x044fe2000bf06270 */
[----:B------:R-:W-:-:S04]  /*12350*/  IMAD R3, R11, UR4, RZ ;  /* 0x000000040b037c24 */ /* 0x000fc8000f8e02ff */
[----:B------:R-:W-:Y:S01]  /*12360*/  ULDC UR8, c[0x0][0x248] ;  /* 0x0000920000087ab9 */ /* 0x000fe20000000800 */
[----:B------:R-:W-:Y:S01]  /*12370*/  ULDC.64 UR4, c[0x0][0x220] ;  /* 0x0000880000047ab9 */ /* 0x000fe20000000a00 */
[----:B------:R-:W-:Y:S01]  /*12380*/  ISETP.LT.AND P1, PT, R8, UR9, !P0 ;  /* 0x0000000908007c0c */ /* 0x000fe2000c721270 */
[----:B------:R-:W-:Y:S01]  /*12390*/  VIADD R8, R0, 0x4 ;  /* 0x0000000400087836 */ /* 0x000fe20000000000 */
[----:B------:R-:W-:Y:S01]  /*123a0*/  ISETP.LT.AND P2, PT, R10, UR9, !P0 ;  /* 0x000000090a007c0c */ /* 0x000fe2000c741270 */
[----:B------:R-:W-:Y:S01]  /*123b0*/  IMAD R4, R0, UR8, RZ ;  /* 0x0000000800047c24 */ /* 0x000fe2000f8e02ff */
[----:B------:R-:W-:Y:S02]  /*123c0*/  ISETP.LT.AND P5, PT, R9, UR9, !P0 ;  /* 0x0000000909007c0c */ /* 0x000fe4000c7a1270 */
[----:B------:R-:W-:Y:S01]  /*123d0*/  ISETP.LT.AND P4, PT, R8, UR9, !P0 ;  /* 0x0000000908007c0c */ /* 0x000fe2000c781270 */
[----:B------:R-:W-:Y:S01]  /*123e0*/  VIADD R31, R4, UR8 ;  /* 0x00000008041f7c36 */ /* 0x000fe20008000000 */
[----:B------:R-:W-:-:S03]  /*123f0*/  LEA R2, P3, R3, UR4, 0x1 ;  /* 0x0000000403027c11 */ /* 0x000fc6000f8608ff */
[----:B------:R-:W-:Y:S01]  /*12400*/  VIADD R33, R31, UR8 ;  /* 0x000000081f217c36 */ /* 0x000fe20008000000 */
[----:B------:R-:W-:Y:S02]  /*12410*/  LEA.HI.X.SX32 R3, R3, UR5, 0x1, P3 ;  /* 0x0000000503037c11 */ /* 0x000fe400098f0eff */
[CC--:B------:R-:W-:Y:S01]  /*12420*/  LEA R28, P6, R4.reuse, R2.reuse, 0x1 ;  /* 0x00000002041c7211 */ /* 0x0c0fe200078c08ff */
[----:B------:R-:W-:Y:S01]  /*12430*/  VIADD R34, R33, UR8 ;  /* 0x0000000821227c36 */ /* 0x000fe20008000000 */
[----:B------:R-:W2:Y:S01]  /*12440*/  LDS.128 R12, [R56] ;  /* 0x00000000380c7984 */ /* 0x000ea20000000c00 */
[----:B------:R-:W-:Y:S01]  /*12450*/  BAR.SYNC.DEFER_BLOCKING 0x0 ;  /* 0x0000000000007b1d */ /* 0x000fe20000010000 */
[----:B------:R-:W-:Y:S02]  /*12460*/  LEA.HI.X.SX32 R29, R4, R3, 0x1, P6 ;  /* 0x00000003041d7211 */ /* 0x000fe400030f0eff */
[----:B------:R-:W-:Y:S02]  /*12470*/  ISETP.LT.AND P3, PT, R0, UR9, !P0 ;  /* 0x0000000900007c0c */ /* 0x000fe4000c761270 */
[----:B------:R-:W-:-:S04]  /*12480*/  LEA R30, P6, R31, R2, 0x1 ;  /* 0x000000021f1e7211 */ /* 0x000fc800078c08ff */
[----:B------:R-:W-:Y:S01]  /*12490*/  LEA.HI.X.SX32 R31, R31, R3, 0x1, P6 ;  /* 0x000000031f1f7211 */ /* 0x000fe200030f0eff */
[----:B------:R-:W-:Y:S01]  /*124a0*/  STSM.16.M88.4 [R57], R44 ;  /* 0x0000002c39007844 */ /* 0x000fe20000000200 */
[----:B------:R-:W-:Y:S06]  /*124b0*/  BAR.SYNC.DEFER_BLOCKING 0x0 ;  /* 0x0000000000007b1d */ /* 0x000fec0000010000 */
[----:B------:R-:W4:Y:S02]  /*124c0*/  LDS.128 R8, [R56] ;  /* 0x0000000038087984 */ /* 0x000f240000000c00 */
[----:B------:R-:W-:Y:S06]  /*124d0*/  BAR.SYNC.DEFER_BLOCKING 0x0 ;  /* 0x0000000000007b1d */ /* 0x000fec0000010000 */
[----:B------:R-:W-:Y:S02]  /*124e0*/  STSM.16.M88.4 [R57], R48 ;  /* 0x0000003039007844 */ /* 0x000fe40000000200 */
[----:B------:R-:W-:Y:S06]  /*124f0*/  BAR.SYNC.DEFER_BLOCKING 0x0 ;  /* 0x0000000000007b1d */ /* 0x000fec0000010000 */
[----:B------:R-:W4:Y:S02]  /*12500*/  LDS.128 R4, [R56] ;  /* 0x0000000038047984 */ /* 0x000f240000000c00 */
[----:B------:R-:W-:Y:S06]  /*12510*/  BAR.SYNC.DEFER_BLOCKING 0x0 ;  /* 0x0000000000007b1d */ /* 0x000fec0000010000 */
[----:B------:R-:W-:Y:S02]  /*12520*/  STSM.16.M88.4 [R57], R52 ;  /* 0x0000003439007844 */ /* 0x000fe40000000200 */
[----:B------:R-:W-:Y:S06]  /*12530*/  BAR.SYNC.DEFER_BLOCKING 0x0 ;  /* 0x0000000000007b1d */ /* 0x000fec0000010000 */
[----:B------:R1:W-:Y:S01]  /*12540*/  @P3 STG.E.U16 desc[UR6][R28.64], R60 ;  /* 0x0000003c1c003986 */ /* 0x0003e2000c101506 */
[----:B------:R-:W-:-:S02]  /*12550*/  ISETP.LT.AND P3, PT, R32, UR9, !P0 ;  /* 0x0000000920007c0c */ /* 0x000fc4000c761270 */
[-C--:B------:R-:W-:Y:S01]  /*12560*/  LEA R32, P6, R33, R2.reuse, 0x1 ;  /* 0x0000000221207211 */ /* 0x080fe200078c08ff */
[----:B------:R3:W-:Y:S01]  /*12570*/  @P2 STG.E.U16 desc[UR6][R30.64], R36 ;  /* 0x000000241e002986 */ /* 0x0007e2000c101506 */
[----:B------:R-:W-:Y:S01]  /*12580*/  ISETP.LT.AND P2, PT, R35, UR9, !P0 ;  /* 0x0000000923007c0c */ /* 0x000fe2000c741270 */
[----:B------:R-:W-:Y:S01]  /*12590*/  VIADD R35, R34, UR8 ;  /* 0x0000000822237c36 */ /* 0x000fe20008000000 */
[-C--:B------:R-:W-:Y:S01]  /*125a0*/  LEA.HI.X.SX32 R33, R33, R3.reuse, 0x1, P6 ;  /* 0x0000000321217211 */ /* 0x080fe200030f0eff */
[----:B------:R-:W4:Y:S01]  /*125b0*/  LDS.128 R56, [R56] ;  /* 0x0000000038387984 */ /* 0x000f220000000c00 */
[----:B-1----:R-:W-:Y:S01]  /*125c0*/  VIADD R29, R0, 0x7 ;  /* 0x00000007001d7836 */ /* 0x002fe20000000000 */
[-C--:B------:R-:W-:Y:S02]  /*125d0*/  LEA R28, P6, R34, R2.reuse, 0x1 ;  /* 0x00000002221c7211 */ /* 0x080fe400078c08ff */
[----:B------:R1:W-:Y:S01]  /*125e0*/  @P1 STG.E.U16 desc[UR6][R32.64], R61 ;  /* 0x0000003d20001986 */ /* 0x0003e2000c101506 */
[----:B---3--:R-:W-:Y:S01]  /*125f0*/  VIADD R30, R0, 0x8 ;  /* 0x00000008001e7836 */ /* 0x008fe20000000000 */
[----:B------:R-:W-:Y:S01]  /*12600*/  ISETP.LT.AND P1, PT, R29, UR9, !P0 ;  /* 0x000000091d007c0c */ /* 0x000fe2000c721270 */
[C---:B------:R-:W-:Y:S01]  /*12610*/  VIADD R31, R35.reuse, UR8 ;  /* 0x00000008231f7c36 */ /* 0x040fe20008000000 */
[----:B------:R-:W-:Y:S01]  /*12620*/  LEA.HI.X.SX32 R29, R34, R3, 0x1, P6 ;  /* 0x00000003221d7211 */ /* 0x000fe200030f0eff */
[----:B------:R-:W-:Y:S01]  /*12630*/  VIADD R36, R0, 0xa ;  /* 0x0000000a00247836 */ /* 0x000fe20000000000 */
[----:B------:R-:W-:-:S03]  /*12640*/  LEA R34, P6, R35, R2, 0x1 ;  /* 0x0000000223227211 */ /* 0x000fc600078c08ff */
[----:B------:R3:W-:Y:S01]  /*12650*/  @P5 STG.E.U16 desc[UR6][R28.64], R37 ;  /* 0x000000251c005986 */ /* 0x0007e2000c101506 */
[-C--:B------:R-:W-:Y:S01]  /*12660*/  LEA.HI.X.SX32 R35, R35, R3.reuse, 0x1, P6 ;  /* 0x0000000323237211 */ /* 0x080fe200030f0eff */
[----:B-1----:R-:W-:Y:S01]  /*12670*/  VIADD R32, R0, 0x9 ;  /* 0x0000000900207836 */ /* 0x002fe20000000000 */
[----:B------:R-:W-:Y:S01]  /*12680*/  ISETP.LT.AND P5, PT, R30, UR9, !P0 ;  /* 0x000000091e007c0c */ /* 0x000fe2000c7a1270 */
[C---:B------:R-:W-:Y:S01]  /*12690*/  VIADD R33, R31.reuse, UR8 ;  /* 0x000000081f217c36 */ /* 0x040fe20008000000 */
[CC--:B------:R-:W-:Y:S01]  /*126a0*/  LEA R30, P6, R31.reuse, R2.reuse, 0x1 ;  /* 0x000000021f1e7211 */ /* 0x0c0fe200078c08ff */
[----:B------:R1:W-:Y:S01]  /*126b0*/  @P4 STG.E.U16 desc[UR6][R34.64], R62 ;  /* 0x0000003e22004986 */ /* 0x0003e2000c101506 */
[----:B------:R-:W-:Y:S02]  /*126c0*/  ISETP.LT.AND P4, PT, R32, UR9, !P0 ;  /* 0x0000000920007c0c */ /* 0x000fe4000c781270 */
[-C--:B------:R-:W-:Y:S02]  /*126d0*/  LEA.HI.X.SX32 R31, R31, R3.reuse, 0x1, P6 ;  /* 0x000000031f1f7211 */ /* 0x080fe400030f0eff */
[C---:B------:R-:W-:Y:S01]  /*126e0*/  LEA R32, P6, R33.reuse, R2, 0x1 ;  /* 0x0000000221207211 */ /* 0x040fe200078c08ff */
[----:B---3--:R-:W-:Y:S01]  /*126f0*/  VIADD R29, R33, UR8 ;  /* 0x00000008211d7c36 */ /* 0x008fe20008000000 */
[----:B------:R-:W-:Y:S01]  /*12700*/  PRMT R37, R63, 0x7632, R37 ;  /* 0x000076323f257816 */ /* 0x000fe20000000025 */
[----:B------:R3:W-:Y:S01]  /*12710*/  @P3 STG.E.U16 desc[UR6][R30.64], R38 ;  /* 0x000000261e003986 */ /* 0x0007e2000c101506 */
[----:B------:R-:W-:-:S02]  /*12720*/  LEA.HI.X.SX32 R33, R33, R3, 0x1, P6 ;  /* 0x0000000321217211 */ /* 0x000fc400030f0eff */
[CC--:B------:R-:W-:Y:S01]  /*12730*/  LEA R28, P6, R29.reuse, R2.reuse, 0x1 ;  /* 0x000000021d1c7211 */ /* 0x0c0fe200078c08ff */
[----:B-1----:R-:W-:Y:S01]  /*12740*/  VIADD R34, R0, 0xb ;  /* 0x0000000b00227836 */ /* 0x002fe20000000000 */
[----:B------:R-:W-:Y:S01]  /*12750*/  ISETP.LT.AND P3, PT, R36, UR9, !P0 ;  /* 0x0000000924007c0c */ /* 0x000fe2000c761270 */
[C---:B------:R-:W-:Y:S01]  /*12760*/  VIADD R35, R29.reuse, UR8 ;  /* 0x000000081d237c36 */ /* 0x040fe20008000000 */
[----:B------:R1:W-:Y:S01]  /*12770*/  @P2 STG.E.U16 desc[UR6][R32.64], R63 ;  /* 0x0000003f20002986 */ /* 0x0003e2000c101506 */
[-C--:B------:R-:W-:Y:S01]  /*12780*/  LEA.HI.X.SX32 R29, R29, R3.reuse, 0x1, P6 ;  /* 0x000000031d1d7211 */ /* 0x080fe200030f0eff */
[----:B------:R-:W-:Y:S01]  /*12790*/  VIADD R36, R0, 0xe ;  /* 0x0000000e00247836 */ /* 0x000fe20000000000 */
[----:B------:R-:W-:Y:S02]  /*127a0*/  ISETP.LT.AND P2, PT, R34, UR9, !P0 ;  /* 0x0000000922007c0c */ /* 0x000fe4000c741270 */
[C---:B------:R-:W-:Y:S01]  /*127b0*/  LEA R34, P6, R35.reuse, R2, 0x1 ;  /* 0x0000000223227211 */ /* 0x040fe200078c08ff */
[----:B---3--:R-:W-:Y:S01]  /*127c0*/  VIADD R30, R0, 0xc ;  /* 0x0000000c001e7836 */ /* 0x008fe20000000000 */
[----:B------:R3:W-:Y:S01]  /*127d0*/  @P1 STG.E.U16 desc[UR6][R28.64], R37 ;  /* 0x000000251c001986 */ /* 0x0007e2000c101506 */
[C---:B------:R-:W-:Y:S01]  /*127e0*/  VIADD R31, R35.reuse, UR8 ;  /* 0x00000008231f7c36 */ /* 0x040fe20008000000 */
[----:B------:R-:W-:-:S02]  /*127f0*/  LEA.HI.X.SX32 R35, R35, R3, 0x1, P6 ;  /* 0x0000000323237211 */ /* 0x000fc400030f0eff */
[----:B------:R-:W-:Y:S01]  /*12800*/  ISETP.LT.AND P1, PT, R30, UR9, !P0 ;  /* 0x000000091e007c0c */ /* 0x000fe2000c721270 */
[----:B-1----:R-:W-:Y:S01]  /*12810*/  VIADD R32, R0, 0xd ;  /* 0x0000000d00207836 */ /* 0x002fe20000000000 */
[CC--:B------:R-:W-:Y:S01]  /*12820*/  LEA R30, P6, R31.reuse, R2.reuse, 0x1 ;  /* 0x000000021f1e7211 */ /* 0x0c0fe200078c08ff */
[C---:B------:R-:W-:Y:S01]  /*12830*/  VIADD R33, R31.reuse, UR8 ;  /* 0x000000081f217c36 */ /* 0x040fe20008000000 */
[----:B------:R1:W-:Y:S02]  /*12840*/  @P5 STG.E.U16 desc[UR6][R34.64], R24 ;  /* 0x0000001822005986 */ /* 0x0003e4000c101506 */
[----:B------:R-:W-:Y:S02]  /*12850*/  LEA.HI.X.SX32 R31, R31, R3, 0x1, P6 ;  /* 0x000000031f1f7211 */ /* 0x000fe400030f0eff */
[----:B------:R-:W-:Y:S01]  /*12860*/  ISETP.LT.AND P5, PT, R32, UR9, !P0 ;  /* 0x0000000920007c0c */ /* 0x000fe2000c7a1270 */
[C---:B---3--:R-:W-:Y:S01]  /*12870*/  VIADD R29, R33.reuse, UR8 ;  /* 0x00000008211d7c36 */ /* 0x048fe20008000000 */
[----:B------:R-:W-:-:S04]  /*12880*/  LEA R32, P6, R33, R2, 0x1 ;  /* 0x0000000221207211 */ /* 0x000fc800078c08ff */
[-C--:B------:R-:W-:Y:S02]  /*12890*/  LEA.HI.X.SX32 R33, R33, R3.reuse, 0x1, P6 ;  /* 0x0000000321217211 */ /* 0x080fe400030f0eff */
[----:B-1----:R-:W-:Y:S01]  /*128a0*/  PRMT R35, R24, 0x7632, R35 ;  /* 0x0000763218237816 */ /* 0x002fe20000000023 */
[----:B------:R-:W-:Y:S01]  /*128b0*/  VIADD R34, R0, 0xf ;  /* 0x0000000f00227836 */ /* 0x000fe20000000000 */
[C---:B------:R-:W-:Y:S01]  /*128c0*/  LEA R28, P6, R29.reuse, R2, 0x1 ;  /* 0x000000021d1c7211 */ /* 0x040fe200078c08ff */
[C---:B------:R-:W-:Y:S02]  /*128d0*/  VIADD R24, R29.reuse, UR8 ;  /* 0x000000081d187c36 */ /* 0x040fe40008000000 */
[----:B------:R1:W-:Y:S01]  /*128e0*/  @P4 STG.E.U16 desc[UR6][R30.64], R35 ;  /* 0x000000231e004986 */ /* 0x0003e2000c101506 */
[----:B------:R-:W-:Y:S02]  /*128f0*/  LEA.HI.X.SX32 R29, R29, R3, 0x1, P6 ;  /* 0x000000031d1d7211 */ /* 0x000fe400030f0eff */
[----:B------:R-:W-:Y:S01]  /*12900*/  ISETP.LT.AND P4, PT, R36, UR9, !P0 ;  /* 0x0000000924007c0c */ /* 0x000fe2000c781270 */
[----:B------:R3:W-:Y:S01]  /*12910*/  @P3 STG.E.U16 desc[UR6][R32.64], R25 ;  /* 0x0000001920003986 */ /* 0x0007e2000c101506 */
[----:B------:R-:W-:-:S02]  /*12920*/  ISETP.LT.AND P3, PT, R34, UR9, !P0 ;  /* 0x0000000922007c0c */ /* 0x000fc4000c761270 */
[----:B------:R-:W-:Y:S01]  /*12930*/  LEA R34, P6, R24, R2, 0x1 ;  /* 0x0000000218227211 */ /* 0x000fe200078c08ff */
[----:B-1----:R-:W-:-:S03]  /*12940*/  VIADD R30, R0, 0x10 ;  /* 0x00000010001e7836 */ /* 0x002fc60000000000 */
[C---:B------:R-:W-:Y:S01]  /*12950*/  LEA.HI.X.SX32 R35, R24.reuse, R3, 0x1, P6 ;  /* 0x0000000318237211 */ /* 0x040fe200030f0eff */
[----:B------:R-:W-:Y:S01]  /*12960*/  VIADD R31, R24, UR8 ;  /* 0x00000008181f7c36 */ /* 0x000fe20008000000 */
[----:B---3--:R-:W-:Y:S01]  /*12970*/  PRMT R33, R25, 0x7632, R33 ;  /* 0x0000763219217816 */ /* 0x008fe20000000021 */
[----:B------:R-:W-:Y:S02]  /*12980*/  VIADD R24, R0, 0x11 ;  /* 0x0000001100187836 */ /* 0x000fe40000000000 */
[C---:B------:R-:W-:Y:S02]  /*12990*/  VIADD R25, R31.reuse, UR8 ;  /* 0x000000081f197c36 */ /* 0x040fe40008000000 */
[----:B------:R1:W-:Y:S01]  /*129a0*/  @P2 STG.E.U16 desc[UR6][R28.64], R33 ;  /* 0x000000211c002986 */ /* 0x0003e2000c101506 */
[----:B------:R-:W-:Y:S01]  /*129b0*/  ISETP.LT.AND P2, PT, R30, UR9, !P0 ;  /* 0x000000091e007c0c */ /* 0x000fe2000c741270 */
[----:B------:R-:W-:Y:S01]  /*129c0*/  VIADD R32, R0, 0x12 ;  /* 0x0000001200207836 */ /* 0x000fe20000000000 */
[----:B------:R-:W-:Y:S01]  /*129d0*/  LEA R30, P6, R31, R2, 0x1 ;  /* 0x000000021f1e7211 */ /* 0x000fe200078c08ff */
[----:B------:R3:W-:Y:S01]  /*129e0*/  @P1 STG.E.U16 desc[UR6][R34.64], R26 ;  /* 0x0000001a22001986 */ /* 0x0007e2000c101506 */
[----:B------:R-:W-:-:S02]  /*129f0*/  ISETP.LT.AND P1, PT, R24, UR9, !P0 ;  /* 0x0000000918007c0c */ /* 0x000fc4000c721270 */
[----:B------:R-:W-:Y:S02]  /*12a00*/  LEA.HI.X.SX32 R31, R31, R3, 0x1, P6 ;  /* 0x000000031f1f7211 */ /* 0x000fe400030f0eff */
[C---:B------:R-:W-:Y:S01]  /*12a10*/  LEA R24, P6, R25.reuse, R2, 0x1 ;  /* 0x0000000219187211 */ /* 0x040fe200078c08ff */
[----:B-1----:R-:W-:-:S03]  /*12a20*/  VIADD R29, R25, UR8 ;  /* 0x00000008191d7c36 */ /* 0x002fc60008000000 */
[-C--:B------:R-:W-:Y:S02]  /*12a30*/  LEA.HI.X.SX32 R25, R25, R3.reuse, 0x1, P6 ;  /* 0x0000000319197211 */ /* 0x080fe400030f0eff */
[----:B---3--:R-:W-:Y:S01]  /*12a40*/  PRMT R35, R26, 0x7632, R35 ;  /* 0x000076321a237816 */ /* 0x008fe20000000023 */
[C---:B------:R-:W-:Y:S01]  /*12a50*/  VIADD R26, R29.reuse, UR8 ;  /* 0x000000081d1a7c36 */ /* 0x040fe20008000000 */
[-C--:B------:R-:W-:Y:S02]  /*12a60*/  LEA R28, P6, R29, R2.reuse, 0x1 ;  /* 0x000000021d1c7211 */ /* 0x080fe400078c08ff */
[----:B------:R-:W-:Y:S01]  /*12a70*/  PRMT R34, R27, 0x7632, R34 ;  /* 0x000076321b227816 */ /* 0x000fe20000000022 */
[----:B------:R1:W-:Y:S01]  /*12a80*/  @P5 STG.E.U16 desc[UR6][R30.64], R35 ;  /* 0x000000231e005986 */ /* 0x0003e2000c101506 */
[----:B------:R-:W-:Y:S01]  /*12a90*/  ISETP.LT.AND P5, PT, R32, UR9, !P0 ;  /* 0x0000000920007c0c */ /* 0x000fe2000c7a1270 */
[----:B------:R-:W-:Y:S01]  /*12aa0*/  VIADD R32, R0, 0x13 ;  /* 0x0000001300207836 */ /* 0x000fe20000000000 */
[----:B------:R-:W-:Y:S01]  /*12ab0*/  LEA.HI.X.SX32 R29, R29, R3, 0x1, P6 ;  /* 0x000000031d1d7211 */ /* 0x000fe200030f0eff */
[----:B------:R3:W-:Y:S03]  /*12ac0*/  @P4 STG.E.U16 desc[UR6][R24.64], R27 ;  /* 0x0000001b18004986 */ /* 0x0007e6000c101506 */
[----:B------:R-:W-:Y:S01]  /*12ad0*/  ISETP.LT.AND P4, PT, R32, UR9, !P0 ;  /* 0x0000000920007c0c */ /* 0x000fe2000c781270 */
[----:B------:R0:W-:Y:S01]  /*12ae0*/  @P3 STG.E.U16 desc[UR6][R28.64], R34 ;  /* 0x000000221c003986 */ /* 0x0001e2000c101506 */
[----:B------:R-:W-:Y:S01]  /*12af0*/  LEA R32, P6, R26, R2, 0x1 ;  /* 0x000000021a207211 */ /* 0x000fe200078c08ff */
[----:B-1----:R-:W-:-:S03]  /*12b00*/  VIADD R30, R0, 0x14 ;  /* 0x00000014001e7836 */ /* 0x002fc60000000000 */
[CC--:B------:R-:W-:Y:S01]  /*12b10*/  LEA.HI.X.SX32 R33, R26.reuse, R3.reuse, 0x1, P6 ;  /* 0x000000031a217211 */ /* 0x0c0fe200030f0eff */
[----:B------:R-:W-:Y:S02]  /*12b20*/  VIADD R31, R26, UR8 ;  /* 0x000000081a1f7c36 */ /* 0x000fe40008000000 */
[----:B---3--:R-:W-:Y:S01]  /*12b30*/  VIADD R24, R0, 0x15 ;  /* 0x0000001500187836 */ /* 0x008fe20000000000 */
[----:B------:R-:W-:Y:S01]  /*12b40*/  ISETP.LT.AND P3, PT, R30, UR9, !P0 ;  /* 0x000000091e007c0c */ /* 0x000fe2000c761270 */
[C---:B------:R-:W-:Y:S01]  /*12b50*/  VIADD R25, R31.reuse, UR8 ;  /* 0x000000081f197c36 */ /* 0x040fe20008000000 */
[CC--:B------:R-:W-:Y:S01]  /*12b60*/  LEA R30, P6, R31.reuse, R2.reuse, 0x1 ;  /* 0x000000021f1e7211 */ /* 0x0c0fe200078c08ff */
[----:B------:R1:W-:Y:S01]  /*12b70*/  @P2 STG.E.U16 desc[UR6][R32.64], R20 ;  /* 0x0000001420002986 */ /* 0x0003e2000c101506 */
[----:B0-----:R-:W-:Y:S01]  /*12b80*/  PRMT R29, R20, 0x7632, R29 ;  /* 0x00007632141d7816 */ /* 0x001fe2000000001d */
[----:B------:R-:W-:Y:S01]  /*12b90*/  VIADD R26, R0, 0x16 ;  /* 0x00000016001a7836 */ /* 0x000fe20000000000 */
[----:B------:R-:W-:Y:S01]  /*12ba0*/  LEA.HI.X.SX32 R31, R31, R3, 0x1, P6 ;  /* 0x000000031f1f7211 */ /* 0x000fe200030f0eff */
[C---:B------:R-:W-:Y:S01]  /*12bb0*/  VIADD R27, R25.reuse, UR8 ;  /* 0x00000008191b7c36 */ /* 0x040fe20008000000 */
[----:B------:R-:W-:Y:S01]  /*12bc0*/  ISETP.LT.AND P2, PT, R24, UR9, !P0 ;  /* 0x0000000918007c0c */ /* 0x000fe2000c741270 */
[----:B------:R-:W-:Y:S01]  /*12bd0*/  VIADD R28, R0, 0x17 ;  /* 0x00000017001c7836 */ /* 0x000fe20000000000 */
[----:B------:R-:W-:Y:S01]  /*12be0*/  LEA R24, P6, R25, R2, 0x1 ;  /* 0x0000000219187211 */ /* 0x000fe200078c08ff */
[----:B------:R0:W-:Y:S01]  /*12bf0*/  @P1 STG.E.U16 desc[UR6][R30.64], R29 ;  /* 0x0000001d1e001986 */ /* 0x0001e2000c101506 */
[----:B------:R-:W-:-:S02]  /*12c00*/  ISETP.LT.AND P1, PT, R26, UR9, !P0 ;  /* 0x000000091a007c0c */ /* 0x000fc4000c721270 */
[----:B------:R-:W-:Y:S01]  /*12c10*/  LEA.HI.X.SX32 R25, R25, R3, 0x1, P6 ;  /* 0x0000000319197211 */ /* 0x000fe200030f0eff */
[C---:B-1----:R-:W-:Y:S01]  /*12c20*/  VIADD R20, R27.reuse, UR8 ;  /* 0x000000081b147c36 */ /* 0x042fe20008000000 */
[----:B------:R-:W-:-:S03]  /*12c30*/  LEA R26, P6, R27, R2, 0x1 ;  /* 0x000000021b1a7211 */ /* 0x000fc600078c08ff */
[----:B------:R1:W-:Y:S01]  /*12c40*/  @P5 STG.E.U16 desc[UR6][R24.64], R21 ;  /* 0x0000001518005986 */ /* 0x0003e2000c101506 */
[----:B------:R-:W-:Y:S02]  /*12c50*/  ISETP.LT.AND P5, PT, R28, UR9, !P0 ;  /* 0x000000091c007c0c */ /* 0x000fe4000c7a1270 */
[----:B------:R-:W-:Y:S01]  /*12c60*/  LEA.HI.X.SX32 R27, R27, R3, 0x1, P6 ;  /* 0x000000031b1b7211 */ /* 0x000fe200030f0eff */
[----:B0-----:R-:W-:Y:S01]  /*12c70*/  VIADD R30, R0, 0x18 ;  /* 0x00000018001e7836 */ /* 0x001fe20000000000 */
[C---:B------:R-:W-:Y:S01]  /*12c80*/  LEA R28, P6, R20.reuse, R2, 0x1 ;  /* 0x00000002141c7211 */ /* 0x040fe200078c08ff */
[----:B------:R-:W-:-:S03]  /*12c90*/  VIADD R31, R20, UR8 ;  /* 0x00000008141f7c36 */ /* 0x000fc60008000000 */
[----:B------:R-:W-:Y:S01]  /*12ca0*/  LEA.HI.X.SX32 R29, R20, R3, 0x1, P6 ;  /* 0x00000003141d7211 */ /* 0x000fe200030f0eff */
[C---:B------:R-:W-:Y:S01]  /*12cb0*/  VIADD R20, R0.reuse, 0x19 ;  /* 0x0000001900147836 */ /* 0x040fe20000000000 */
[----:B-1----:R-:W-:Y:S01]  /*12cc0*/  PRMT R25, R21, 0x7632, R25 ;  /* 0x0000763215197816 */ /* 0x002fe20000000019 */
[C---:B------:R-:W-:Y:S02]  /*12cd0*/  VIADD R21, R31.reuse, UR8 ;  /* 0x000000081f157c36 */ /* 0x040fe40008000000 */
[----:B------:R-:W-:Y:S02]  /*12ce0*/  VIADD R24, R0, 0x1a ;  /* 0x0000001a00187836 */ /* 0x000fe40000000000 */
[----:B------:R0:W-:Y:S01]  /*12cf0*/  @P4 STG.E.U16 desc[UR6][R26.64], R25 ;  /* 0x000000191a004986 */ /* 0x0001e2000c101506 */
[----:B------:R-:W-:Y:S02]  /*12d00*/  ISETP.LT.AND P4, PT, R30, UR9, !P0 ;  /* 0x000000091e007c0c */ /* 0x000fe4000c781270 */
[----:B------:R-:W-:Y:S01]  /*12d10*/  LEA R30, P6, R31, R2, 0x1 ;  /* 0x000000021f1e7211 */ /* 0x000fe200078c08ff */
[----:B------:R1:W-:Y:S01]  /*12d20*/  @P3 STG.E.U16 desc[UR6][R28.64], R22 ;  /* 0x000000161c003986 */ /* 0x0003e2000c101506 */
[----:B------:R-:W-:-:S02]  /*12d30*/  ISETP.LT.AND P3, PT, R20, UR9, !P0 ;  /* 0x0000000914007c0c */ /* 0x000fc4000c761270 */
[-C--:B------:R-:W-:Y:S02]  /*12d40*/  LEA.HI.X.SX32 R31, R31, R3.reuse, 0x1, P6 ;  /* 0x000000031f1f7211 */ /* 0x080fe400030f0eff */
[CC--:B------:R-:W-:Y:S02]  /*12d50*/  LEA R20, P6, R21.reuse, R2.reuse, 0x1 ;  /* 0x0000000215147211 */ /* 0x0c0fe400078c08ff */
[----:B0-----:R-:W-:Y:S01]  /*12d60*/  PRMT R27, R22, 0x7632, R27 ;  /* 0x00007632161b7816 */ /* 0x001fe2000000001b */
[C---:B------:R-:W-:Y:S01]  /*12d70*/  VIADD R25, R21.reuse, UR8 ;  /* 0x0000000815197c36 */ /* 0x040fe20008000000 */
[-C--:B------:R-:W-:Y:S01]  /*12d80*/  LEA.HI.X.SX32 R21, R21, R3.reuse, 0x1, P6 ;  /* 0x0000000315157211 */ /* 0x080fe200030f0eff */
[----:B------:R-:W-:Y:S02]  /*12d90*/  VIADD R26, R0, 0x1b ;  /* 0x0000001b001a7836 */ /* 0x000fe40000000000 */
[----:B------:R0:W-:Y:S01]  /*12da0*/  @P2 STG.E.U16 desc[UR6][R30.64], R27 ;  /* 0x0000001b1e002986 */ /* 0x0001e2000c101506 */
[----:B------:R-:W-:Y:S01]  /*12db0*/  ISETP.LT.AND P2, PT, R24, UR9, !P0 ;  /* 0x0000000918007c0c */ /* 0x000fe2000c741270 */
[C---:B-1----:R-:W-:Y:S01]  /*12dc0*/  VIADD R22, R25.reuse, UR8 ;  /* 0x0000000819167c36 */ /* 0x042fe20008000000 */
[CC--:B------:R-:W-:Y:S01]  /*12dd0*/  LEA R24, P6, R25.reuse, R2.reuse, 0x1 ;  /* 0x0000000219187211 */ /* 0x0c0fe200078c08ff */
[----:B------:R1:W-:Y:S01]  /*12de0*/  @P1 STG.E.U16 desc[UR6][R20.64], R23 ;  /* 0x0000001714001986 */ /* 0x0003e2000c101506 */
[----:B------:R-:W-:Y:S01]  /*12df0*/  ISETP.LT.AND P1, PT, R26, UR9, !P0 ;  /* 0x000000091a007c0c */ /* 0x000fe2000c721270 */
[----:B------:R-:W-:Y:S01]  /*12e00*/  VIADD R28, R0, 0x1c ;  /* 0x0000001c001c7836 */ /* 0x000fe20000000000 */
[----:B------:R-:W-:Y:S01]  /*12e10*/  LEA.HI.X.SX32 R25, R25, R3, 0x1, P6 ;  /* 0x0000000319197211 */ /* 0x000fe200030f0eff */
[C---:B------:R-:W-:Y:S01]  /*12e20*/  VIADD R29, R22.reuse, UR8 ;  /* 0x00000008161d7c36 */ /* 0x040fe20008000000 */
[----:B------:R-:W-:-:S02]  /*12e30*/  LEA R26, P6, R22, R2, 0x1 ;  /* 0x00000002161a7211 */ /* 0x000fc400078c08ff */
[----:B0-----:R-:W-:Y:S02]  /*12e40*/  PRMT R30, R23, 0x7632, R30 ;  /* 0x00007632171e7816 */ /* 0x001fe4000000001e */
[-C--:B------:R-:W-:Y:S01]  /*12e50*/  LEA.HI.X.SX32 R27, R22, R3.reuse, 0x1, P6 ;  /* 0x00000003161b7211 */ /* 0x080fe200030f0eff */
[----:B------:R-:W-:Y:S02]  /*12e60*/  VIADD R22, R0, 0x1e ;  /* 0x0000001e00167836 */ /* 0x000fe40000000000 */
[----:B------:R0:W-:Y:S01]  /*12e70*/  @P5 STG.E.U16 desc[UR6][R24.64], R30 ;  /* 0x0000001e18005986 */ /* 0x0001e2000c101506 */
[----:B------:R-:W-:Y:S01]  /*12e80*/  ISETP.LT.AND P5, PT, R28, UR9, !P0 ;  /* 0x000000091c007c0c */ /* 0x000fe2000c7a1270 */
[----:B-1----:R-:W-:Y:S01]  /*12e90*/  VIADD R20, R0, 0x1d ;  /* 0x0000001d00147836 */ /* 0x002fe20000000000 */
[C---:B------:R-:W-:Y:S01]  /*12ea0*/  LEA R28, P6, R29.reuse, R2, 0x1 ;  /* 0x000000021d1c7211 */ /* 0x040fe200078c08ff */
[C---:B------:R-:W-:Y:S01]  /*12eb0*/  VIADD R21, R29.reuse, UR8 ;  /* 0x000000081d157c36 */ /* 0x040fe20008000000 */
[----:B------:R1:W-:Y:S02]  /*12ec0*/  @P4 STG.E.U16 desc[UR6][R26.64], R16 ;  /* 0x000000101a004986 */ /* 0x0003e4000c101506 */
[----:B------:R-:W-:Y:S01]  /*12ed0*/  LEA.HI.X.SX32 R29, R29, R3, 0x1, P6 ;  /* 0x000000031d1d7211 */ /* 0x000fe200030f0eff */
[----:B------:R-:W-:Y:S01]  /*12ee0*/  VIADD R23, R21, UR8 ;  /* 0x0000000815177c36 */ /* 0x000fe20008000000 */
[----:B------:R-:W-:-:S02]  /*12ef0*/  ISETP.LT.AND P4, PT, R20, UR9, !P0 ;  /* 0x0000000914007c0c */ /* 0x000fc4000c781270 */
[CC--:B------:R-:W-:Y:S01]  /*12f00*/  LEA R20, P6, R21.reuse, R2.reuse, 0x1 ;  /* 0x0000000215147211 */ /* 0x0c0fe200078c08ff */
[----:B0-----:R-:W-:Y:S01]  /*12f10*/  VIADD R24, R0, 0x1f ;  /* 0x0000001f00187836 */ /* 0x001fe20000000000 */
[----:B------:R-:W-:Y:S02]  /*12f20*/  PRMT R25, R16, 0x7632, R25 ;  /* 0x0000763210197816 */ /* 0x000fe40000000019 */
[-C--:B------:R-:W-:Y:S01]  /*12f30*/  LEA.HI.X.SX32 R21, R21, R3.reuse, 0x1, P6 ;  /* 0x0000000315157211 */ /* 0x080fe200030f0eff */
[C---:B-1----:R-:W-:Y:S02]  /*12f40*/  VIADD R16, R23.reuse, UR8 ;  /* 0x0000000817107c36 */ /* 0x042fe40008000000 */
[----:B------:R0:W-:Y:S01]  /*12f50*/  @P3 STG.E.U16 desc[UR6][R28.64], R25 ;  /* 0x000000191c003986 */ /* 0x0001e2000c101506 */
[----:B------:R-:W-:Y:S01]  /*12f60*/  ISETP.LT.AND P3, PT, R22, UR9, !P0 ;  /* 0x0000000916007c0c */ /* 0x000fe2000c761270 */
[----:B------:R-:W-:Y:S01]  /*12f70*/  VIADD R26, R0, 0x20 ;  /* 0x00000020001a7836 */ /* 0x000fe20000000000 */
[C---:B------:R-:W-:Y:S01]  /*12f80*/  LEA R22, P6, R23.reuse, R2, 0x1 ;  /* 0x0000000217167211 */ /* 0x040fe200078c08ff */
[----:B------:R1:W-:Y:S01]  /*12f90*/  @P2 STG.E.U16 desc[UR6][R20.64], R17 ;  /* 0x0000001114002986 */ /* 0x0003e2000c101506 */
[----:B------:R-:W-:Y:S01]  /*12fa0*/  ISETP.LT.AND P2, PT, R24, UR9, !P0 ;  /* 0x0000000918007c0c */ /* 0x000fe2000c741270 */
[----:B------:R-:W-:Y:S01]  /*12fb0*/  VIADD R27, R16, UR8 ;  /* 0x00000008101b7c36 */ /* 0x000fe20008000000 */
[----:B------:R-:W-:-:S02]  /*12fc0*/  LEA.HI.X.SX32 R23, R23, R3, 0x1, P6 ;  /* 0x0000000317177211 */ /* 0x000fc400030f0eff */
[----:B------:R-:W-:-:S04]  /*12fd0*/  LEA R24, P6, R16, R2, 0x1 ;  /* 0x0000000210187211 */ /* 0x000fc800078c08ff */
[----:B0-----:R-:W-:Y:S01]  /*12fe0*/  LEA.HI.X.SX32 R25, R16, R3, 0x1, P6 ;  /* 0x0000000310197211 */ /* 0x001fe200030f0eff */
        /* <DEDUP_REMOVED lines=33> */
[----:B--2---:R1:W-:Y:S02]  /*13200*/  @P1 STG.E.U16 desc[UR6][R22.64], R12 ;  /* 0x0000000c16001986 */ /* 0x0043e4000c101506 */
        /* <DEDUP_REMOVED lines=51> */
[----:B----4-:R1:W-:Y:S02]  /*13540*/  @P3 STG.E.U16 desc[UR6][R18.64], R8 ;  /* 0x0000000812003986 */ /* 0x0103e4000c101506 */
        /* <DEDUP_REMOVED lines=44> */
[----:B------:R-:W-:Y:S01]  /*13810*/  LEA.HI.X.SX32 R15, R10, R3, 0x1, P6 ;  /* 0x000000030a0f7211 */ /* 0x000fe200030f0eff */
[C---:B------:R-:W-:Y:S02]  /*13820*/  VIADD R10, R17.reuse, UR8 ;  /* 0x00000008110a7c36 */ /* 0x040fe40008000000 */
[----:B------:R-:W-:Y:S01]  /*13830*/  @P1 STG.E.U16 desc[UR6][R12.64], R18 ;  /* 0x000000120c001986 */ /* 0x000fe2000c101506 */
[----:B------:R-:W-:Y:S01]  /*13840*/  ISETP.LT.AND P1, PT, R16, UR9, !P0 ;  /* 0x0000000910007c0c */ /* 0x000fe2000c721270 */
[C---:B-1----:R-:W-:Y:S01]  /*13850*/  VIADD R9, R0.reuse, 0x35 ;  /* 0x0000003500097836 */ /* 0x042fe20000000000 */
[----:B------:R-:W-:Y:S01]  /*13860*/  LEA R16, P6, R17, R2, 0x1 ;  /* 0x0000000211107211 */ /* 0x000fe200078c08ff */
[----:B------:R0:W-:Y:S01]  /*13870*/  @P5 STG.E.U16 desc[UR6][R14.64], R4 ;  /* 0x000000040e005986 */ /* 0x0001e2000c101506 */
[----:B------:R-:W-:-:S02]  /*13880*/  VIADD R11, R0, 0x36 ;  /* 0x00000036000b7836 */ /* 0x000fc40000000000 */
[-C--:B------:R-:W-:Y:S02]  /*13890*/  LEA.HI.X.SX32 R17, R17, R3.reuse, 0x1, P6 ;  /* 0x0000000311117211 */ /* 0x080fe400030f0eff */
[C---:B------:R-:W-:Y:S02]  /*138a0*/  LEA R8, P6, R10.reuse, R2, 0x1 ;  /* 0x000000020a087211 */ /* 0x040fe400078c08ff */
[----:B------:R-:W-:Y:S02]  /*138b0*/  ISETP.LT.AND P5, PT, R9, UR9, !P0 ;  /* 0x0000000909007c0c */ /* 0x000fe4000c7a1270 */
[----:B------:R-:W-:Y:S02]  /*138c0*/  LEA.HI.X.SX32 R9, R10, R3, 0x1, P6 ;  /* 0x000000030a097211 */ /* 0x000fe400030f0eff */
[----:B0-----:R-:W-:Y:S01]  /*138d0*/  PRMT R15, R4, 0x7632, R15 ;  /* 0x00007632040f7816 */ /* 0x001fe2000000000f */
[----:B------:R-:W-:-:S04]  /*138e0*/  VIADD R4, R10, UR8 ;  /* 0x000000080a047c36 */ /* 0x000fc80008000000 */
[----:B------:R0:W-:Y:S01]  /*138f0*/  @P4 STG.E.U16 desc[UR6][R16.64], R15 ;  /* 0x0000000f10004986 */ /* 0x0001e2000c101506 */
[----:B------:R-:W-:Y:S01]  /*13900*/  ISETP.LT.AND P4, PT, R11, UR9, !P0 ;  /* 0x000000090b007c0c */ /* 0x000fe2000c781270 */
[----:B------:R-:W-:Y:S01]  /*13910*/  VIADD R11, R0, 0x37 ;  /* 0x00000037000b7836 */ /* 0x000fe20000000000 */
[CC--:B------:R-:W-:Y:S01]  /*13920*/  LEA R10, P6, R4.reuse, R2.reuse, 0x1 ;  /* 0x00000002040a7211 */ /* 0x0c0fe200078c08ff */
[C---:B------:R-:W-:Y:S01]  /*13930*/  VIADD R13, R4.reuse, UR8 ;  /* 0x00000008040d7c36 */ /* 0x040fe20008000000 */
[----:B------:R1:W-:Y:S02]  /*13940*/  @P3 STG.E.U16 desc[UR6][R8.64], R5 ;  /* 0x0000000508003986 */ /* 0x0003e4000c101506 */
[----:B------:R-:W-:Y:S01]  /*13950*/  ISETP.LT.AND P3, PT, R11, UR9, !P0 ;  /* 0x000000090b007c0c */ /* 0x000fe2000c761270 */
[C---:B------:R-:W-:Y:S01]  /*13960*/  VIADD R14, R13.reuse, UR8 ;  /* 0x000000080d0e7c36 */ /* 0x040fe20008000000 */
[----:B------:R-:W-:Y:S01]  /*13970*/  LEA.HI.X.SX32 R11, R4, R3, 0x1, P6 ;  /* 0x00000003040b7211 */ /* 0x000fe200030f0eff */
[----:B------:R-:W-:Y:S01]  /*13980*/  VIADD R4, R0, 0x38 ;  /* 0x0000003800047836 */ /* 0x000fe20000000000 */
[----:B------:R-:W-:-:S02]  /*13990*/  LEA R12, P6, R13, R2, 0x1 ;  /* 0x000000020d0c7211 */ /* 0x000fc400078c08ff */
[----:B0-----:R-:W-:Y:S02]  /*139a0*/  PRMT R17, R5, 0x7632, R17 ;  /* 0x0000763205117816 */ /* 0x001fe40000000011 */
[----:B------:R-:W-:Y:S01]  /*139b0*/  LEA.HI.X.SX32 R13, R13, R3, 0x1, P6 ;  /* 0x000000030d0d7211 */ /* 0x000fe200030f0eff */
[----:B-1----:R-:W-:Y:S02]  /*139c0*/  VIADD R5, R0, 0x39 ;  /* 0x0000003900057836 */ /* 0x002fe40000000000 */
[----:B------:R0:W-:Y:S01]  /*139d0*/  @P2 STG.E.U16 desc[UR6][R10.64], R17 ;  /* 0x000000110a002986 */ /* 0x0001e2000c101506 */
[----:B------:R-:W-:Y:S01]  /*139e0*/  ISETP.LT.AND P2, PT, R4, UR9, !P0 ;  /* 0x0000000904007c0c */ /* 0x000fe2000c741270 */
[C---:B------:R-:W-:Y:S01]  /*139f0*/  VIADD R9, R14.reuse, UR8 ;  /* 0x000000080e097c36 */ /* 0x040fe20008000000 */
[----:B------:R-:W-:Y:S01]  /*13a00*/  LEA R4, P6, R14, R2, 0x1 ;  /* 0x000000020e047211 */ /* 0x000fe200078c08ff */
[----:B------:R1:W-:Y:S01]  /*13a10*/  @P1 STG.E.U16 desc[UR6][R12.64], R6 ;  /* 0x000000060c001986 */ /* 0x0003e2000c101506 */
[----:B------:R-:W-:-:S02]  /*13a20*/  ISETP.LT.AND P1, PT, R5, UR9, !P0 ;  /* 0x0000000905007c0c */ /* 0x000fc4000c721270 */
[-C--:B------:R-:W-:Y:S01]  /*13a30*/  LEA.HI.X.SX32 R5, R14, R3.reuse, 0x1, P6 ;  /* 0x000000030e057211 */ /* 0x080fe200030f0eff */
[C---:B------:R-:W-:Y:S01]  /*13a40*/  VIADD R14, R0.reuse, 0x3a ;  /* 0x0000003a000e7836 */ /* 0x040fe20000000000 */
[-C--:B------:R-:W-:Y:S02]  /*13a50*/  LEA R8, P6, R9, R2.reuse, 0x1 ;  /* 0x0000000209087211 */ /* 0x080fe400078c08ff */
[----:B------:R-:W-:Y:S01]  /*13a60*/  PRMT R15, R7, 0x7632, R15 ;  /* 0x00007632070f7816 */ /* 0x000fe2000000000f */
[C---:B0-----:R-:W-:Y:S01]  /*13a70*/  VIADD R11, R9.reuse, UR8 ;  /* 0x00000008090b7c36 */ /* 0x041fe20008000000 */
[----:B------:R-:W-:Y:S01]  /*13a80*/  LEA.HI.X.SX32 R9, R9, R3, 0x1, P6 ;  /* 0x0000000309097211 */ /* 0x000fe200030f0eff */
[----:B------:R-:W-:Y:S01]  /*13a90*/  VIADD R17, R0, 0x3e ;  /* 0x0000003e00117836 */ /* 0x000fe20000000000 */
[----:B-1----:R-:W-:Y:S01]  /*13aa0*/  PRMT R13, R6, 0x7632, R13 ;  /* 0x00007632060d7816 */ /* 0x002fe2000000000d */
[C---:B------:R-:W-:Y:S01]  /*13ab0*/  VIADD R6, R11.reuse, UR8 ;  /* 0x000000080b067c36 */ /* 0x040fe20008000000 */
[----:B------:R-:W-:Y:S01]  /*13ac0*/  LEA R10, P6, R11, R2, 0x1 ;  /* 0x000000020b0a7211 */ /* 0x000fe200078c08ff */
[----:B------:R-:W-:-:S02]  /*13ad0*/  VIADD R12, R0, 0x3b ;  /* 0x0000003b000c7836 */ /* 0x000fc40000000000 */
[----:B------:R0:W-:Y:S01]  /*13ae0*/  @P5 STG.E.U16 desc[UR6][R4.64], R13 ;  /* 0x0000000d04005986 */ /* 0x0001e2000c101506 */
[-C--:B------:R-:W-:Y:S02]  /*13af0*/  LEA.HI.X.SX32 R11, R11, R3.reuse, 0x1, P6 ;  /* 0x000000030b0b7211 */ /* 0x080fe400030f0eff */
[----:B------:R-:W-:Y:S01]  /*13b00*/  ISETP.LT.AND P5, PT, R14, UR9, !P0 ;  /* 0x000000090e007c0c */ /* 0x000fe2000c7a1270 */
[----:B------:R1:W-:Y:S01]  /*13b10*/  @P4 STG.E.U16 desc[UR6][R8.64], R7 ;  /* 0x0000000708004986 */ /* 0x0003e2000c101506 */
[----:B------:R-:W-:Y:S01]  /*13b20*/  ISETP.LT.AND P4, PT, R12, UR9, !P0 ;  /* 0x000000090c007c0c */ /* 0x000fe2000c781270 */
[----:B------:R-:W-:Y:S01]  /*13b30*/  VIADD R14, R0, 0x3c ;  /* 0x0000003c000e7836 */ /* 0x000fe20000000000 */
[----:B------:R-:W-:Y:S01]  /*13b40*/  LEA R12, P6, R6, R2, 0x1 ;  /* 0x00000002060c7211 */ /* 0x000fe200078c08ff */
[----:B------:R2:W-:Y:S03]  /*13b50*/  @P3 STG.E.U16 desc[UR6][R10.64], R15 ;  /* 0x0000000f0a003986 */ /* 0x0005e6000c101506 */
[----:B------:R-:W-:Y:S01]  /*13b60*/  ISETP.LT.AND P3, PT, R14, UR9, !P0 ;  /* 0x000000090e007c0c */ /* 0x000fe2000c761270 */
[C---:B0-----:R-:W-:Y:S01]  /*13b70*/  VIADD R5, R6.reuse, UR8 ;  /* 0x0000000806057c36 */ /* 0x041fe20008000000 */
[----:B------:R-:W-:Y:S01]  /*13b80*/  LEA.HI.X.SX32 R13, R6, R3, 0x1, P6 ;  /* 0x00000003060d7211 */ /* 0x000fe200030f0eff */
[----:B------:R-:W-:-:S02]  /*13b90*/  VIADD R6, R0, 0x3d ;  /* 0x0000003d00067836 */ /* 0x000fc40000000000 */
[C---:B-1----:R-:W-:Y:S01]  /*13ba0*/  VIADD R7, R5.reuse, UR8 ;  /* 0x0000000805077c36 */ /* 0x042fe20008000000 */
[-C--:B------:R-:W-:Y:S01]  /*13bb0*/  LEA R4, P6, R5, R2.reuse, 0x1 ;  /* 0x0000000205047211 */ /* 0x080fe200078c08ff */
[----:B------:R0:W-:Y:S01]  /*13bc0*/  @P2 STG.E.U16 desc[UR6][R12.64], R56 ;  /* 0x000000380c002986 */ /* 0x0001e2000c101506 */
[----:B------:R-:W-:Y:S01]  /*13bd0*/  ISETP.LT.AND P2, PT, R6, UR9, !P0 ;  /* 0x0000000906007c0c */ /* 0x000fe2000c741270 */
[----:B------:R-:W-:Y:S01]  /*13be0*/  VIADD R9, R7, UR8 ;  /* 0x0000000807097c36 */ /* 0x000fe20008000000 */
[----:B------:R-:W-:Y:S01]  /*13bf0*/  LEA.HI.X.SX32 R5, R5, R3, 0x1, P6 ;  /* 0x0000000305057211 */ /* 0x000fe200030f0eff */
[----:B------:R-:W-:Y:S01]  /*13c00*/  VIADD R0, R0, 0x3f ;  /* 0x0000003f00007836 */ /* 0x000fe20000000000 */
[----:B------:R-:W-:Y:S01]  /*13c10*/  LEA R6, P6, R7, R2, 0x1 ;  /* 0x0000000207067211 */ /* 0x000fe200078c08ff */
[----:B--2---:R-:W-:-:S03]  /*13c20*/  VIADD R11, R9, UR8 ;  /* 0x00000008090b7c36 */ /* 0x004fc60008000000 */
[-C--:B------:R-:W-:Y:S01]  /*13c30*/  LEA.HI.X.SX32 R7, R7, R3.reuse, 0x1, P6 ;  /* 0x0000000307077211 */ /* 0x080fe200030f0eff */
[C---:B------:R-:W-:Y:S01]  /*13c40*/  VIADD R14, R11.reuse, UR8 ;  /* 0x000000080b0e7c36 */ /* 0x040fe20008000000 */
[CC--:B------:R-:W-:Y:S02]  /*13c50*/  LEA R10, P6, R11.reuse, R2.reuse, 0x1 ;  /* 0x000000020b0a7211 */ /* 0x0c0fe400078c08ff */
[----:B0-----:R-:W-:Y:S01]  /*13c60*/  PRMT R13, R56, 0x7632, R13 ;  /* 0x00007632380d7816 */ /* 0x001fe2000000000d */
[C---:B------:R-:W-:Y:S01]  /*13c70*/  VIADD R15, R14.reuse, UR8 ;  /* 0x000000080e0f7c36 */ /* 0x040fe20008000000 */
[----:B------:R-:W-:Y:S02]  /*13c80*/  LEA.HI.X.SX32 R11, R11, R3, 0x1, P6 ;  /* 0x000000030b0b7211 */ /* 0x000fe400030f0eff */
[-C--:B------:R-:W-:Y:S01]  /*13c90*/  LEA R12, P6, R14, R2.reuse, 0x1 ;  /* 0x000000020e0c7211 */ /* 0x080fe200078c08ff */
[----:B------:R0:W-:Y:S01]  /*13ca0*/  @P1 STG.E.U16 desc[UR6][R4.64], R13 ;  /* 0x0000000d04001986 */ /* 0x0001e2000c101506 */
[----:B------:R-:W-:Y:S01]  /*13cb0*/  LEA R8, P1, R9, R2, 0x1 ;  /* 0x0000000209087211 */ /* 0x000fe200078208ff */
[----:B------:R-:W-:-:S02]  /*13cc0*/  VIADD R16, R15, UR8 ;  /* 0x000000080f107c36 */ /* 0x000fc40008000000 */
[----:B------:R1:W-:Y:S01]  /*13cd0*/  @P5 STG.E.U16 desc[UR6][R6.64], R57 ;  /* 0x0000003906005986 */ /* 0x0003e2000c101506 */
[-C--:B------:R-:W-:Y:S02]  /*13ce0*/  LEA.HI.X.SX32 R9, R9, R3.reuse, 0x1, P1 ;  /* 0x0000000309097211 */ /* 0x080fe400008f0eff */
[C---:B0-----:R-:W-:Y:S02]  /*13cf0*/  LEA R4, P1, R15.reuse, R2, 0x1 ;  /* 0x000000020f047211 */ /* 0x041fe400078208ff */
[-C--:B------:R-:W-:Y:S02]  /*13d00*/  LEA.HI.X.SX32 R13, R14, R3.reuse, 0x1, P6 ;  /* 0x000000030e0d7211 */ /* 0x080fe400030f0eff */
[----:B------:R-:W-:Y:S02]  /*13d10*/  LEA.HI.X.SX32 R5, R15, R3, 0x1, P1 ;  /* 0x000000030f057211 */ /* 0x000fe400008f0eff */
[----:B------:R-:W-:Y:S02]  /*13d20*/  ISETP.LT.AND P1, PT, R17, UR9, !P0 ;  /* 0x0000000911007c0c */ /* 0x000fe4000c721270 */
[----:B------:R-:W-:-:S02]  /*13d30*/  ISETP.LT.AND P0, PT, R0, UR9, !P0 ;  /* 0x0000000900007c0c */ /* 0x000fc4000c701270 */
[----:B------:R-:W-:Y:S02]  /*13d40*/  PRMT R0, R57, 0x7632, R0 ;  /* 0x0000763239007816 */ /* 0x000fe40000000000 */
[----:B-1----:R-:W-:Y:S02]  /*13d50*/  PRMT R7, R58, 0x7632, R7 ;  /* 0x000076323a077816 */ /* 0x002fe40000000007 */
[C---:B------:R-:W-:Y:S01]  /*13d60*/  LEA R2, P6, R16.reuse, R2, 0x1 ;  /* 0x0000000210027211 */ /* 0x040fe200078c08ff */
[----:B------:R0:W-:Y:S03]  /*13d70*/  @P4 STG.E.U16 desc[UR6][R8.64], R0 ;  /* 0x0000000008004986 */ /* 0x0001e6000c101506 */
[----:B------:R-:W-:Y:S01]  /*13d80*/  LEA.HI.X.SX32 R3, R16, R3, 0x1, P6 ;  /* 0x0000000310037211 */ /* 0x000fe200030f0eff */
[----:B------:R0:W-:Y:S04]  /*13d90*/  @P3 STG.E.U16 desc[UR6][R10.64], R58 ;  /* 0x0000003a0a003986 */ /* 0x0001e8000c101506 */
[----:B------:R0:W-:Y:S04]  /*13da0*/  @P2 STG.E.U16 desc[UR6][R12.64], R7 ;  /* 0x000000070c002986 */ /* 0x0001e8000c101506 */
[----:B------:R0:W-:Y:S01]  /*13db0*/  @P1 STG.E.U16 desc[UR6][R4.64], R59 ;  /* 0x0000003b04001986 */ /* 0x0001e2000c101506 */
[----:B------:R-:W-:Y:S05]  /*13dc0*/  @!P0 EXIT ;  /* 0x000000000000894d */ /* 0x000fea0003800000 */
[----:B0-----:R-:W-:-:S05]  /*13dd0*/  PRMT R59, R59, 0x7632, R59 ;  /* 0x000076323b3b7816 */ /* 0x001fca000000003b */
[----:B------:R-:W-:Y:S01]  /*13de0*/  STG.E.U16 desc[UR6][R2.64], R59 ;  /* 0x0000003b02007986 */ /* 0x000fe2000c101506 */
[----:B------:R-:W-:Y:S05]  /*13df0*/  EXIT ;  /* 0x000000000000794d */ /* 0x000fea0003800000 */
.L_x_2:
[----:B------:R-:W-:-:S00]  /*13e00*/  BRA `(.L_x_2) ;  /* 0xfffffffc00fc7947 */ /* 0x000fc0000383ffff */
[----:B------:R-:W-:-:S00]  /*13e10*/  NOP ;  /* 0x0000000000007918 */ /* 0x000fc00000000000 */
        /* <DEDUP_REMOVED lines=14> */
.L_x_3:


//--------------------- .nv.shared.matmul_kernel  --------------------------
	.section	.nv.shared.matmul_kernel,"aw",@nobits
	.sectionflags	@""
	.align	16
	.zero		1024


//--------------------- .nv.shared.reserved.0     --------------------------
	.section	.nv.shared.reserved.0,"aw",@nobits
	.weak		__nv_reservedSMEM_offset_0_alias
	.size		__nv_reservedSMEM_offset_0_alias, 0, 0
	.other		__nv_reservedSMEM_offset_0_alias,@"STO_CUDA_RESERVED_SHARED STV_DEFAULT"
__nv_reservedSMEM_offset_0_alias:
	.zero		0


//--------------------- .nv.constant0.matmul_kernel --------------------------
	.section	.nv.constant0.matmul_kernel,"a",@progbits
	.sectionflags	@""
	.align	4
.nv.constant0.matmul_kernel:
	.zero		608


//--------------------- SYMBOLS --------------------------

	.type		.nv.reservedSmem.offset0,@object
	.size		.nv.reservedSmem.offset0,0x4
